//
// Generated by NVIDIA NVVM Compiler
//
// Compiler Build ID: CL-36424714
// Cuda compilation tools, release 13.0, V13.0.88
// Based on NVVM 20.0.0
//

.version 9.0
.target sm_100
.address_size 64

	// .globl	_Z20MatrixMultiplyKernelPfPKiS1_S_S1_S1_S_S1_S1_

.visible .entry _Z20MatrixMultiplyKernelPfPKiS1_S_S1_S1_S_S1_S1_(
	.param .u64 .ptr .align 1 _Z20MatrixMultiplyKernelPfPKiS1_S_S1_S1_S_S1_S1__param_0,
	.param .u64 .ptr .align 1 _Z20MatrixMultiplyKernelPfPKiS1_S_S1_S1_S_S1_S1__param_1,
	.param .u64 .ptr .align 1 _Z20MatrixMultiplyKernelPfPKiS1_S_S1_S1_S_S1_S1__param_2,
	.param .u64 .ptr .align 1 _Z20MatrixMultiplyKernelPfPKiS1_S_S1_S1_S_S1_S1__param_3,
	.param .u64 .ptr .align 1 _Z20MatrixMultiplyKernelPfPKiS1_S_S1_S1_S_S1_S1__param_4,
	.param .u64 .ptr .align 1 _Z20MatrixMultiplyKernelPfPKiS1_S_S1_S1_S_S1_S1__param_5,
	.param .u64 .ptr .align 1 _Z20MatrixMultiplyKernelPfPKiS1_S_S1_S1_S_S1_S1__param_6,
	.param .u64 .ptr .align 1 _Z20MatrixMultiplyKernelPfPKiS1_S_S1_S1_S_S1_S1__param_7,
	.param .u64 .ptr .align 1 _Z20MatrixMultiplyKernelPfPKiS1_S_S1_S1_S_S1_S1__param_8
)
{
	.reg .pred 	%p<11>;
	.reg .b32 	%r<77>;
	.reg .b32 	%f<39>;
	.reg .b64 	%rd<44>;

	ld.param.u64 	%rd6, [_Z20MatrixMultiplyKernelPfPKiS1_S_S1_S1_S_S1_S1__param_2];
	ld.param.u64 	%rd7, [_Z20MatrixMultiplyKernelPfPKiS1_S_S1_S1_S_S1_S1__param_3];
	ld.param.u64 	%rd8, [_Z20MatrixMultiplyKernelPfPKiS1_S_S1_S1_S_S1_S1__param_4];
	ld.param.u64 	%rd9, [_Z20MatrixMultiplyKernelPfPKiS1_S_S1_S1_S_S1_S1__param_5];
	ld.param.u64 	%rd10, [_Z20MatrixMultiplyKernelPfPKiS1_S_S1_S1_S_S1_S1__param_6];
	ld.param.u64 	%rd11, [_Z20MatrixMultiplyKernelPfPKiS1_S_S1_S1_S_S1_S1__param_7];
	ld.param.u64 	%rd12, [_Z20MatrixMultiplyKernelPfPKiS1_S_S1_S1_S_S1_S1__param_8];
	cvta.to.global.u64 	%rd1, %rd9;
	cvta.to.global.u64 	%rd2, %rd12;
	cvta.to.global.u64 	%rd3, %rd10;
	cvta.to.global.u64 	%rd4, %rd7;
	cvta.to.global.u64 	%rd13, %rd11;
	cvta.to.global.u64 	%rd14, %rd8;
	mov.u32 	%r1, %ctaid.z;
	mov.u32 	%r21, %ntid.x;
	mov.u32 	%r22, %ctaid.x;
	mov.u32 	%r23, %tid.x;
	mad.lo.s32 	%r2, %r21, %r22, %r23;
	mov.u32 	%r24, %ntid.y;
	mov.u32 	%r25, %ctaid.y;
	mov.u32 	%r26, %tid.y;
	mad.lo.s32 	%r27, %r24, %r25, %r26;
	ld.global.u32 	%r28, [%rd14+4];
	ld.global.u32 	%r4, [%rd14+8];
	ld.global.u32 	%r29, [%rd13+8];
	setp.ge.s32 	%p1, %r2, %r28;
	setp.ge.s32 	%p2, %r27, %r29;
	or.pred  	%p3, %p1, %p2;
	@%p3 bra 	$L__BB0_11;
	setp.lt.s32 	%p4, %r4, 1;
	mov.f32 	%f38, 0f00000000;
	@%p4 bra 	$L__BB0_10;
	setp.lt.u32 	%p5, %r4, 4;
	mov.f32 	%f38, 0f00000000;
	mov.b32 	%r76, 0;
	@%p5 bra 	$L__BB0_5;
	ld.global.u32 	%r32, [%rd1];
	ld.global.u32 	%r33, [%rd1+4];
	ld.global.u32 	%r5, [%rd1+8];
	ld.global.u32 	%r34, [%rd2];
	ld.global.u32 	%r6, [%rd2+4];
	ld.global.u32 	%r35, [%rd2+8];
	mul.lo.s32 	%r36, %r32, %r1;
	mad.lo.s32 	%r72, %r33, %r2, %r36;
	mul.lo.s32 	%r37, %r35, %r27;
	mad.lo.s32 	%r73, %r34, %r1, %r37;
	and.b32  	%r38, %r4, 2147483644;
	neg.s32 	%r74, %r38;
	mov.f32 	%f38, 0f00000000;
	mul.wide.s32 	%rd19, %r5, 4;
	mul.wide.s32 	%rd21, %r6, 4;
$L__BB0_4:
	.pragma "nounroll";
	and.b32  	%r76, %r4, 2147483644;
	mul.wide.s32 	%rd15, %r72, 4;
	add.s64 	%rd16, %rd4, %rd15;
	ld.global.f32 	%f14, [%rd16];
	mul.wide.s32 	%rd17, %r73, 4;
	add.s64 	%rd18, %rd3, %rd17;
	ld.global.f32 	%f15, [%rd18];
	fma.rn.f32 	%f16, %f14, %f15, %f38;
	add.s64 	%rd20, %rd16, %rd19;
	ld.global.f32 	%f17, [%rd20];
	add.s64 	%rd22, %rd18, %rd21;
	ld.global.f32 	%f18, [%rd22];
	fma.rn.f32 	%f19, %f17, %f18, %f16;
	add.s64 	%rd23, %rd20, %rd19;
	ld.global.f32 	%f20, [%rd23];
	add.s64 	%rd24, %rd22, %rd21;
	ld.global.f32 	%f21, [%rd24];
	fma.rn.f32 	%f22, %f20, %f21, %f19;
	add.s64 	%rd25, %rd23, %rd19;
	ld.global.f32 	%f23, [%rd25];
	add.s64 	%rd26, %rd24, %rd21;
	ld.global.f32 	%f24, [%rd26];
	fma.rn.f32 	%f38, %f23, %f24, %f22;
	add.s32 	%r74, %r74, 4;
	shl.b32 	%r39, %r6, 2;
	add.s32 	%r73, %r73, %r39;
	shl.b32 	%r40, %r5, 2;
	add.s32 	%r72, %r72, %r40;
	setp.ne.s32 	%p6, %r74, 0;
	@%p6 bra 	$L__BB0_4;
$L__BB0_5:
	and.b32  	%r18, %r4, 3;
	setp.eq.s32 	%p7, %r18, 0;
	@%p7 bra 	$L__BB0_10;
	setp.eq.s32 	%p8, %r18, 1;
	@%p8 bra 	$L__BB0_8;
	ld.global.u32 	%r41, [%rd1];
	mul.lo.s32 	%r42, %r41, %r1;
	ld.global.u32 	%r43, [%rd1+4];
	mad.lo.s32 	%r44, %r43, %r2, %r42;
	ld.global.u32 	%r45, [%rd1+8];
	mad.lo.s32 	%r46, %r45, %r76, %r44;
	ld.global.u32 	%r47, [%rd2];
	mul.lo.s32 	%r48, %r47, %r1;
	ld.global.u32 	%r49, [%rd2+4];
	mad.lo.s32 	%r50, %r49, %r76, %r48;
	ld.global.u32 	%r51, [%rd2+8];
	mad.lo.s32 	%r52, %r51, %r27, %r50;
	mul.wide.s32 	%rd27, %r46, 4;
	add.s64 	%rd28, %rd4, %rd27;
	ld.global.f32 	%f26, [%rd28];
	mul.wide.s32 	%rd29, %r52, 4;
	add.s64 	%rd30, %rd3, %rd29;
	ld.global.f32 	%f27, [%rd30];
	fma.rn.f32 	%f28, %f26, %f27, %f38;
	mul.wide.s32 	%rd31, %r45, 4;
	add.s64 	%rd32, %rd28, %rd31;
	ld.global.f32 	%f29, [%rd32];
	mul.wide.s32 	%rd33, %r49, 4;
	add.s64 	%rd34, %rd30, %rd33;
	ld.global.f32 	%f30, [%rd34];
	fma.rn.f32 	%f38, %f29, %f30, %f28;
	add.s32 	%r76, %r76, 2;
$L__BB0_8:
	and.b32  	%r53, %r4, 1;
	setp.eq.b32 	%p9, %r53, 1;
	not.pred 	%p10, %p9;
	@%p10 bra 	$L__BB0_10;
	ld.global.u32 	%r54, [%rd1];
	mul.lo.s32 	%r55, %r54, %r1;
	ld.global.u32 	%r56, [%rd1+4];
	mad.lo.s32 	%r57, %r56, %r2, %r55;
	ld.global.u32 	%r58, [%rd1+8];
	mad.lo.s32 	%r59, %r58, %r76, %r57;
	ld.global.u32 	%r60, [%rd2];
	mul.lo.s32 	%r61, %r60, %r1;
	ld.global.u32 	%r62, [%rd2+4];
	mad.lo.s32 	%r63, %r62, %r76, %r61;
	ld.global.u32 	%r64, [%rd2+8];
	mad.lo.s32 	%r65, %r64, %r27, %r63;
	mul.wide.s32 	%rd35, %r59, 4;
	add.s64 	%rd36, %rd4, %rd35;
	ld.global.f32 	%f31, [%rd36];
	mul.wide.s32 	%rd37, %r65, 4;
	add.s64 	%rd38, %rd3, %rd37;
	ld.global.f32 	%f32, [%rd38];
	fma.rn.f32 	%f38, %f31, %f32, %f38;
$L__BB0_10:
	ld.param.u64 	%rd43, [_Z20MatrixMultiplyKernelPfPKiS1_S_S1_S1_S_S1_S1__param_0];
	cvta.to.global.u64 	%rd39, %rd6;
	ld.global.u32 	%r66, [%rd39];
	mul.lo.s32 	%r67, %r66, %r1;
	ld.global.u32 	%r68, [%rd39+4];
	mad.lo.s32 	%r69, %r68, %r2, %r67;
	ld.global.u32 	%r70, [%rd39+8];
	mad.lo.s32 	%r71, %r70, %r27, %r69;
	cvta.to.global.u64 	%rd40, %rd43;
	mul.wide.s32 	%rd41, %r71, 4;
	add.s64 	%rd42, %rd40, %rd41;
	st.global.f32 	[%rd42], %f38;
$L__BB0_11:
	ret;

}
	// .globl	_Z9mapKernelPfPiS0_iS_S0_S0_ii
.visible .entry _Z9mapKernelPfPiS0_iS_S0_S0_ii(
	.param .u64 .ptr .align 1 _Z9mapKernelPfPiS0_iS_S0_S0_ii_param_0,
	.param .u64 .ptr .align 1 _Z9mapKernelPfPiS0_iS_S0_S0_ii_param_1,
	.param .u64 .ptr .align 1 _Z9mapKernelPfPiS0_iS_S0_S0_ii_param_2,
	.param .u32 _Z9mapKernelPfPiS0_iS_S0_S0_ii_param_3,
	.param .u64 .ptr .align 1 _Z9mapKernelPfPiS0_iS_S0_S0_ii_param_4,
	.param .u64 .ptr .align 1 _Z9mapKernelPfPiS0_iS_S0_S0_ii_param_5,
	.param .u64 .ptr .align 1 _Z9mapKernelPfPiS0_iS_S0_S0_ii_param_6,
	.param .u32 _Z9mapKernelPfPiS0_iS_S0_S0_ii_param_7,
	.param .u32 _Z9mapKernelPfPiS0_iS_S0_S0_ii_param_8
)
{
	.local .align 8 .b8 	__local_depot1[80];
	.reg .b64 	%SP;
	.reg .b64 	%SPL;
	.reg .pred 	%p<102>;
	.reg .b32 	%r<508>;
	.reg .b32 	%f<77>;
	.reg .b64 	%rd<153>;
	.reg .b64 	%fd<67>;

	mov.u64 	%SPL, __local_depot1;
	ld.param.u64 	%rd59, [_Z9mapKernelPfPiS0_iS_S0_S0_ii_param_0];
	ld.param.u64 	%rd61, [_Z9mapKernelPfPiS0_iS_S0_S0_ii_param_1];
	ld.param.u64 	%rd62, [_Z9mapKernelPfPiS0_iS_S0_S0_ii_param_2];
	ld.param.u32 	%r103, [_Z9mapKernelPfPiS0_iS_S0_S0_ii_param_3];
	ld.param.u64 	%rd60, [_Z9mapKernelPfPiS0_iS_S0_S0_ii_param_4];
	ld.param.u64 	%rd63, [_Z9mapKernelPfPiS0_iS_S0_S0_ii_param_5];
	ld.param.u64 	%rd64, [_Z9mapKernelPfPiS0_iS_S0_S0_ii_param_6];
	ld.param.u32 	%r101, [_Z9mapKernelPfPiS0_iS_S0_S0_ii_param_7];
	ld.param.u32 	%r102, [_Z9mapKernelPfPiS0_iS_S0_S0_ii_param_8];
	cvta.to.global.u64 	%rd1, %rd61;
	cvta.to.global.u64 	%rd2, %rd63;
	cvta.to.global.u64 	%rd3, %rd62;
	cvta.to.global.u64 	%rd4, %rd64;
	add.u64 	%rd5, %SPL, 0;
	add.u64 	%rd6, %SPL, 40;
	mov.u32 	%r104, %ctaid.x;
	mov.u32 	%r105, %ntid.x;
	mov.u32 	%r106, %tid.x;
	mad.lo.s32 	%r465, %r104, %r105, %r106;
	setp.ge.s32 	%p1, %r465, %r103;
	@%p1 bra 	$L__BB1_192;
	setp.lt.s32 	%p2, %r101, 1;
	mov.b64 	%rd145, 0;
	@%p2 bra 	$L__BB1_79;
	and.b32  	%r2, %r101, 7;
	setp.lt.u32 	%p3, %r101, 8;
	mov.u32 	%r464, %r101;
	@%p3 bra 	$L__BB1_6;
	add.s32 	%r469, %r101, -4;
	and.b32  	%r107, %r101, 2147483640;
	neg.s32 	%r468, %r107;
$L__BB1_4:
	.pragma "nounroll";
	add.s32 	%r108, %r469, 3;
	mul.wide.u32 	%rd68, %r108, 4;
	add.s64 	%rd69, %rd1, %rd68;
	ld.global.u32 	%r109, [%rd69];
	div.s32 	%r110, %r465, %r109;
	mul.lo.s32 	%r111, %r110, %r109;
	sub.s32 	%r112, %r465, %r111;
	add.s64 	%rd70, %rd5, %rd68;
	st.local.u32 	[%rd70], %r112;
	add.s32 	%r113, %r469, 2;
	mul.wide.u32 	%rd71, %r113, 4;
	add.s64 	%rd72, %rd1, %rd71;
	ld.global.u32 	%r114, [%rd72];
	div.s32 	%r115, %r110, %r114;
	mul.lo.s32 	%r116, %r115, %r114;
	sub.s32 	%r117, %r110, %r116;
	add.s64 	%rd73, %rd5, %rd71;
	st.local.u32 	[%rd73], %r117;
	add.s32 	%r118, %r469, 1;
	mul.wide.u32 	%rd74, %r118, 4;
	add.s64 	%rd75, %rd1, %rd74;
	ld.global.u32 	%r119, [%rd75];
	div.s32 	%r120, %r115, %r119;
	mul.lo.s32 	%r121, %r120, %r119;
	sub.s32 	%r122, %r115, %r121;
	add.s64 	%rd76, %rd5, %rd74;
	st.local.u32 	[%rd76], %r122;
	add.s32 	%r123, %r469, -4;
	mul.wide.u32 	%rd77, %r469, 4;
	add.s64 	%rd78, %rd1, %rd77;
	ld.global.u32 	%r124, [%rd78];
	div.s32 	%r125, %r120, %r124;
	mul.lo.s32 	%r126, %r125, %r124;
	sub.s32 	%r127, %r120, %r126;
	add.s64 	%rd79, %rd5, %rd77;
	st.local.u32 	[%rd79], %r127;
	add.s32 	%r128, %r469, -1;
	mul.wide.u32 	%rd80, %r128, 4;
	add.s64 	%rd81, %rd1, %rd80;
	ld.global.u32 	%r129, [%rd81];
	div.s32 	%r130, %r125, %r129;
	mul.lo.s32 	%r131, %r130, %r129;
	sub.s32 	%r132, %r125, %r131;
	add.s64 	%rd82, %rd5, %rd80;
	st.local.u32 	[%rd82], %r132;
	add.s32 	%r133, %r469, -2;
	mul.wide.u32 	%rd83, %r133, 4;
	add.s64 	%rd84, %rd1, %rd83;
	ld.global.u32 	%r134, [%rd84];
	div.s32 	%r135, %r130, %r134;
	mul.lo.s32 	%r136, %r135, %r134;
	sub.s32 	%r137, %r130, %r136;
	add.s64 	%rd85, %rd5, %rd83;
	st.local.u32 	[%rd85], %r137;
	add.s32 	%r138, %r469, -3;
	mul.wide.u32 	%rd86, %r138, 4;
	add.s64 	%rd87, %rd1, %rd86;
	ld.global.u32 	%r139, [%rd87];
	div.s32 	%r140, %r135, %r139;
	mul.lo.s32 	%r141, %r140, %r139;
	sub.s32 	%r142, %r135, %r141;
	add.s64 	%rd88, %rd5, %rd86;
	st.local.u32 	[%rd88], %r142;
	mul.wide.u32 	%rd89, %r123, 4;
	add.s64 	%rd90, %rd1, %rd89;
	ld.global.u32 	%r143, [%rd90];
	div.s32 	%r465, %r140, %r143;
	mul.lo.s32 	%r144, %r465, %r143;
	sub.s32 	%r145, %r140, %r144;
	add.s64 	%rd91, %rd5, %rd89;
	st.local.u32 	[%rd91], %r145;
	add.s32 	%r469, %r469, -8;
	add.s32 	%r468, %r468, 8;
	setp.eq.s32 	%p4, %r468, 0;
	@%p4 bra 	$L__BB1_5;
	bra.uni 	$L__BB1_4;
$L__BB1_5:
	add.s32 	%r464, %r469, 4;
$L__BB1_6:
	setp.eq.s32 	%p5, %r2, 0;
	@%p5 bra 	$L__BB1_14;
	and.b32  	%r8, %r101, 3;
	setp.lt.u32 	%p6, %r2, 4;
	@%p6 bra 	$L__BB1_9;
	add.s32 	%r146, %r464, -1;
	mul.wide.u32 	%rd92, %r146, 4;
	add.s64 	%rd93, %rd1, %rd92;
	ld.global.u32 	%r147, [%rd93];
	div.s32 	%r148, %r465, %r147;
	mul.lo.s32 	%r149, %r148, %r147;
	sub.s32 	%r150, %r465, %r149;
	add.s64 	%rd94, %rd5, %rd92;
	st.local.u32 	[%rd94], %r150;
	add.s32 	%r151, %r464, -2;
	mul.wide.u32 	%rd95, %r151, 4;
	add.s64 	%rd96, %rd1, %rd95;
	ld.global.u32 	%r152, [%rd96];
	div.s32 	%r153, %r148, %r152;
	mul.lo.s32 	%r154, %r153, %r152;
	sub.s32 	%r155, %r148, %r154;
	add.s64 	%rd97, %rd5, %rd95;
	st.local.u32 	[%rd97], %r155;
	add.s32 	%r156, %r464, -3;
	mul.wide.u32 	%rd98, %r156, 4;
	add.s64 	%rd99, %rd1, %rd98;
	ld.global.u32 	%r157, [%rd99];
	div.s32 	%r158, %r153, %r157;
	mul.lo.s32 	%r159, %r158, %r157;
	sub.s32 	%r160, %r153, %r159;
	add.s64 	%rd100, %rd5, %rd98;
	st.local.u32 	[%rd100], %r160;
	add.s32 	%r464, %r464, -4;
	mul.wide.u32 	%rd101, %r464, 4;
	add.s64 	%rd102, %rd1, %rd101;
	ld.global.u32 	%r161, [%rd102];
	div.s32 	%r465, %r158, %r161;
	mul.lo.s32 	%r162, %r465, %r161;
	sub.s32 	%r163, %r158, %r162;
	add.s64 	%rd103, %rd5, %rd101;
	st.local.u32 	[%rd103], %r163;
$L__BB1_9:
	setp.eq.s32 	%p7, %r8, 0;
	@%p7 bra 	$L__BB1_14;
	setp.eq.s32 	%p8, %r8, 1;
	@%p8 bra 	$L__BB1_12;
	add.s32 	%r164, %r464, -1;
	mul.wide.u32 	%rd104, %r164, 4;
	add.s64 	%rd105, %rd1, %rd104;
	ld.global.u32 	%r165, [%rd105];
	div.s32 	%r166, %r465, %r165;
	mul.lo.s32 	%r167, %r166, %r165;
	sub.s32 	%r168, %r465, %r167;
	add.s64 	%rd106, %rd5, %rd104;
	st.local.u32 	[%rd106], %r168;
	add.s32 	%r464, %r464, -2;
	mul.wide.u32 	%rd107, %r464, 4;
	add.s64 	%rd108, %rd1, %rd107;
	ld.global.u32 	%r169, [%rd108];
	div.s32 	%r465, %r166, %r169;
	mul.lo.s32 	%r170, %r465, %r169;
	sub.s32 	%r171, %r166, %r170;
	add.s64 	%rd109, %rd5, %rd107;
	st.local.u32 	[%rd109], %r171;
$L__BB1_12:
	and.b32  	%r172, %r101, 1;
	setp.eq.b32 	%p9, %r172, 1;
	not.pred 	%p10, %p9;
	@%p10 bra 	$L__BB1_14;
	add.s32 	%r173, %r464, -1;
	mul.wide.u32 	%rd110, %r173, 4;
	add.s64 	%rd111, %rd1, %rd110;
	ld.global.u32 	%r174, [%rd111];
	rem.s32 	%r175, %r465, %r174;
	add.s64 	%rd112, %rd5, %rd110;
	st.local.u32 	[%rd112], %r175;
$L__BB1_14:
	and.b32  	%r17, %r101, 15;
	setp.lt.u32 	%p11, %r101, 16;
	mov.b32 	%r471, 0;
	@%p11 bra 	$L__BB1_18;
	and.b32  	%r471, %r101, 2147483632;
	neg.s32 	%r475, %r471;
	add.s64 	%rd142, %rd2, 32;
	add.s64 	%rd141, %rd5, 32;
	add.s64 	%rd140, %rd6, 32;
$L__BB1_16:
	.pragma "nounroll";
	ld.global.u32 	%r177, [%rd142+-32];
	setp.lt.s32 	%p12, %r177, 2;
	@%p12 bra 	$L__BB1_98;
	ld.local.u32 	%r179, [%rd141+-32];
	st.local.u32 	[%rd140+-32], %r179;
	bra.uni 	$L__BB1_99;
$L__BB1_18:
	setp.eq.s32 	%p29, %r17, 0;
	@%p29 bra 	$L__BB1_66;
	setp.lt.u32 	%p30, %r17, 8;
	@%p30 bra 	$L__BB1_45;
	mul.wide.u32 	%rd113, %r471, 4;
	add.s64 	%rd10, %rd2, %rd113;
	ld.global.u32 	%r225, [%rd10];
	setp.gt.s32 	%p31, %r225, 1;
	add.s64 	%rd11, %rd5, %rd113;
	add.s64 	%rd12, %rd6, %rd113;
	@%p31 bra 	$L__BB1_22;
	mov.b32 	%r226, 0;
	st.local.u32 	[%rd12], %r226;
	bra.uni 	$L__BB1_23;
$L__BB1_22:
	ld.local.u32 	%r227, [%rd11];
	st.local.u32 	[%rd12], %r227;
$L__BB1_23:
	ld.global.u32 	%r228, [%rd10+4];
	setp.gt.s32 	%p32, %r228, 1;
	@%p32 bra 	$L__BB1_25;
	mov.b32 	%r229, 0;
	st.local.u32 	[%rd12+4], %r229;
	bra.uni 	$L__BB1_26;
$L__BB1_25:
	ld.local.u32 	%r230, [%rd11+4];
	st.local.u32 	[%rd12+4], %r230;
$L__BB1_26:
	ld.global.u32 	%r231, [%rd10+8];
	setp.gt.s32 	%p33, %r231, 1;
	@%p33 bra 	$L__BB1_28;
	mov.b32 	%r232, 0;
	st.local.u32 	[%rd12+8], %r232;
	bra.uni 	$L__BB1_29;
$L__BB1_28:
	ld.local.u32 	%r233, [%rd11+8];
	st.local.u32 	[%rd12+8], %r233;
$L__BB1_29:
	ld.global.u32 	%r234, [%rd10+12];
	setp.gt.s32 	%p34, %r234, 1;
	@%p34 bra 	$L__BB1_31;
	mov.b32 	%r235, 0;
	st.local.u32 	[%rd12+12], %r235;
	bra.uni 	$L__BB1_32;
$L__BB1_31:
	ld.local.u32 	%r236, [%rd11+12];
	st.local.u32 	[%rd12+12], %r236;
$L__BB1_32:
	ld.global.u32 	%r237, [%rd10+16];
	setp.gt.s32 	%p35, %r237, 1;
	@%p35 bra 	$L__BB1_34;
	mov.b32 	%r238, 0;
	st.local.u32 	[%rd12+16], %r238;
	bra.uni 	$L__BB1_35;
$L__BB1_34:
	ld.local.u32 	%r239, [%rd11+16];
	st.local.u32 	[%rd12+16], %r239;
$L__BB1_35:
	ld.global.u32 	%r240, [%rd10+20];
	setp.gt.s32 	%p36, %r240, 1;
	@%p36 bra 	$L__BB1_37;
	mov.b32 	%r241, 0;
	st.local.u32 	[%rd12+20], %r241;
	bra.uni 	$L__BB1_38;
$L__BB1_37:
	ld.local.u32 	%r242, [%rd11+20];
	st.local.u32 	[%rd12+20], %r242;
$L__BB1_38:
	ld.global.u32 	%r243, [%rd10+24];
	setp.gt.s32 	%p37, %r243, 1;
	@%p37 bra 	$L__BB1_40;
	mov.b32 	%r244, 0;
	st.local.u32 	[%rd12+24], %r244;
	bra.uni 	$L__BB1_41;
$L__BB1_40:
	ld.local.u32 	%r245, [%rd11+24];
	st.local.u32 	[%rd12+24], %r245;
$L__BB1_41:
	ld.global.u32 	%r246, [%rd10+28];
	setp.gt.s32 	%p38, %r246, 1;
	@%p38 bra 	$L__BB1_43;
	mov.b32 	%r247, 0;
	st.local.u32 	[%rd12+28], %r247;
	bra.uni 	$L__BB1_44;
$L__BB1_43:
	ld.local.u32 	%r248, [%rd11+28];
	st.local.u32 	[%rd12+28], %r248;
$L__BB1_44:
	add.s32 	%r471, %r471, 8;
$L__BB1_45:
	setp.eq.s32 	%p39, %r2, 0;
	@%p39 bra 	$L__BB1_66;
	and.b32  	%r29, %r101, 3;
	setp.lt.u32 	%p40, %r2, 4;
	@%p40 bra 	$L__BB1_60;
	mul.wide.u32 	%rd114, %r471, 4;
	add.s64 	%rd13, %rd2, %rd114;
	ld.global.u32 	%r249, [%rd13];
	setp.gt.s32 	%p41, %r249, 1;
	add.s64 	%rd14, %rd5, %rd114;
	add.s64 	%rd15, %rd6, %rd114;
	@%p41 bra 	$L__BB1_49;
	mov.b32 	%r250, 0;
	st.local.u32 	[%rd15], %r250;
	bra.uni 	$L__BB1_50;
$L__BB1_49:
	ld.local.u32 	%r251, [%rd14];
	st.local.u32 	[%rd15], %r251;
$L__BB1_50:
	ld.global.u32 	%r252, [%rd13+4];
	setp.gt.s32 	%p42, %r252, 1;
	@%p42 bra 	$L__BB1_52;
	mov.b32 	%r253, 0;
	st.local.u32 	[%rd15+4], %r253;
	bra.uni 	$L__BB1_53;
$L__BB1_52:
	ld.local.u32 	%r254, [%rd14+4];
	st.local.u32 	[%rd15+4], %r254;
$L__BB1_53:
	ld.global.u32 	%r255, [%rd13+8];
	setp.gt.s32 	%p43, %r255, 1;
	@%p43 bra 	$L__BB1_55;
	mov.b32 	%r256, 0;
	st.local.u32 	[%rd15+8], %r256;
	bra.uni 	$L__BB1_56;
$L__BB1_55:
	ld.local.u32 	%r257, [%rd14+8];
	st.local.u32 	[%rd15+8], %r257;
$L__BB1_56:
	ld.global.u32 	%r258, [%rd13+12];
	setp.gt.s32 	%p44, %r258, 1;
	@%p44 bra 	$L__BB1_58;
	mov.b32 	%r259, 0;
	st.local.u32 	[%rd15+12], %r259;
	bra.uni 	$L__BB1_59;
$L__BB1_58:
	ld.local.u32 	%r260, [%rd14+12];
	st.local.u32 	[%rd15+12], %r260;
$L__BB1_59:
	add.s32 	%r471, %r471, 4;
$L__BB1_60:
	setp.eq.s32 	%p45, %r29, 0;
	@%p45 bra 	$L__BB1_66;
	mul.wide.u32 	%rd115, %r471, 4;
	add.s64 	%rd139, %rd6, %rd115;
	add.s64 	%rd138, %rd5, %rd115;
	add.s64 	%rd137, %rd2, %rd115;
	neg.s32 	%r474, %r29;
$L__BB1_62:
	.pragma "nounroll";
	ld.global.u32 	%r261, [%rd137];
	setp.gt.s32 	%p46, %r261, 1;
	@%p46 bra 	$L__BB1_64;
	mov.b32 	%r262, 0;
	st.local.u32 	[%rd139], %r262;
	bra.uni 	$L__BB1_65;
$L__BB1_64:
	ld.local.u32 	%r263, [%rd138];
	st.local.u32 	[%rd139], %r263;
$L__BB1_65:
	add.s64 	%rd139, %rd139, 4;
	add.s64 	%rd138, %rd138, 4;
	add.s64 	%rd137, %rd137, 4;
	add.s32 	%r474, %r474, 1;
	setp.ne.s32 	%p47, %r474, 0;
	@%p47 bra 	$L__BB1_62;
$L__BB1_66:
	setp.lt.u32 	%p48, %r101, 16;
	mov.b32 	%r477, 0;
	mov.u32 	%r487, %r477;
	@%p48 bra 	$L__BB1_69;
	and.b32  	%r477, %r101, 2147483632;
	neg.s32 	%r488, %r477;
	add.s64 	%rd147, %rd5, 32;
	add.s64 	%rd146, %rd3, 32;
	mov.b32 	%r487, 0;
$L__BB1_68:
	.pragma "nounroll";
	ld.local.v2.u32 	{%r267, %r268}, [%rd147+-32];
	ld.global.u32 	%r269, [%rd146+-32];
	mad.lo.s32 	%r270, %r269, %r267, %r487;
	ld.global.u32 	%r271, [%rd146+-28];
	mad.lo.s32 	%r272, %r271, %r268, %r270;
	ld.local.v2.u32 	{%r273, %r274}, [%rd147+-24];
	ld.global.u32 	%r275, [%rd146+-24];
	mad.lo.s32 	%r276, %r275, %r273, %r272;
	ld.global.u32 	%r277, [%rd146+-20];
	mad.lo.s32 	%r278, %r277, %r274, %r276;
	ld.local.v2.u32 	{%r279, %r280}, [%rd147+-16];
	ld.global.u32 	%r281, [%rd146+-16];
	mad.lo.s32 	%r282, %r281, %r279, %r278;
	ld.global.u32 	%r283, [%rd146+-12];
	mad.lo.s32 	%r284, %r283, %r280, %r282;
	ld.local.v2.u32 	{%r285, %r286}, [%rd147+-8];
	ld.global.u32 	%r287, [%rd146+-8];
	mad.lo.s32 	%r288, %r287, %r285, %r284;
	ld.global.u32 	%r289, [%rd146+-4];
	mad.lo.s32 	%r290, %r289, %r286, %r288;
	ld.local.v2.u32 	{%r291, %r292}, [%rd147];
	ld.global.u32 	%r293, [%rd146];
	mad.lo.s32 	%r294, %r293, %r291, %r290;
	ld.global.u32 	%r295, [%rd146+4];
	mad.lo.s32 	%r296, %r295, %r292, %r294;
	ld.local.v2.u32 	{%r297, %r298}, [%rd147+8];
	ld.global.u32 	%r299, [%rd146+8];
	mad.lo.s32 	%r300, %r299, %r297, %r296;
	ld.global.u32 	%r301, [%rd146+12];
	mad.lo.s32 	%r302, %r301, %r298, %r300;
	ld.local.v2.u32 	{%r303, %r304}, [%rd147+16];
	ld.global.u32 	%r305, [%rd146+16];
	mad.lo.s32 	%r306, %r305, %r303, %r302;
	ld.global.u32 	%r307, [%rd146+20];
	mad.lo.s32 	%r308, %r307, %r304, %r306;
	ld.local.v2.u32 	{%r309, %r310}, [%rd147+24];
	ld.global.u32 	%r311, [%rd146+24];
	mad.lo.s32 	%r312, %r311, %r309, %r308;
	ld.global.u32 	%r313, [%rd146+28];
	mad.lo.s32 	%r487, %r313, %r310, %r312;
	add.s32 	%r488, %r488, 16;
	add.s64 	%rd147, %rd147, 64;
	add.s64 	%rd146, %rd146, 64;
	setp.eq.s32 	%p49, %r488, 0;
	@%p49 bra 	$L__BB1_69;
	bra.uni 	$L__BB1_68;
$L__BB1_69:
	setp.eq.s32 	%p50, %r17, 0;
	@%p50 bra 	$L__BB1_78;
	setp.lt.u32 	%p51, %r17, 8;
	@%p51 bra 	$L__BB1_72;
	mul.wide.u32 	%rd116, %r477, 4;
	add.s64 	%rd117, %rd5, %rd116;
	ld.local.u32 	%r315, [%rd117];
	add.s64 	%rd118, %rd3, %rd116;
	ld.global.u32 	%r316, [%rd118];
	mad.lo.s32 	%r317, %r316, %r315, %r487;
	ld.local.u32 	%r318, [%rd117+4];
	ld.global.u32 	%r319, [%rd118+4];
	mad.lo.s32 	%r320, %r319, %r318, %r317;
	ld.local.u32 	%r321, [%rd117+8];
	ld.global.u32 	%r322, [%rd118+8];
	mad.lo.s32 	%r323, %r322, %r321, %r320;
	ld.local.u32 	%r324, [%rd117+12];
	ld.global.u32 	%r325, [%rd118+12];
	mad.lo.s32 	%r326, %r325, %r324, %r323;
	ld.local.u32 	%r327, [%rd117+16];
	ld.global.u32 	%r328, [%rd118+16];
	mad.lo.s32 	%r329, %r328, %r327, %r326;
	ld.local.u32 	%r330, [%rd117+20];
	ld.global.u32 	%r331, [%rd118+20];
	mad.lo.s32 	%r332, %r331, %r330, %r329;
	ld.local.u32 	%r333, [%rd117+24];
	ld.global.u32 	%r334, [%rd118+24];
	mad.lo.s32 	%r335, %r334, %r333, %r332;
	ld.local.u32 	%r336, [%rd117+28];
	ld.global.u32 	%r337, [%rd118+28];
	mad.lo.s32 	%r487, %r337, %r336, %r335;
	add.s32 	%r477, %r477, 8;
$L__BB1_72:
	setp.eq.s32 	%p52, %r2, 0;
	@%p52 bra 	$L__BB1_78;
	and.b32  	%r47, %r101, 3;
	setp.lt.u32 	%p53, %r2, 4;
	@%p53 bra 	$L__BB1_75;
	mul.wide.u32 	%rd119, %r477, 4;
	add.s64 	%rd120, %rd5, %rd119;
	ld.local.u32 	%r339, [%rd120];
	add.s64 	%rd121, %rd3, %rd119;
	ld.global.u32 	%r340, [%rd121];
	mad.lo.s32 	%r341, %r340, %r339, %r487;
	ld.local.u32 	%r342, [%rd120+4];
	ld.global.u32 	%r343, [%rd121+4];
	mad.lo.s32 	%r344, %r343, %r342, %r341;
	ld.local.u32 	%r345, [%rd120+8];
	ld.global.u32 	%r346, [%rd121+8];
	mad.lo.s32 	%r347, %r346, %r345, %r344;
	ld.local.u32 	%r348, [%rd120+12];
	ld.global.u32 	%r349, [%rd121+12];
	mad.lo.s32 	%r487, %r349, %r348, %r347;
	add.s32 	%r477, %r477, 4;
$L__BB1_75:
	setp.eq.s32 	%p54, %r47, 0;
	@%p54 bra 	$L__BB1_78;
	mul.wide.u32 	%rd122, %r477, 4;
	add.s64 	%rd144, %rd3, %rd122;
	add.s64 	%rd143, %rd5, %rd122;
	neg.s32 	%r485, %r47;
$L__BB1_77:
	.pragma "nounroll";
	ld.local.u32 	%r350, [%rd143];
	ld.global.u32 	%r351, [%rd144];
	mad.lo.s32 	%r487, %r351, %r350, %r487;
	add.s64 	%rd144, %rd144, 4;
	add.s64 	%rd143, %rd143, 4;
	add.s32 	%r485, %r485, 1;
	setp.ne.s32 	%p55, %r485, 0;
	@%p55 bra 	$L__BB1_77;
$L__BB1_78:
	cvt.s64.s32 	%rd145, %r487;
$L__BB1_79:
	setp.lt.s32 	%p56, %r101, 1;
	mov.b64 	%rd152, 0;
	@%p56 bra 	$L__BB1_93;
	add.s32 	%r354, %r101, -1;
	and.b32  	%r59, %r101, 15;
	setp.lt.u32 	%p57, %r354, 15;
	mov.b32 	%r493, 0;
	mov.u32 	%r503, %r493;
	@%p57 bra 	$L__BB1_83;
	and.b32  	%r493, %r101, 2147483632;
	neg.s32 	%r490, %r493;
	add.s64 	%rd149, %rd6, 32;
	add.s64 	%rd148, %rd4, 32;
	mov.b32 	%r503, 0;
$L__BB1_82:
	.pragma "nounroll";
	ld.local.v2.u32 	{%r356, %r357}, [%rd149+-32];
	ld.global.u32 	%r358, [%rd148+-32];
	mad.lo.s32 	%r359, %r358, %r356, %r503;
	ld.global.u32 	%r360, [%rd148+-28];
	mad.lo.s32 	%r361, %r360, %r357, %r359;
	ld.local.v2.u32 	{%r362, %r363}, [%rd149+-24];
	ld.global.u32 	%r364, [%rd148+-24];
	mad.lo.s32 	%r365, %r364, %r362, %r361;
	ld.global.u32 	%r366, [%rd148+-20];
	mad.lo.s32 	%r367, %r366, %r363, %r365;
	ld.local.v2.u32 	{%r368, %r369}, [%rd149+-16];
	ld.global.u32 	%r370, [%rd148+-16];
	mad.lo.s32 	%r371, %r370, %r368, %r367;
	ld.global.u32 	%r372, [%rd148+-12];
	mad.lo.s32 	%r373, %r372, %r369, %r371;
	ld.local.v2.u32 	{%r374, %r375}, [%rd149+-8];
	ld.global.u32 	%r376, [%rd148+-8];
	mad.lo.s32 	%r377, %r376, %r374, %r373;
	ld.global.u32 	%r378, [%rd148+-4];
	mad.lo.s32 	%r379, %r378, %r375, %r377;
	ld.local.v2.u32 	{%r380, %r381}, [%rd149];
	ld.global.u32 	%r382, [%rd148];
	mad.lo.s32 	%r383, %r382, %r380, %r379;
	ld.global.u32 	%r384, [%rd148+4];
	mad.lo.s32 	%r385, %r384, %r381, %r383;
	ld.local.v2.u32 	{%r386, %r387}, [%rd149+8];
	ld.global.u32 	%r388, [%rd148+8];
	mad.lo.s32 	%r389, %r388, %r386, %r385;
	ld.global.u32 	%r390, [%rd148+12];
	mad.lo.s32 	%r391, %r390, %r387, %r389;
	ld.local.v2.u32 	{%r392, %r393}, [%rd149+16];
	ld.global.u32 	%r394, [%rd148+16];
	mad.lo.s32 	%r395, %r394, %r392, %r391;
	ld.global.u32 	%r396, [%rd148+20];
	mad.lo.s32 	%r397, %r396, %r393, %r395;
	ld.local.v2.u32 	{%r398, %r399}, [%rd149+24];
	ld.global.u32 	%r400, [%rd148+24];
	mad.lo.s32 	%r401, %r400, %r398, %r397;
	ld.global.u32 	%r402, [%rd148+28];
	mad.lo.s32 	%r503, %r402, %r399, %r401;
	add.s32 	%r490, %r490, 16;
	add.s64 	%rd149, %rd149, 64;
	add.s64 	%rd148, %rd148, 64;
	setp.ne.s32 	%p58, %r490, 0;
	@%p58 bra 	$L__BB1_82;
$L__BB1_83:
	setp.eq.s32 	%p59, %r59, 0;
	@%p59 bra 	$L__BB1_92;
	and.b32  	%r73, %r101, 7;
	setp.lt.u32 	%p60, %r59, 8;
	@%p60 bra 	$L__BB1_86;
	mul.wide.u32 	%rd124, %r493, 4;
	add.s64 	%rd125, %rd6, %rd124;
	ld.local.u32 	%r404, [%rd125];
	add.s64 	%rd126, %rd4, %rd124;
	ld.global.u32 	%r405, [%rd126];
	mad.lo.s32 	%r406, %r405, %r404, %r503;
	ld.local.u32 	%r407, [%rd125+4];
	ld.global.u32 	%r408, [%rd126+4];
	mad.lo.s32 	%r409, %r408, %r407, %r406;
	ld.local.u32 	%r410, [%rd125+8];
	ld.global.u32 	%r411, [%rd126+8];
	mad.lo.s32 	%r412, %r411, %r410, %r409;
	ld.local.u32 	%r413, [%rd125+12];
	ld.global.u32 	%r414, [%rd126+12];
	mad.lo.s32 	%r415, %r414, %r413, %r412;
	ld.local.u32 	%r416, [%rd125+16];
	ld.global.u32 	%r417, [%rd126+16];
	mad.lo.s32 	%r418, %r417, %r416, %r415;
	ld.local.u32 	%r419, [%rd125+20];
	ld.global.u32 	%r420, [%rd126+20];
	mad.lo.s32 	%r421, %r420, %r419, %r418;
	ld.local.u32 	%r422, [%rd125+24];
	ld.global.u32 	%r423, [%rd126+24];
	mad.lo.s32 	%r424, %r423, %r422, %r421;
	ld.local.u32 	%r425, [%rd125+28];
	ld.global.u32 	%r426, [%rd126+28];
	mad.lo.s32 	%r503, %r426, %r425, %r424;
	add.s32 	%r493, %r493, 8;
$L__BB1_86:
	setp.eq.s32 	%p61, %r73, 0;
	@%p61 bra 	$L__BB1_92;
	and.b32  	%r79, %r101, 3;
	setp.lt.u32 	%p62, %r73, 4;
	@%p62 bra 	$L__BB1_89;
	mul.wide.u32 	%rd127, %r493, 4;
	add.s64 	%rd128, %rd6, %rd127;
	ld.local.u32 	%r428, [%rd128];
	add.s64 	%rd129, %rd4, %rd127;
	ld.global.u32 	%r429, [%rd129];
	mad.lo.s32 	%r430, %r429, %r428, %r503;
	ld.local.u32 	%r431, [%rd128+4];
	ld.global.u32 	%r432, [%rd129+4];
	mad.lo.s32 	%r433, %r432, %r431, %r430;
	ld.local.u32 	%r434, [%rd128+8];
	ld.global.u32 	%r435, [%rd129+8];
	mad.lo.s32 	%r436, %r435, %r434, %r433;
	ld.local.u32 	%r437, [%rd128+12];
	ld.global.u32 	%r438, [%rd129+12];
	mad.lo.s32 	%r503, %r438, %r437, %r436;
	add.s32 	%r493, %r493, 4;
$L__BB1_89:
	setp.eq.s32 	%p63, %r79, 0;
	@%p63 bra 	$L__BB1_92;
	mul.wide.u32 	%rd130, %r493, 4;
	add.s64 	%rd151, %rd4, %rd130;
	add.s64 	%rd150, %rd6, %rd130;
	neg.s32 	%r501, %r79;
$L__BB1_91:
	.pragma "nounroll";
	ld.local.u32 	%r439, [%rd150];
	ld.global.u32 	%r440, [%rd151];
	mad.lo.s32 	%r503, %r440, %r439, %r503;
	add.s64 	%rd151, %rd151, 4;
	add.s64 	%rd150, %rd150, 4;
	add.s32 	%r501, %r501, 1;
	setp.ne.s32 	%p64, %r501, 0;
	@%p64 bra 	$L__BB1_91;
$L__BB1_92:
	cvt.s64.s32 	%rd152, %r503;
$L__BB1_93:
	cvta.to.global.u64 	%rd131, %rd60;
	shl.b64 	%rd132, %rd152, 2;
	add.s64 	%rd133, %rd131, %rd132;
	ld.global.f32 	%f76, [%rd133];
	setp.gt.s32 	%p65, %r102, 9;
	@%p65 bra 	$L__BB1_158;
	setp.gt.s32 	%p78, %r102, 4;
	@%p78 bra 	$L__BB1_150;
	setp.gt.s32 	%p85, %r102, 2;
	@%p85 bra 	$L__BB1_147;
	setp.eq.s32 	%p88, %r102, 1;
	@%p88 bra 	$L__BB1_97;
	bra.uni 	$L__BB1_145;
$L__BB1_97:
	add.f32 	%f76, %f76, 0f00000000;
	bra.uni 	$L__BB1_191;
$L__BB1_98:
	mov.b32 	%r178, 0;
	st.local.u32 	[%rd140+-32], %r178;
$L__BB1_99:
	ld.global.u32 	%r180, [%rd142+-28];
	setp.gt.s32 	%p13, %r180, 1;
	@%p13 bra 	$L__BB1_101;
	mov.b32 	%r181, 0;
	st.local.u32 	[%rd140+-28], %r181;
	bra.uni 	$L__BB1_102;
$L__BB1_101:
	ld.local.u32 	%r182, [%rd141+-28];
	st.local.u32 	[%rd140+-28], %r182;
$L__BB1_102:
	ld.global.u32 	%r183, [%rd142+-24];
	setp.gt.s32 	%p14, %r183, 1;
	@%p14 bra 	$L__BB1_104;
	mov.b32 	%r184, 0;
	st.local.u32 	[%rd140+-24], %r184;
	bra.uni 	$L__BB1_105;
$L__BB1_104:
	ld.local.u32 	%r185, [%rd141+-24];
	st.local.u32 	[%rd140+-24], %r185;
$L__BB1_105:
	ld.global.u32 	%r186, [%rd142+-20];
	setp.gt.s32 	%p15, %r186, 1;
	@%p15 bra 	$L__BB1_107;
	mov.b32 	%r187, 0;
	st.local.u32 	[%rd140+-20], %r187;
	bra.uni 	$L__BB1_108;
$L__BB1_107:
	ld.local.u32 	%r188, [%rd141+-20];
	st.local.u32 	[%rd140+-20], %r188;
$L__BB1_108:
	ld.global.u32 	%r189, [%rd142+-16];
	setp.gt.s32 	%p16, %r189, 1;
	@%p16 bra 	$L__BB1_110;
	mov.b32 	%r190, 0;
	st.local.u32 	[%rd140+-16], %r190;
	bra.uni 	$L__BB1_111;
$L__BB1_110:
	ld.local.u32 	%r191, [%rd141+-16];
	st.local.u32 	[%rd140+-16], %r191;
$L__BB1_111:
	ld.global.u32 	%r192, [%rd142+-12];
	setp.gt.s32 	%p17, %r192, 1;
	@%p17 bra 	$L__BB1_113;
	mov.b32 	%r193, 0;
	st.local.u32 	[%rd140+-12], %r193;
	bra.uni 	$L__BB1_114;
$L__BB1_113:
	ld.local.u32 	%r194, [%rd141+-12];
	st.local.u32 	[%rd140+-12], %r194;
$L__BB1_114:
	ld.global.u32 	%r195, [%rd142+-8];
	setp.gt.s32 	%p18, %r195, 1;
	@%p18 bra 	$L__BB1_116;
	mov.b32 	%r196, 0;
	st.local.u32 	[%rd140+-8], %r196;
	bra.uni 	$L__BB1_117;
$L__BB1_116:
	ld.local.u32 	%r197, [%rd141+-8];
	st.local.u32 	[%rd140+-8], %r197;
$L__BB1_117:
	ld.global.u32 	%r198, [%rd142+-4];
	setp.gt.s32 	%p19, %r198, 1;
	@%p19 bra 	$L__BB1_119;
	mov.b32 	%r199, 0;
	st.local.u32 	[%rd140+-4], %r199;
	bra.uni 	$L__BB1_120;
$L__BB1_119:
	ld.local.u32 	%r200, [%rd141+-4];
	st.local.u32 	[%rd140+-4], %r200;
$L__BB1_120:
	ld.global.u32 	%r201, [%rd142];
	setp.gt.s32 	%p20, %r201, 1;
	@%p20 bra 	$L__BB1_122;
	mov.b32 	%r202, 0;
	st.local.u32 	[%rd140], %r202;
	bra.uni 	$L__BB1_123;
$L__BB1_122:
	ld.local.u32 	%r203, [%rd141];
	st.local.u32 	[%rd140], %r203;
$L__BB1_123:
	ld.global.u32 	%r204, [%rd142+4];
	setp.gt.s32 	%p21, %r204, 1;
	@%p21 bra 	$L__BB1_125;
	mov.b32 	%r205, 0;
	st.local.u32 	[%rd140+4], %r205;
	bra.uni 	$L__BB1_126;
$L__BB1_125:
	ld.local.u32 	%r206, [%rd141+4];
	st.local.u32 	[%rd140+4], %r206;
$L__BB1_126:
	ld.global.u32 	%r207, [%rd142+8];
	setp.gt.s32 	%p22, %r207, 1;
	@%p22 bra 	$L__BB1_128;
	mov.b32 	%r208, 0;
	st.local.u32 	[%rd140+8], %r208;
	bra.uni 	$L__BB1_129;
$L__BB1_128:
	ld.local.u32 	%r209, [%rd141+8];
	st.local.u32 	[%rd140+8], %r209;
$L__BB1_129:
	ld.global.u32 	%r210, [%rd142+12];
	setp.gt.s32 	%p23, %r210, 1;
	@%p23 bra 	$L__BB1_131;
	mov.b32 	%r211, 0;
	st.local.u32 	[%rd140+12], %r211;
	bra.uni 	$L__BB1_132;
$L__BB1_131:
	ld.local.u32 	%r212, [%rd141+12];
	st.local.u32 	[%rd140+12], %r212;
$L__BB1_132:
	ld.global.u32 	%r213, [%rd142+16];
	setp.gt.s32 	%p24, %r213, 1;
	@%p24 bra 	$L__BB1_134;
	mov.b32 	%r214, 0;
	st.local.u32 	[%rd140+16], %r214;
	bra.uni 	$L__BB1_135;
$L__BB1_134:
	ld.local.u32 	%r215, [%rd141+16];
	st.local.u32 	[%rd140+16], %r215;
$L__BB1_135:
	ld.global.u32 	%r216, [%rd142+20];
	setp.gt.s32 	%p25, %r216, 1;
	@%p25 bra 	$L__BB1_137;
	mov.b32 	%r217, 0;
	st.local.u32 	[%rd140+20], %r217;
	bra.uni 	$L__BB1_138;
$L__BB1_137:
	ld.local.u32 	%r218, [%rd141+20];
	st.local.u32 	[%rd140+20], %r218;
$L__BB1_138:
	ld.global.u32 	%r219, [%rd142+24];
	setp.gt.s32 	%p26, %r219, 1;
	@%p26 bra 	$L__BB1_140;
	mov.b32 	%r220, 0;
	st.local.u32 	[%rd140+24], %r220;
	bra.uni 	$L__BB1_141;
$L__BB1_140:
	ld.local.u32 	%r221, [%rd141+24];
	st.local.u32 	[%rd140+24], %r221;
$L__BB1_141:
	ld.global.u32 	%r222, [%rd142+28];
	setp.gt.s32 	%p27, %r222, 1;
	@%p27 bra 	$L__BB1_143;
	mov.b32 	%r223, 0;
	st.local.u32 	[%rd140+28], %r223;
	bra.uni 	$L__BB1_144;
$L__BB1_143:
	ld.local.u32 	%r224, [%rd141+28];
	st.local.u32 	[%rd140+28], %r224;
$L__BB1_144:
	add.s32 	%r475, %r475, 16;
	add.s64 	%rd142, %rd142, 64;
	add.s64 	%rd141, %rd141, 64;
	add.s64 	%rd140, %rd140, 64;
	setp.eq.s32 	%p28, %r475, 0;
	@%p28 bra 	$L__BB1_18;
	bra.uni 	$L__BB1_16;
$L__BB1_145:
	setp.eq.s32 	%p89, %r102, 2;
	@%p89 bra 	$L__BB1_146;
	bra.uni 	$L__BB1_190;
$L__BB1_146:
	mul.f32 	%f76, %f76, 0f00000000;
	bra.uni 	$L__BB1_191;
$L__BB1_147:
	setp.eq.s32 	%p86, %r102, 3;
	@%p86 bra 	$L__BB1_191;
	setp.eq.s32 	%p87, %r102, 4;
	@%p87 bra 	$L__BB1_149;
	bra.uni 	$L__BB1_190;
$L__BB1_149:
	neg.f32 	%f76, %f76;
	bra.uni 	$L__BB1_191;
$L__BB1_150:
	setp.gt.s32 	%p79, %r102, 6;
	@%p79 bra 	$L__BB1_154;
	setp.eq.s32 	%p83, %r102, 5;
	@%p83 bra 	$L__BB1_174;
	setp.eq.s32 	%p84, %r102, 6;
	@%p84 bra 	$L__BB1_153;
	bra.uni 	$L__BB1_190;
$L__BB1_153:
	setp.eq.f32 	%p100, %f76, 0f00000000;
	selp.f32 	%f76, 0f3F800000, 0f00000000, %p100;
	bra.uni 	$L__BB1_191;
$L__BB1_154:
	setp.eq.s32 	%p80, %r102, 7;
	@%p80 bra 	$L__BB1_175;
	setp.eq.s32 	%p81, %r102, 8;
	@%p81 bra 	$L__BB1_178;
	setp.eq.s32 	%p82, %r102, 9;
	@%p82 bra 	$L__BB1_157;
	bra.uni 	$L__BB1_190;
$L__BB1_157:
	mov.f32 	%f76, 0f00000000;
	bra.uni 	$L__BB1_191;
$L__BB1_158:
	setp.gt.s32 	%p66, %r102, 13;
	@%p66 bra 	$L__BB1_166;
	setp.gt.s32 	%p73, %r102, 11;
	@%p73 bra 	$L__BB1_163;
	setp.eq.s32 	%p76, %r102, 10;
	@%p76 bra 	$L__BB1_179;
	setp.eq.s32 	%p77, %r102, 11;
	@%p77 bra 	$L__BB1_162;
	bra.uni 	$L__BB1_190;
$L__BB1_162:
	cvt.f64.f32 	%fd17, %f76;
	add.f64 	%fd18, %fd17, 0d3EB0C6F7A0B5ED8D;
	mov.f64 	%fd19, 0d0000000000000000;
	div.rn.f64 	%fd20, %fd19, %fd18;
	cvt.rn.f32.f64 	%f76, %fd20;
	bra.uni 	$L__BB1_191;
$L__BB1_163:
	setp.eq.s32 	%p74, %r102, 12;
	@%p74 bra 	$L__BB1_186;
	setp.eq.s32 	%p75, %r102, 13;
	@%p75 bra 	$L__BB1_165;
	bra.uni 	$L__BB1_190;
$L__BB1_165:
	rcp.rn.f32 	%f76, %f76;
	bra.uni 	$L__BB1_191;
$L__BB1_166:
	setp.gt.s32 	%p67, %r102, 15;
	@%p67 bra 	$L__BB1_170;
	setp.eq.s32 	%p71, %r102, 14;
	@%p71 bra 	$L__BB1_187;
	setp.eq.s32 	%p72, %r102, 15;
	@%p72 bra 	$L__BB1_169;
	bra.uni 	$L__BB1_190;
$L__BB1_169:
	cvt.f64.f32 	%fd10, %f76;
	setp.lt.f64 	%p92, %fd10, 0d3F847AE147AE147B;
	mov.f32 	%f35, 0f00000000;
	sub.f32 	%f36, %f35, %f76;
	cvt.f64.f32 	%fd11, %f36;
	setp.lt.f64 	%p93, %fd11, 0d3F847AE147AE147B;
	and.pred  	%p94, %p92, %p93;
	selp.u32 	%r441, 1, 0, %p94;
	cvt.rn.f32.u32 	%f76, %r441;
	bra.uni 	$L__BB1_191;
$L__BB1_170:
	setp.eq.s32 	%p68, %r102, 16;
	@%p68 bra 	$L__BB1_188;
	setp.eq.s32 	%p69, %r102, 17;
	@%p69 bra 	$L__BB1_189;
	setp.eq.s32 	%p70, %r102, 18;
	@%p70 bra 	$L__BB1_173;
	bra.uni 	$L__BB1_190;
$L__BB1_173:
	abs.f32 	%f20, %f76;
	mul.f32 	%f21, %f20, 0f4038AA3B;
	ex2.approx.ftz.f32 	%f22, %f21;
	add.f32 	%f23, %f22, 0f3F800000;
	rcp.approx.ftz.f32 	%f24, %f23;
	fma.rn.f32 	%f25, %f24, 0fC0000000, 0f3F800000;
	setp.ge.f32 	%p90, %f20, 0f41102CB4;
	selp.f32 	%f26, 0f3F800000, %f25, %p90;
	copysign.f32 	%f27, %f76, %f26;
	mul.f32 	%f28, %f76, %f76;
	fma.rn.f32 	%f29, %f28, 0f3C80F082, 0fBD563CAE;
	fma.rn.f32 	%f30, %f29, %f28, 0f3E085941;
	fma.rn.f32 	%f31, %f30, %f28, 0fBEAAA9ED;
	fma.rn.f32 	%f32, %f31, %f28, 0f00000000;
	fma.rn.f32 	%f33, %f32, %f76, %f76;
	setp.ge.f32 	%p91, %f20, 0f3F19999A;
	selp.f32 	%f76, %f27, %f33, %p91;
	bra.uni 	$L__BB1_191;
$L__BB1_174:
	setp.lt.f32 	%p101, %f76, 0f00000000;
	selp.f32 	%f76, 0f3F800000, 0f00000000, %p101;
	bra.uni 	$L__BB1_191;
$L__BB1_175:
	setp.ltu.f32 	%p99, %f76, 0f00000000;
	@%p99 bra 	$L__BB1_177;
	fma.rn.f32 	%f50, %f76, 0fBBBB989D, 0f3F000000;
	cvt.sat.f32.f32 	%f51, %f50;
	mov.f32 	%f52, 0f4B400001;
	mov.f32 	%f53, 0f437C0000;
	fma.rm.f32 	%f54, %f51, %f53, %f52;
	add.f32 	%f55, %f54, 0fCB40007F;
	neg.f32 	%f56, %f55;
	fma.rn.f32 	%f57, %f76, 0fBFB8AA3B, %f56;
	fma.rn.f32 	%f58, %f76, 0fB2A57060, %f57;
	mov.b32 	%r458, %f54;
	shl.b32 	%r459, %r458, 23;
	mov.b32 	%f59, %r459;
	ex2.approx.ftz.f32 	%f60, %f58;
	mul.f32 	%f61, %f60, %f59;
	cvt.f64.f32 	%fd57, %f61;
	add.f64 	%fd58, %fd57, 0d3FF0000000000000;
	rcp.rn.f64 	%fd59, %fd58;
	cvt.rn.f32.f64 	%f76, %fd59;
	bra.uni 	$L__BB1_191;
$L__BB1_177:
	fma.rn.f32 	%f62, %f76, 0f3BBB989D, 0f3F000000;
	cvt.sat.f32.f32 	%f63, %f62;
	mov.f32 	%f64, 0f4B400001;
	mov.f32 	%f65, 0f437C0000;
	fma.rm.f32 	%f66, %f63, %f65, %f64;
	add.f32 	%f67, %f66, 0fCB40007F;
	neg.f32 	%f68, %f67;
	fma.rn.f32 	%f69, %f76, 0f3FB8AA3B, %f68;
	fma.rn.f32 	%f70, %f76, 0f32A57060, %f69;
	mov.b32 	%r460, %f66;
	shl.b32 	%r461, %r460, 23;
	mov.b32 	%f71, %r461;
	ex2.approx.ftz.f32 	%f72, %f70;
	mul.f32 	%f73, %f72, %f71;
	cvt.f64.f32 	%fd60, %f73;
	add.f64 	%fd61, %fd60, 0d3FF0000000000000;
	div.rn.f64 	%fd62, %fd60, %fd61;
	cvt.rn.f32.f64 	%f76, %fd62;
	bra.uni 	$L__BB1_191;
$L__BB1_178:
	cvt.f64.f32 	%fd55, %f76;
	max.f64 	%fd56, %fd55, 0d0000000000000000;
	cvt.rn.f32.f64 	%f76, %fd56;
	bra.uni 	$L__BB1_191;
$L__BB1_179:
	cvt.f64.f32 	%fd21, %f76;
	add.f64 	%fd65, %fd21, 0d3EB0C6F7A0B5ED8D;
	{
	.reg .b32 %temp; 
	mov.b64 	{%temp, %r504}, %fd65;
	}
	{
	.reg .b32 %temp; 
	mov.b64 	{%r505, %temp}, %fd65;
	}
	setp.gt.s32 	%p95, %r504, 1048575;
	mov.b32 	%r506, -1023;
	@%p95 bra 	$L__BB1_181;
	mul.f64 	%fd65, %fd65, 0d4350000000000000;
	{
	.reg .b32 %temp; 
	mov.b64 	{%temp, %r504}, %fd65;
	}
	{
	.reg .b32 %temp; 
	mov.b64 	{%r505, %temp}, %fd65;
	}
	mov.b32 	%r506, -1077;
$L__BB1_181:
	add.s32 	%r446, %r504, -1;
	setp.gt.u32 	%p96, %r446, 2146435070;
	@%p96 bra 	$L__BB1_185;
	shr.u32 	%r449, %r504, 20;
	add.s32 	%r507, %r506, %r449;
	and.b32  	%r450, %r504, 1048575;
	or.b32  	%r451, %r450, 1072693248;
	mov.b64 	%fd66, {%r505, %r451};
	setp.lt.u32 	%p98, %r451, 1073127583;
	@%p98 bra 	$L__BB1_184;
	{
	.reg .b32 %temp; 
	mov.b64 	{%r452, %temp}, %fd66;
	}
	{
	.reg .b32 %temp; 
	mov.b64 	{%temp, %r453}, %fd66;
	}
	add.s32 	%r454, %r453, -1048576;
	mov.b64 	%fd66, {%r452, %r454};
	add.s32 	%r507, %r507, 1;
$L__BB1_184:
	add.f64 	%fd23, %fd66, 0dBFF0000000000000;
	add.f64 	%fd24, %fd66, 0d3FF0000000000000;
	rcp.approx.ftz.f64 	%fd25, %fd24;
	neg.f64 	%fd26, %fd24;
	fma.rn.f64 	%fd27, %fd26, %fd25, 0d3FF0000000000000;
	fma.rn.f64 	%fd28, %fd27, %fd27, %fd27;
	fma.rn.f64 	%fd29, %fd28, %fd25, %fd25;
	mul.f64 	%fd30, %fd23, %fd29;
	fma.rn.f64 	%fd31, %fd23, %fd29, %fd30;
	mul.f64 	%fd32, %fd31, %fd31;
	fma.rn.f64 	%fd33, %fd32, 0d3EB1380B3AE80F1E, 0d3ED0EE258B7A8B04;
	fma.rn.f64 	%fd34, %fd33, %fd32, 0d3EF3B2669F02676F;
	fma.rn.f64 	%fd35, %fd34, %fd32, 0d3F1745CBA9AB0956;
	fma.rn.f64 	%fd36, %fd35, %fd32, 0d3F3C71C72D1B5154;
	fma.rn.f64 	%fd37, %fd36, %fd32, 0d3F624924923BE72D;
	fma.rn.f64 	%fd38, %fd37, %fd32, 0d3F8999999999A3C4;
	fma.rn.f64 	%fd39, %fd38, %fd32, 0d3FB5555555555554;
	sub.f64 	%fd40, %fd23, %fd31;
	add.f64 	%fd41, %fd40, %fd40;
	neg.f64 	%fd42, %fd31;
	fma.rn.f64 	%fd43, %fd42, %fd23, %fd41;
	mul.f64 	%fd44, %fd29, %fd43;
	mul.f64 	%fd45, %fd32, %fd39;
	fma.rn.f64 	%fd46, %fd45, %fd31, %fd44;
	xor.b32  	%r455, %r507, -2147483648;
	mov.b32 	%r456, 1127219200;
	mov.b64 	%fd47, {%r455, %r456};
	mov.b32 	%r457, -2147483648;
	mov.b64 	%fd48, {%r457, %r456};
	sub.f64 	%fd49, %fd47, %fd48;
	fma.rn.f64 	%fd50, %fd49, 0d3FE62E42FEFA39EF, %fd31;
	fma.rn.f64 	%fd51, %fd49, 0dBFE62E42FEFA39EF, %fd50;
	sub.f64 	%fd52, %fd51, %fd31;
	sub.f64 	%fd53, %fd46, %fd52;
	fma.rn.f64 	%fd54, %fd49, 0d3C7ABC9E3B39803F, %fd53;
	add.f64 	%fd7, %fd50, %fd54;
	cvt.rn.f32.f64 	%f76, %fd7;
	bra.uni 	$L__BB1_191;
$L__BB1_185:
	fma.rn.f64 	%fd22, %fd65, 0d7FF0000000000000, 0d7FF0000000000000;
	{
	.reg .b32 %temp; 
	mov.b64 	{%temp, %r447}, %fd65;
	}
	and.b32  	%r448, %r447, 2147483647;
	setp.eq.s32 	%p97, %r448, 0;
	selp.f64 	%fd8, 0dFFF0000000000000, %fd22, %p97;
	cvt.rn.f32.f64 	%f76, %fd8;
	bra.uni 	$L__BB1_191;
$L__BB1_186:
	fma.rn.f32 	%f38, %f76, 0f3BBB989D, 0f3F000000;
	cvt.sat.f32.f32 	%f39, %f38;
	mov.f32 	%f40, 0f4B400001;
	mov.f32 	%f41, 0f437C0000;
	fma.rm.f32 	%f42, %f39, %f41, %f40;
	add.f32 	%f43, %f42, 0fCB40007F;
	neg.f32 	%f44, %f43;
	fma.rn.f32 	%f45, %f76, 0f3FB8AA3B, %f44;
	fma.rn.f32 	%f46, %f76, 0f32A57060, %f45;
	mov.b32 	%r442, %f42;
	shl.b32 	%r443, %r442, 23;
	mov.b32 	%f47, %r443;
	ex2.approx.ftz.f32 	%f48, %f46;
	mul.f32 	%f76, %f48, %f47;
	bra.uni 	$L__BB1_191;
$L__BB1_187:
	mul.f32 	%f37, %f76, %f76;
	cvt.f64.f32 	%fd13, %f37;
	rcp.rn.f64 	%fd14, %fd13;
	neg.f64 	%fd15, %fd14;
	mul.f64 	%fd16, %fd15, 0d0000000000000000;
	cvt.rn.f32.f64 	%f76, %fd16;
	bra.uni 	$L__BB1_191;
$L__BB1_188:
	max.f32 	%f76, %f76, 0f00000000;
	bra.uni 	$L__BB1_191;
$L__BB1_189:
	mov.f32 	%f76, 0f3F800000;
	bra.uni 	$L__BB1_191;
$L__BB1_190:
	add.f32 	%f76, %f76, 0f00000000;
$L__BB1_191:
	cvta.to.global.u64 	%rd134, %rd59;
	shl.b64 	%rd135, %rd145, 2;
	add.s64 	%rd136, %rd134, %rd135;
	st.global.f32 	[%rd136], %f76;
$L__BB1_192:
	ret;

}
	// .globl	_Z12reduceKernelPfPiS0_iS_S0_S0_ifii
.visible .entry _Z12reduceKernelPfPiS0_iS_S0_S0_ifii(
	.param .u64 .ptr .align 1 _Z12reduceKernelPfPiS0_iS_S0_S0_ifii_param_0,
	.param .u64 .ptr .align 1 _Z12reduceKernelPfPiS0_iS_S0_S0_ifii_param_1,
	.param .u64 .ptr .align 1 _Z12reduceKernelPfPiS0_iS_S0_S0_ifii_param_2,
	.param .u32 _Z12reduceKernelPfPiS0_iS_S0_S0_ifii_param_3,
	.param .u64 .ptr .align 1 _Z12reduceKernelPfPiS0_iS_S0_S0_ifii_param_4,
	.param .u64 .ptr .align 1 _Z12reduceKernelPfPiS0_iS_S0_S0_ifii_param_5,
	.param .u64 .ptr .align 1 _Z12reduceKernelPfPiS0_iS_S0_S0_ifii_param_6,
	.param .u32 _Z12reduceKernelPfPiS0_iS_S0_S0_ifii_param_7,
	.param .f32 _Z12reduceKernelPfPiS0_iS_S0_S0_ifii_param_8,
	.param .u32 _Z12reduceKernelPfPiS0_iS_S0_S0_ifii_param_9,
	.param .u32 _Z12reduceKernelPfPiS0_iS_S0_S0_ifii_param_10
)
{
	.local .align 8 .b8 	__local_depot2[40];
	.reg .b64 	%SP;
	.reg .b64 	%SPL;
	.reg .pred 	%p<100>;
	.reg .b32 	%r<524>;
	.reg .b32 	%f<153>;
	.reg .b64 	%rd<161>;
	.reg .b64 	%fd<68>;

	mov.u64 	%SPL, __local_depot2;
	ld.param.u64 	%rd31, [_Z12reduceKernelPfPiS0_iS_S0_S0_ifii_param_0];
	ld.param.u64 	%rd34, [_Z12reduceKernelPfPiS0_iS_S0_S0_ifii_param_1];
	ld.param.u64 	%rd35, [_Z12reduceKernelPfPiS0_iS_S0_S0_ifii_param_2];
	ld.param.u32 	%r114, [_Z12reduceKernelPfPiS0_iS_S0_S0_ifii_param_3];
	ld.param.u64 	%rd32, [_Z12reduceKernelPfPiS0_iS_S0_S0_ifii_param_4];
	ld.param.u64 	%rd33, [_Z12reduceKernelPfPiS0_iS_S0_S0_ifii_param_5];
	ld.param.u64 	%rd36, [_Z12reduceKernelPfPiS0_iS_S0_S0_ifii_param_6];
	ld.param.u32 	%r111, [_Z12reduceKernelPfPiS0_iS_S0_S0_ifii_param_7];
	ld.param.f32 	%f152, [_Z12reduceKernelPfPiS0_iS_S0_S0_ifii_param_8];
	ld.param.u32 	%r112, [_Z12reduceKernelPfPiS0_iS_S0_S0_ifii_param_9];
	ld.param.u32 	%r113, [_Z12reduceKernelPfPiS0_iS_S0_S0_ifii_param_10];
	cvta.to.global.u64 	%rd1, %rd36;
	cvta.to.global.u64 	%rd2, %rd34;
	cvta.to.global.u64 	%rd3, %rd35;
	add.u64 	%rd4, %SPL, 0;
	mov.u32 	%r115, %ctaid.x;
	mov.u32 	%r116, %ntid.x;
	mov.u32 	%r117, %tid.x;
	mad.lo.s32 	%r502, %r115, %r116, %r117;
	setp.ge.s32 	%p1, %r502, %r114;
	@%p1 bra 	$L__BB2_62;
	setp.lt.s32 	%p2, %r112, 1;
	@%p2 bra 	$L__BB2_13;
	add.s32 	%r118, %r112, -1;
	and.b32  	%r2, %r112, 7;
	setp.lt.u32 	%p3, %r118, 7;
	mov.u32 	%r478, %r112;
	mov.u32 	%r479, %r502;
	@%p3 bra 	$L__BB2_5;
	and.b32  	%r3, %r112, 2147483640;
	mov.b32 	%r477, 0;
	mov.u32 	%r478, %r112;
	mov.u32 	%r479, %r502;
$L__BB2_4:
	.pragma "nounroll";
	add.s32 	%r120, %r478, -1;
	mul.wide.u32 	%rd38, %r120, 4;
	add.s64 	%rd39, %rd2, %rd38;
	ld.global.u32 	%r121, [%rd39];
	div.s32 	%r122, %r479, %r121;
	mul.lo.s32 	%r123, %r122, %r121;
	sub.s32 	%r124, %r479, %r123;
	add.s64 	%rd40, %rd4, %rd38;
	st.local.u32 	[%rd40], %r124;
	add.s32 	%r125, %r478, -2;
	mul.wide.u32 	%rd41, %r125, 4;
	add.s64 	%rd42, %rd2, %rd41;
	ld.global.u32 	%r126, [%rd42];
	div.s32 	%r127, %r122, %r126;
	mul.lo.s32 	%r128, %r127, %r126;
	sub.s32 	%r129, %r122, %r128;
	add.s64 	%rd43, %rd4, %rd41;
	st.local.u32 	[%rd43], %r129;
	add.s32 	%r130, %r478, -3;
	mul.wide.u32 	%rd44, %r130, 4;
	add.s64 	%rd45, %rd2, %rd44;
	ld.global.u32 	%r131, [%rd45];
	div.s32 	%r132, %r127, %r131;
	mul.lo.s32 	%r133, %r132, %r131;
	sub.s32 	%r134, %r127, %r133;
	add.s64 	%rd46, %rd4, %rd44;
	st.local.u32 	[%rd46], %r134;
	add.s32 	%r135, %r478, -4;
	mul.wide.u32 	%rd47, %r135, 4;
	add.s64 	%rd48, %rd2, %rd47;
	ld.global.u32 	%r136, [%rd48];
	div.s32 	%r137, %r132, %r136;
	mul.lo.s32 	%r138, %r137, %r136;
	sub.s32 	%r139, %r132, %r138;
	add.s64 	%rd49, %rd4, %rd47;
	st.local.u32 	[%rd49], %r139;
	add.s32 	%r140, %r478, -5;
	mul.wide.u32 	%rd50, %r140, 4;
	add.s64 	%rd51, %rd2, %rd50;
	ld.global.u32 	%r141, [%rd51];
	div.s32 	%r142, %r137, %r141;
	mul.lo.s32 	%r143, %r142, %r141;
	sub.s32 	%r144, %r137, %r143;
	add.s64 	%rd52, %rd4, %rd50;
	st.local.u32 	[%rd52], %r144;
	add.s32 	%r145, %r478, -6;
	mul.wide.u32 	%rd53, %r145, 4;
	add.s64 	%rd54, %rd2, %rd53;
	ld.global.u32 	%r146, [%rd54];
	div.s32 	%r147, %r142, %r146;
	mul.lo.s32 	%r148, %r147, %r146;
	sub.s32 	%r149, %r142, %r148;
	add.s64 	%rd55, %rd4, %rd53;
	st.local.u32 	[%rd55], %r149;
	add.s32 	%r150, %r478, -7;
	mul.wide.u32 	%rd56, %r150, 4;
	add.s64 	%rd57, %rd2, %rd56;
	ld.global.u32 	%r151, [%rd57];
	div.s32 	%r152, %r147, %r151;
	mul.lo.s32 	%r153, %r152, %r151;
	sub.s32 	%r154, %r147, %r153;
	add.s64 	%rd58, %rd4, %rd56;
	st.local.u32 	[%rd58], %r154;
	add.s32 	%r478, %r478, -8;
	mul.wide.u32 	%rd59, %r478, 4;
	add.s64 	%rd60, %rd2, %rd59;
	ld.global.u32 	%r155, [%rd60];
	div.s32 	%r479, %r152, %r155;
	mul.lo.s32 	%r156, %r479, %r155;
	sub.s32 	%r157, %r152, %r156;
	add.s64 	%rd61, %rd4, %rd59;
	st.local.u32 	[%rd61], %r157;
	add.s32 	%r477, %r477, 8;
	setp.ne.s32 	%p4, %r477, %r3;
	@%p4 bra 	$L__BB2_4;
$L__BB2_5:
	setp.eq.s32 	%p5, %r2, 0;
	@%p5 bra 	$L__BB2_13;
	and.b32  	%r12, %r112, 3;
	setp.lt.u32 	%p6, %r2, 4;
	@%p6 bra 	$L__BB2_8;
	add.s32 	%r158, %r478, -1;
	mul.wide.u32 	%rd62, %r158, 4;
	add.s64 	%rd63, %rd2, %rd62;
	ld.global.u32 	%r159, [%rd63];
	div.s32 	%r160, %r479, %r159;
	mul.lo.s32 	%r161, %r160, %r159;
	sub.s32 	%r162, %r479, %r161;
	add.s64 	%rd64, %rd4, %rd62;
	st.local.u32 	[%rd64], %r162;
	add.s32 	%r163, %r478, -2;
	mul.wide.u32 	%rd65, %r163, 4;
	add.s64 	%rd66, %rd2, %rd65;
	ld.global.u32 	%r164, [%rd66];
	div.s32 	%r165, %r160, %r164;
	mul.lo.s32 	%r166, %r165, %r164;
	sub.s32 	%r167, %r160, %r166;
	add.s64 	%rd67, %rd4, %rd65;
	st.local.u32 	[%rd67], %r167;
	add.s32 	%r168, %r478, -3;
	mul.wide.u32 	%rd68, %r168, 4;
	add.s64 	%rd69, %rd2, %rd68;
	ld.global.u32 	%r169, [%rd69];
	div.s32 	%r170, %r165, %r169;
	mul.lo.s32 	%r171, %r170, %r169;
	sub.s32 	%r172, %r165, %r171;
	add.s64 	%rd70, %rd4, %rd68;
	st.local.u32 	[%rd70], %r172;
	add.s32 	%r478, %r478, -4;
	mul.wide.u32 	%rd71, %r478, 4;
	add.s64 	%rd72, %rd2, %rd71;
	ld.global.u32 	%r173, [%rd72];
	div.s32 	%r479, %r170, %r173;
	mul.lo.s32 	%r174, %r479, %r173;
	sub.s32 	%r175, %r170, %r174;
	add.s64 	%rd73, %rd4, %rd71;
	st.local.u32 	[%rd73], %r175;
$L__BB2_8:
	setp.eq.s32 	%p7, %r12, 0;
	@%p7 bra 	$L__BB2_13;
	setp.eq.s32 	%p8, %r12, 1;
	@%p8 bra 	$L__BB2_11;
	add.s32 	%r176, %r478, -1;
	mul.wide.u32 	%rd74, %r176, 4;
	add.s64 	%rd75, %rd2, %rd74;
	ld.global.u32 	%r177, [%rd75];
	div.s32 	%r178, %r479, %r177;
	mul.lo.s32 	%r179, %r178, %r177;
	sub.s32 	%r180, %r479, %r179;
	add.s64 	%rd76, %rd4, %rd74;
	st.local.u32 	[%rd76], %r180;
	add.s32 	%r478, %r478, -2;
	mul.wide.u32 	%rd77, %r478, 4;
	add.s64 	%rd78, %rd2, %rd77;
	ld.global.u32 	%r181, [%rd78];
	div.s32 	%r479, %r178, %r181;
	mul.lo.s32 	%r182, %r479, %r181;
	sub.s32 	%r183, %r178, %r182;
	add.s64 	%rd79, %rd4, %rd77;
	st.local.u32 	[%rd79], %r183;
$L__BB2_11:
	and.b32  	%r184, %r112, 1;
	setp.eq.b32 	%p9, %r184, 1;
	not.pred 	%p10, %p9;
	@%p10 bra 	$L__BB2_13;
	add.s32 	%r185, %r478, -1;
	mul.wide.u32 	%rd80, %r185, 4;
	add.s64 	%rd81, %rd2, %rd80;
	ld.global.u32 	%r186, [%rd81];
	rem.s32 	%r187, %r479, %r186;
	add.s64 	%rd82, %rd4, %rd80;
	st.local.u32 	[%rd82], %r187;
$L__BB2_13:
	cvta.to.global.u64 	%rd83, %rd33;
	mul.wide.s32 	%rd84, %r111, 4;
	add.s64 	%rd85, %rd83, %rd84;
	ld.global.u32 	%r21, [%rd85];
	setp.lt.s32 	%p11, %r21, 1;
	@%p11 bra 	$L__BB2_35;
	add.s64 	%rd5, %rd4, %rd84;
	mov.b32 	%r189, 1127219200;
	mov.b32 	%r190, -2147483648;
	mov.b64 	%fd1, {%r190, %r189};
	add.s32 	%r22, %r112, -1;
	and.b32  	%r23, %r112, 15;
	and.b32  	%r24, %r112, 7;
	add.s32 	%r25, %r24, -1;
	and.b32  	%r26, %r112, 2147483632;
	and.b32  	%r27, %r112, 3;
	neg.s32 	%r28, %r26;
	cvta.to.global.u64 	%rd6, %rd32;
	mov.b32 	%r484, 0;
$L__BB2_15:
	mov.f32 	%f2, %f152;
	setp.lt.s32 	%p12, %r112, 1;
	st.local.u32 	[%rd5], %r484;
	mov.b64 	%rd155, 0;
	@%p12 bra 	$L__BB2_30;
	setp.lt.u32 	%p13, %r22, 15;
	mov.b32 	%r491, 0;
	mov.u32 	%r496, %r491;
	@%p13 bra 	$L__BB2_19;
	add.s64 	%rd154, %rd4, 32;
	add.s64 	%rd153, %rd1, 32;
	mov.b32 	%r496, 0;
	mov.u32 	%r485, %r28;
$L__BB2_18:
	.pragma "nounroll";
	ld.local.v2.u32 	{%r194, %r195}, [%rd154+-32];
	ld.global.u32 	%r196, [%rd153+-32];
	mad.lo.s32 	%r197, %r196, %r194, %r496;
	ld.global.u32 	%r198, [%rd153+-28];
	mad.lo.s32 	%r199, %r198, %r195, %r197;
	ld.local.v2.u32 	{%r200, %r201}, [%rd154+-24];
	ld.global.u32 	%r202, [%rd153+-24];
	mad.lo.s32 	%r203, %r202, %r200, %r199;
	ld.global.u32 	%r204, [%rd153+-20];
	mad.lo.s32 	%r205, %r204, %r201, %r203;
	ld.local.v2.u32 	{%r206, %r207}, [%rd154+-16];
	ld.global.u32 	%r208, [%rd153+-16];
	mad.lo.s32 	%r209, %r208, %r206, %r205;
	ld.global.u32 	%r210, [%rd153+-12];
	mad.lo.s32 	%r211, %r210, %r207, %r209;
	ld.local.v2.u32 	{%r212, %r213}, [%rd154+-8];
	ld.global.u32 	%r214, [%rd153+-8];
	mad.lo.s32 	%r215, %r214, %r212, %r211;
	ld.global.u32 	%r216, [%rd153+-4];
	mad.lo.s32 	%r217, %r216, %r213, %r215;
	ld.local.v2.u32 	{%r218, %r219}, [%rd154];
	ld.global.u32 	%r220, [%rd153];
	mad.lo.s32 	%r221, %r220, %r218, %r217;
	ld.global.u32 	%r222, [%rd153+4];
	mad.lo.s32 	%r223, %r222, %r219, %r221;
	ld.local.v2.u32 	{%r224, %r225}, [%rd154+8];
	ld.global.u32 	%r226, [%rd153+8];
	mad.lo.s32 	%r227, %r226, %r224, %r223;
	ld.global.u32 	%r228, [%rd153+12];
	mad.lo.s32 	%r229, %r228, %r225, %r227;
	ld.local.v2.u32 	{%r230, %r231}, [%rd154+16];
	ld.global.u32 	%r232, [%rd153+16];
	mad.lo.s32 	%r233, %r232, %r230, %r229;
	ld.global.u32 	%r234, [%rd153+20];
	mad.lo.s32 	%r235, %r234, %r231, %r233;
	ld.local.v2.u32 	{%r236, %r237}, [%rd154+24];
	ld.global.u32 	%r238, [%rd153+24];
	mad.lo.s32 	%r239, %r238, %r236, %r235;
	ld.global.u32 	%r240, [%rd153+28];
	mad.lo.s32 	%r496, %r240, %r237, %r239;
	add.s32 	%r485, %r485, 16;
	add.s64 	%rd154, %rd154, 64;
	add.s64 	%rd153, %rd153, 64;
	setp.ne.s32 	%p14, %r485, 0;
	mov.u32 	%r491, %r26;
	@%p14 bra 	$L__BB2_18;
$L__BB2_19:
	setp.eq.s32 	%p15, %r23, 0;
	@%p15 bra 	$L__BB2_29;
	add.s32 	%r242, %r23, -1;
	setp.lt.u32 	%p16, %r242, 7;
	@%p16 bra 	$L__BB2_22;
	mul.wide.u32 	%rd88, %r491, 4;
	add.s64 	%rd89, %rd4, %rd88;
	ld.local.u32 	%r243, [%rd89];
	add.s64 	%rd90, %rd1, %rd88;
	ld.global.u32 	%r244, [%rd90];
	mad.lo.s32 	%r245, %r244, %r243, %r496;
	ld.local.u32 	%r246, [%rd89+4];
	ld.global.u32 	%r247, [%rd90+4];
	mad.lo.s32 	%r248, %r247, %r246, %r245;
	ld.local.u32 	%r249, [%rd89+8];
	ld.global.u32 	%r250, [%rd90+8];
	mad.lo.s32 	%r251, %r250, %r249, %r248;
	ld.local.u32 	%r252, [%rd89+12];
	ld.global.u32 	%r253, [%rd90+12];
	mad.lo.s32 	%r254, %r253, %r252, %r251;
	ld.local.u32 	%r255, [%rd89+16];
	ld.global.u32 	%r256, [%rd90+16];
	mad.lo.s32 	%r257, %r256, %r255, %r254;
	ld.local.u32 	%r258, [%rd89+20];
	ld.global.u32 	%r259, [%rd90+20];
	mad.lo.s32 	%r260, %r259, %r258, %r257;
	ld.local.u32 	%r261, [%rd89+24];
	ld.global.u32 	%r262, [%rd90+24];
	mad.lo.s32 	%r263, %r262, %r261, %r260;
	ld.local.u32 	%r264, [%rd89+28];
	ld.global.u32 	%r265, [%rd90+28];
	mad.lo.s32 	%r496, %r265, %r264, %r263;
	add.s32 	%r491, %r491, 8;
$L__BB2_22:
	setp.eq.s32 	%p17, %r24, 0;
	@%p17 bra 	$L__BB2_29;
	setp.lt.u32 	%p18, %r25, 3;
	@%p18 bra 	$L__BB2_25;
	mul.wide.u32 	%rd91, %r491, 4;
	add.s64 	%rd92, %rd4, %rd91;
	ld.local.u32 	%r267, [%rd92];
	add.s64 	%rd93, %rd1, %rd91;
	ld.global.u32 	%r268, [%rd93];
	mad.lo.s32 	%r269, %r268, %r267, %r496;
	ld.local.u32 	%r270, [%rd92+4];
	ld.global.u32 	%r271, [%rd93+4];
	mad.lo.s32 	%r272, %r271, %r270, %r269;
	ld.local.u32 	%r273, [%rd92+8];
	ld.global.u32 	%r274, [%rd93+8];
	mad.lo.s32 	%r275, %r274, %r273, %r272;
	ld.local.u32 	%r276, [%rd92+12];
	ld.global.u32 	%r277, [%rd93+12];
	mad.lo.s32 	%r496, %r277, %r276, %r275;
	add.s32 	%r491, %r491, 4;
$L__BB2_25:
	setp.eq.s32 	%p19, %r27, 0;
	@%p19 bra 	$L__BB2_29;
	setp.eq.s32 	%p20, %r27, 1;
	mul.wide.u32 	%rd94, %r491, 4;
	add.s64 	%rd13, %rd4, %rd94;
	ld.local.u32 	%r278, [%rd13];
	add.s64 	%rd14, %rd1, %rd94;
	ld.global.u32 	%r279, [%rd14];
	mad.lo.s32 	%r496, %r279, %r278, %r496;
	@%p20 bra 	$L__BB2_29;
	setp.eq.s32 	%p21, %r27, 2;
	ld.local.u32 	%r280, [%rd13+4];
	ld.global.u32 	%r281, [%rd14+4];
	mad.lo.s32 	%r496, %r281, %r280, %r496;
	@%p21 bra 	$L__BB2_29;
	ld.local.u32 	%r282, [%rd13+8];
	ld.global.u32 	%r283, [%rd14+8];
	mad.lo.s32 	%r496, %r283, %r282, %r496;
$L__BB2_29:
	cvt.s64.s32 	%rd155, %r496;
$L__BB2_30:
	shl.b64 	%rd95, %rd155, 2;
	add.s64 	%rd96, %rd6, %rd95;
	ld.global.f32 	%f3, [%rd96];
	setp.gt.s32 	%p22, %r113, 9;
	@%p22 bra 	$L__BB2_76;
	setp.gt.s32 	%p35, %r113, 4;
	@%p35 bra 	$L__BB2_68;
	setp.gt.s32 	%p42, %r113, 2;
	@%p42 bra 	$L__BB2_65;
	setp.eq.s32 	%p45, %r113, 1;
	@%p45 bra 	$L__BB2_34;
	bra.uni 	$L__BB2_63;
$L__BB2_34:
	add.f32 	%f152, %f2, %f3;
	bra.uni 	$L__BB2_116;
$L__BB2_35:
	setp.lt.s32 	%p83, %r112, 1;
	mov.b64 	%rd160, 0;
	@%p83 bra 	$L__BB2_61;
	add.s32 	%r29, %r112, -1;
	and.b32  	%r30, %r112, 7;
	setp.lt.u32 	%p84, %r29, 7;
	mov.u32 	%r503, %r112;
	@%p84 bra 	$L__BB2_40;
	add.s32 	%r508, %r112, -4;
	and.b32  	%r318, %r112, 2147483640;
	neg.s32 	%r507, %r318;
$L__BB2_38:
	.pragma "nounroll";
	add.s32 	%r319, %r508, 3;
	mul.wide.u32 	%rd98, %r319, 4;
	add.s64 	%rd99, %rd2, %rd98;
	ld.global.u32 	%r320, [%rd99];
	div.s32 	%r321, %r502, %r320;
	mul.lo.s32 	%r322, %r321, %r320;
	sub.s32 	%r323, %r502, %r322;
	add.s64 	%rd100, %rd4, %rd98;
	st.local.u32 	[%rd100], %r323;
	add.s32 	%r324, %r508, 2;
	mul.wide.u32 	%rd101, %r324, 4;
	add.s64 	%rd102, %rd2, %rd101;
	ld.global.u32 	%r325, [%rd102];
	div.s32 	%r326, %r321, %r325;
	mul.lo.s32 	%r327, %r326, %r325;
	sub.s32 	%r328, %r321, %r327;
	add.s64 	%rd103, %rd4, %rd101;
	st.local.u32 	[%rd103], %r328;
	add.s32 	%r329, %r508, 1;
	mul.wide.u32 	%rd104, %r329, 4;
	add.s64 	%rd105, %rd2, %rd104;
	ld.global.u32 	%r330, [%rd105];
	div.s32 	%r331, %r326, %r330;
	mul.lo.s32 	%r332, %r331, %r330;
	sub.s32 	%r333, %r326, %r332;
	add.s64 	%rd106, %rd4, %rd104;
	st.local.u32 	[%rd106], %r333;
	add.s32 	%r334, %r508, -4;
	mul.wide.u32 	%rd107, %r508, 4;
	add.s64 	%rd108, %rd2, %rd107;
	ld.global.u32 	%r335, [%rd108];
	div.s32 	%r336, %r331, %r335;
	mul.lo.s32 	%r337, %r336, %r335;
	sub.s32 	%r338, %r331, %r337;
	add.s64 	%rd109, %rd4, %rd107;
	st.local.u32 	[%rd109], %r338;
	add.s32 	%r339, %r508, -1;
	mul.wide.u32 	%rd110, %r339, 4;
	add.s64 	%rd111, %rd2, %rd110;
	ld.global.u32 	%r340, [%rd111];
	div.s32 	%r341, %r336, %r340;
	mul.lo.s32 	%r342, %r341, %r340;
	sub.s32 	%r343, %r336, %r342;
	add.s64 	%rd112, %rd4, %rd110;
	st.local.u32 	[%rd112], %r343;
	add.s32 	%r344, %r508, -2;
	mul.wide.u32 	%rd113, %r344, 4;
	add.s64 	%rd114, %rd2, %rd113;
	ld.global.u32 	%r345, [%rd114];
	div.s32 	%r346, %r341, %r345;
	mul.lo.s32 	%r347, %r346, %r345;
	sub.s32 	%r348, %r341, %r347;
	add.s64 	%rd115, %rd4, %rd113;
	st.local.u32 	[%rd115], %r348;
	add.s32 	%r349, %r508, -3;
	mul.wide.u32 	%rd116, %r349, 4;
	add.s64 	%rd117, %rd2, %rd116;
	ld.global.u32 	%r350, [%rd117];
	div.s32 	%r351, %r346, %r350;
	mul.lo.s32 	%r352, %r351, %r350;
	sub.s32 	%r353, %r346, %r352;
	add.s64 	%rd118, %rd4, %rd116;
	st.local.u32 	[%rd118], %r353;
	mul.wide.u32 	%rd119, %r334, 4;
	add.s64 	%rd120, %rd2, %rd119;
	ld.global.u32 	%r354, [%rd120];
	div.s32 	%r502, %r351, %r354;
	mul.lo.s32 	%r355, %r502, %r354;
	sub.s32 	%r356, %r351, %r355;
	add.s64 	%rd121, %rd4, %rd119;
	st.local.u32 	[%rd121], %r356;
	add.s32 	%r508, %r508, -8;
	add.s32 	%r507, %r507, 8;
	setp.eq.s32 	%p85, %r507, 0;
	@%p85 bra 	$L__BB2_39;
	bra.uni 	$L__BB2_38;
$L__BB2_39:
	add.s32 	%r503, %r508, 4;
$L__BB2_40:
	setp.eq.s32 	%p86, %r30, 0;
	@%p86 bra 	$L__BB2_48;
	and.b32  	%r69, %r112, 3;
	setp.lt.u32 	%p87, %r30, 4;
	@%p87 bra 	$L__BB2_43;
	add.s32 	%r357, %r503, -1;
	mul.wide.u32 	%rd122, %r357, 4;
	add.s64 	%rd123, %rd2, %rd122;
	ld.global.u32 	%r358, [%rd123];
	div.s32 	%r359, %r502, %r358;
	mul.lo.s32 	%r360, %r359, %r358;
	sub.s32 	%r361, %r502, %r360;
	add.s64 	%rd124, %rd4, %rd122;
	st.local.u32 	[%rd124], %r361;
	add.s32 	%r362, %r503, -2;
	mul.wide.u32 	%rd125, %r362, 4;
	add.s64 	%rd126, %rd2, %rd125;
	ld.global.u32 	%r363, [%rd126];
	div.s32 	%r364, %r359, %r363;
	mul.lo.s32 	%r365, %r364, %r363;
	sub.s32 	%r366, %r359, %r365;
	add.s64 	%rd127, %rd4, %rd125;
	st.local.u32 	[%rd127], %r366;
	add.s32 	%r367, %r503, -3;
	mul.wide.u32 	%rd128, %r367, 4;
	add.s64 	%rd129, %rd2, %rd128;
	ld.global.u32 	%r368, [%rd129];
	div.s32 	%r369, %r364, %r368;
	mul.lo.s32 	%r370, %r369, %r368;
	sub.s32 	%r371, %r364, %r370;
	add.s64 	%rd130, %rd4, %rd128;
	st.local.u32 	[%rd130], %r371;
	add.s32 	%r503, %r503, -4;
	mul.wide.u32 	%rd131, %r503, 4;
	add.s64 	%rd132, %rd2, %rd131;
	ld.global.u32 	%r372, [%rd132];
	div.s32 	%r502, %r369, %r372;
	mul.lo.s32 	%r373, %r502, %r372;
	sub.s32 	%r374, %r369, %r373;
	add.s64 	%rd133, %rd4, %rd131;
	st.local.u32 	[%rd133], %r374;
$L__BB2_43:
	setp.eq.s32 	%p88, %r69, 0;
	@%p88 bra 	$L__BB2_48;
	setp.eq.s32 	%p89, %r69, 1;
	@%p89 bra 	$L__BB2_46;
	add.s32 	%r375, %r503, -1;
	mul.wide.u32 	%rd134, %r375, 4;
	add.s64 	%rd135, %rd2, %rd134;
	ld.global.u32 	%r376, [%rd135];
	div.s32 	%r377, %r502, %r376;
	mul.lo.s32 	%r378, %r377, %r376;
	sub.s32 	%r379, %r502, %r378;
	add.s64 	%rd136, %rd4, %rd134;
	st.local.u32 	[%rd136], %r379;
	add.s32 	%r503, %r503, -2;
	mul.wide.u32 	%rd137, %r503, 4;
	add.s64 	%rd138, %rd2, %rd137;
	ld.global.u32 	%r380, [%rd138];
	div.s32 	%r502, %r377, %r380;
	mul.lo.s32 	%r381, %r502, %r380;
	sub.s32 	%r382, %r377, %r381;
	add.s64 	%rd139, %rd4, %rd137;
	st.local.u32 	[%rd139], %r382;
$L__BB2_46:
	and.b32  	%r383, %r112, 1;
	setp.eq.b32 	%p90, %r383, 1;
	not.pred 	%p91, %p90;
	@%p91 bra 	$L__BB2_48;
	add.s32 	%r384, %r503, -1;
	mul.wide.u32 	%rd140, %r384, 4;
	add.s64 	%rd141, %rd2, %rd140;
	ld.global.u32 	%r385, [%rd141];
	rem.s32 	%r386, %r502, %r385;
	add.s64 	%rd142, %rd4, %rd140;
	st.local.u32 	[%rd142], %r386;
$L__BB2_48:
	and.b32  	%r78, %r112, 15;
	setp.lt.u32 	%p92, %r29, 15;
	mov.b32 	%r513, 0;
	mov.u32 	%r523, %r513;
	@%p92 bra 	$L__BB2_51;
	and.b32  	%r513, %r112, 2147483632;
	neg.s32 	%r510, %r513;
	add.s64 	%rd157, %rd4, 32;
	add.s64 	%rd156, %rd3, 32;
	mov.b32 	%r523, 0;
$L__BB2_50:
	.pragma "nounroll";
	ld.local.v2.u32 	{%r390, %r391}, [%rd157+-32];
	ld.global.u32 	%r392, [%rd156+-32];
	mad.lo.s32 	%r393, %r392, %r390, %r523;
	ld.global.u32 	%r394, [%rd156+-28];
	mad.lo.s32 	%r395, %r394, %r391, %r393;
	ld.local.v2.u32 	{%r396, %r397}, [%rd157+-24];
	ld.global.u32 	%r398, [%rd156+-24];
	mad.lo.s32 	%r399, %r398, %r396, %r395;
	ld.global.u32 	%r400, [%rd156+-20];
	mad.lo.s32 	%r401, %r400, %r397, %r399;
	ld.local.v2.u32 	{%r402, %r403}, [%rd157+-16];
	ld.global.u32 	%r404, [%rd156+-16];
	mad.lo.s32 	%r405, %r404, %r402, %r401;
	ld.global.u32 	%r406, [%rd156+-12];
	mad.lo.s32 	%r407, %r406, %r403, %r405;
	ld.local.v2.u32 	{%r408, %r409}, [%rd157+-8];
	ld.global.u32 	%r410, [%rd156+-8];
	mad.lo.s32 	%r411, %r410, %r408, %r407;
	ld.global.u32 	%r412, [%rd156+-4];
	mad.lo.s32 	%r413, %r412, %r409, %r411;
	ld.local.v2.u32 	{%r414, %r415}, [%rd157];
	ld.global.u32 	%r416, [%rd156];
	mad.lo.s32 	%r417, %r416, %r414, %r413;
	ld.global.u32 	%r418, [%rd156+4];
	mad.lo.s32 	%r419, %r418, %r415, %r417;
	ld.local.v2.u32 	{%r420, %r421}, [%rd157+8];
	ld.global.u32 	%r422, [%rd156+8];
	mad.lo.s32 	%r423, %r422, %r420, %r419;
	ld.global.u32 	%r424, [%rd156+12];
	mad.lo.s32 	%r425, %r424, %r421, %r423;
	ld.local.v2.u32 	{%r426, %r427}, [%rd157+16];
	ld.global.u32 	%r428, [%rd156+16];
	mad.lo.s32 	%r429, %r428, %r426, %r425;
	ld.global.u32 	%r430, [%rd156+20];
	mad.lo.s32 	%r431, %r430, %r427, %r429;
	ld.local.v2.u32 	{%r432, %r433}, [%rd157+24];
	ld.global.u32 	%r434, [%rd156+24];
	mad.lo.s32 	%r435, %r434, %r432, %r431;
	ld.global.u32 	%r436, [%rd156+28];
	mad.lo.s32 	%r523, %r436, %r433, %r435;
	add.s32 	%r510, %r510, 16;
	add.s64 	%rd157, %rd157, 64;
	add.s64 	%rd156, %rd156, 64;
	setp.ne.s32 	%p93, %r510, 0;
	@%p93 bra 	$L__BB2_50;
$L__BB2_51:
	setp.eq.s32 	%p94, %r78, 0;
	@%p94 bra 	$L__BB2_60;
	setp.lt.u32 	%p95, %r78, 8;
	@%p95 bra 	$L__BB2_54;
	mul.wide.u32 	%rd143, %r513, 4;
	add.s64 	%rd144, %rd4, %rd143;
	ld.local.u32 	%r438, [%rd144];
	add.s64 	%rd145, %rd3, %rd143;
	ld.global.u32 	%r439, [%rd145];
	mad.lo.s32 	%r440, %r439, %r438, %r523;
	ld.local.u32 	%r441, [%rd144+4];
	ld.global.u32 	%r442, [%rd145+4];
	mad.lo.s32 	%r443, %r442, %r441, %r440;
	ld.local.u32 	%r444, [%rd144+8];
	ld.global.u32 	%r445, [%rd145+8];
	mad.lo.s32 	%r446, %r445, %r444, %r443;
	ld.local.u32 	%r447, [%rd144+12];
	ld.global.u32 	%r448, [%rd145+12];
	mad.lo.s32 	%r449, %r448, %r447, %r446;
	ld.local.u32 	%r450, [%rd144+16];
	ld.global.u32 	%r451, [%rd145+16];
	mad.lo.s32 	%r452, %r451, %r450, %r449;
	ld.local.u32 	%r453, [%rd144+20];
	ld.global.u32 	%r454, [%rd145+20];
	mad.lo.s32 	%r455, %r454, %r453, %r452;
	ld.local.u32 	%r456, [%rd144+24];
	ld.global.u32 	%r457, [%rd145+24];
	mad.lo.s32 	%r458, %r457, %r456, %r455;
	ld.local.u32 	%r459, [%rd144+28];
	ld.global.u32 	%r460, [%rd145+28];
	mad.lo.s32 	%r523, %r460, %r459, %r458;
	add.s32 	%r513, %r513, 8;
$L__BB2_54:
	setp.eq.s32 	%p96, %r30, 0;
	@%p96 bra 	$L__BB2_60;
	and.b32  	%r99, %r112, 3;
	setp.lt.u32 	%p97, %r30, 4;
	@%p97 bra 	$L__BB2_57;
	mul.wide.u32 	%rd146, %r513, 4;
	add.s64 	%rd147, %rd4, %rd146;
	ld.local.u32 	%r462, [%rd147];
	add.s64 	%rd148, %rd3, %rd146;
	ld.global.u32 	%r463, [%rd148];
	mad.lo.s32 	%r464, %r463, %r462, %r523;
	ld.local.u32 	%r465, [%rd147+4];
	ld.global.u32 	%r466, [%rd148+4];
	mad.lo.s32 	%r467, %r466, %r465, %r464;
	ld.local.u32 	%r468, [%rd147+8];
	ld.global.u32 	%r469, [%rd148+8];
	mad.lo.s32 	%r470, %r469, %r468, %r467;
	ld.local.u32 	%r471, [%rd147+12];
	ld.global.u32 	%r472, [%rd148+12];
	mad.lo.s32 	%r523, %r472, %r471, %r470;
	add.s32 	%r513, %r513, 4;
$L__BB2_57:
	setp.eq.s32 	%p98, %r99, 0;
	@%p98 bra 	$L__BB2_60;
	mul.wide.u32 	%rd149, %r513, 4;
	add.s64 	%rd159, %rd3, %rd149;
	add.s64 	%rd158, %rd4, %rd149;
	neg.s32 	%r521, %r99;
$L__BB2_59:
	.pragma "nounroll";
	ld.local.u32 	%r473, [%rd158];
	ld.global.u32 	%r474, [%rd159];
	mad.lo.s32 	%r523, %r474, %r473, %r523;
	add.s64 	%rd159, %rd159, 4;
	add.s64 	%rd158, %rd158, 4;
	add.s32 	%r521, %r521, 1;
	setp.ne.s32 	%p99, %r521, 0;
	@%p99 bra 	$L__BB2_59;
$L__BB2_60:
	cvt.s64.s32 	%rd160, %r523;
$L__BB2_61:
	cvta.to.global.u64 	%rd150, %rd31;
	shl.b64 	%rd151, %rd160, 2;
	add.s64 	%rd152, %rd150, %rd151;
	st.global.f32 	[%rd152], %f152;
$L__BB2_62:
	ret;
$L__BB2_63:
	setp.eq.s32 	%p46, %r113, 2;
	@%p46 bra 	$L__BB2_64;
	bra.uni 	$L__BB2_115;
$L__BB2_64:
	mul.f32 	%f152, %f2, %f3;
	bra.uni 	$L__BB2_116;
$L__BB2_65:
	setp.eq.s32 	%p43, %r113, 3;
	mov.f32 	%f152, %f2;
	@%p43 bra 	$L__BB2_116;
	setp.eq.s32 	%p44, %r113, 4;
	@%p44 bra 	$L__BB2_67;
	bra.uni 	$L__BB2_115;
$L__BB2_67:
	neg.f32 	%f152, %f2;
	bra.uni 	$L__BB2_116;
$L__BB2_68:
	setp.gt.s32 	%p36, %r113, 6;
	@%p36 bra 	$L__BB2_72;
	setp.eq.s32 	%p40, %r113, 5;
	@%p40 bra 	$L__BB2_92;
	setp.eq.s32 	%p41, %r113, 6;
	@%p41 bra 	$L__BB2_71;
	bra.uni 	$L__BB2_115;
$L__BB2_71:
	setp.eq.f32 	%p80, %f2, %f3;
	selp.f32 	%f152, 0f3F800000, 0f00000000, %p80;
	bra.uni 	$L__BB2_116;
$L__BB2_72:
	setp.eq.s32 	%p37, %r113, 7;
	@%p37 bra 	$L__BB2_93;
	setp.eq.s32 	%p38, %r113, 8;
	@%p38 bra 	$L__BB2_96;
	setp.eq.s32 	%p39, %r113, 9;
	@%p39 bra 	$L__BB2_75;
	bra.uni 	$L__BB2_115;
$L__BB2_75:
	setp.gt.f32 	%p78, %f2, 0f00000000;
	selp.f32 	%f152, %f3, 0f00000000, %p78;
	bra.uni 	$L__BB2_116;
$L__BB2_76:
	setp.gt.s32 	%p23, %r113, 13;
	@%p23 bra 	$L__BB2_84;
	setp.gt.s32 	%p30, %r113, 11;
	@%p30 bra 	$L__BB2_81;
	setp.eq.s32 	%p33, %r113, 10;
	@%p33 bra 	$L__BB2_97;
	setp.eq.s32 	%p34, %r113, 11;
	@%p34 bra 	$L__BB2_80;
	bra.uni 	$L__BB2_115;
$L__BB2_80:
	cvt.f64.f32 	%fd19, %f3;
	cvt.f64.f32 	%fd20, %f2;
	add.f64 	%fd21, %fd20, 0d3EB0C6F7A0B5ED8D;
	div.rn.f64 	%fd22, %fd19, %fd21;
	cvt.rn.f32.f64 	%f152, %fd22;
	bra.uni 	$L__BB2_116;
$L__BB2_81:
	setp.eq.s32 	%p31, %r113, 12;
	@%p31 bra 	$L__BB2_104;
	setp.eq.s32 	%p32, %r113, 13;
	@%p32 bra 	$L__BB2_83;
	bra.uni 	$L__BB2_115;
$L__BB2_83:
	rcp.rn.f32 	%f152, %f2;
	bra.uni 	$L__BB2_116;
$L__BB2_84:
	setp.gt.s32 	%p24, %r113, 15;
	@%p24 bra 	$L__BB2_88;
	setp.eq.s32 	%p28, %r113, 14;
	@%p28 bra 	$L__BB2_105;
	setp.eq.s32 	%p29, %r113, 15;
	@%p29 bra 	$L__BB2_87;
	bra.uni 	$L__BB2_115;
$L__BB2_87:
	sub.f32 	%f109, %f2, %f3;
	cvt.f64.f32 	%fd11, %f109;
	setp.lt.f64 	%p71, %fd11, 0d3F847AE147AE147B;
	sub.f32 	%f110, %f3, %f2;
	cvt.f64.f32 	%fd12, %f110;
	setp.lt.f64 	%p72, %fd12, 0d3F847AE147AE147B;
	and.pred  	%p73, %p71, %p72;
	selp.u32 	%r298, 1, 0, %p73;
	cvt.rn.f32.u32 	%f152, %r298;
	bra.uni 	$L__BB2_116;
$L__BB2_88:
	setp.eq.s32 	%p25, %r113, 16;
	@%p25 bra 	$L__BB2_106;
	setp.eq.s32 	%p26, %r113, 17;
	mov.f32 	%f152, 0f3F800000;
	@%p26 bra 	$L__BB2_107;
	setp.eq.s32 	%p27, %r113, 18;
	@%p27 bra 	$L__BB2_91;
	bra.uni 	$L__BB2_115;
$L__BB2_91:
	abs.f32 	%f31, %f2;
	mul.f32 	%f32, %f31, 0f4038AA3B;
	ex2.approx.ftz.f32 	%f33, %f32;
	add.f32 	%f34, %f33, 0f3F800000;
	rcp.approx.ftz.f32 	%f35, %f34;
	fma.rn.f32 	%f36, %f35, 0fC0000000, 0f3F800000;
	setp.ge.f32 	%p47, %f31, 0f41102CB4;
	selp.f32 	%f37, 0f3F800000, %f36, %p47;
	copysign.f32 	%f38, %f2, %f37;
	mul.f32 	%f39, %f2, %f2;
	fma.rn.f32 	%f40, %f39, 0f3C80F082, 0fBD563CAE;
	fma.rn.f32 	%f41, %f40, %f39, 0f3E085941;
	fma.rn.f32 	%f42, %f41, %f39, 0fBEAAA9ED;
	fma.rn.f32 	%f43, %f42, %f39, 0f00000000;
	fma.rn.f32 	%f44, %f43, %f2, %f2;
	setp.ge.f32 	%p48, %f31, 0f3F19999A;
	selp.f32 	%f152, %f38, %f44, %p48;
	bra.uni 	$L__BB2_116;
$L__BB2_92:
	setp.lt.f32 	%p81, %f2, %f3;
	selp.f32 	%f152, 0f3F800000, 0f00000000, %p81;
	bra.uni 	$L__BB2_116;
$L__BB2_93:
	setp.ltu.f32 	%p79, %f2, 0f00000000;
	@%p79 bra 	$L__BB2_95;
	fma.rn.f32 	%f123, %f2, 0fBBBB989D, 0f3F000000;
	cvt.sat.f32.f32 	%f124, %f123;
	mov.f32 	%f125, 0f4B400001;
	mov.f32 	%f126, 0f437C0000;
	fma.rm.f32 	%f127, %f124, %f126, %f125;
	add.f32 	%f128, %f127, 0fCB40007F;
	neg.f32 	%f129, %f128;
	fma.rn.f32 	%f130, %f2, 0fBFB8AA3B, %f129;
	fma.rn.f32 	%f131, %f2, 0fB2A57060, %f130;
	mov.b32 	%r314, %f127;
	shl.b32 	%r315, %r314, 23;
	mov.b32 	%f132, %r315;
	ex2.approx.ftz.f32 	%f133, %f131;
	mul.f32 	%f134, %f133, %f132;
	cvt.f64.f32 	%fd58, %f134;
	add.f64 	%fd59, %fd58, 0d3FF0000000000000;
	rcp.rn.f64 	%fd60, %fd59;
	cvt.rn.f32.f64 	%f152, %fd60;
	bra.uni 	$L__BB2_116;
$L__BB2_95:
	fma.rn.f32 	%f135, %f2, 0f3BBB989D, 0f3F000000;
	cvt.sat.f32.f32 	%f136, %f135;
	mov.f32 	%f137, 0f4B400001;
	mov.f32 	%f138, 0f437C0000;
	fma.rm.f32 	%f139, %f136, %f138, %f137;
	add.f32 	%f140, %f139, 0fCB40007F;
	neg.f32 	%f141, %f140;
	fma.rn.f32 	%f142, %f2, 0f3FB8AA3B, %f141;
	fma.rn.f32 	%f143, %f2, 0f32A57060, %f142;
	mov.b32 	%r316, %f139;
	shl.b32 	%r317, %r316, 23;
	mov.b32 	%f144, %r317;
	ex2.approx.ftz.f32 	%f145, %f143;
	mul.f32 	%f146, %f145, %f144;
	cvt.f64.f32 	%fd61, %f146;
	add.f64 	%fd62, %fd61, 0d3FF0000000000000;
	div.rn.f64 	%fd63, %fd61, %fd62;
	cvt.rn.f32.f64 	%f152, %fd63;
	bra.uni 	$L__BB2_116;
$L__BB2_96:
	cvt.f64.f32 	%fd56, %f2;
	max.f64 	%fd57, %fd56, 0d0000000000000000;
	cvt.rn.f32.f64 	%f152, %fd57;
	bra.uni 	$L__BB2_116;
$L__BB2_97:
	cvt.f64.f32 	%fd23, %f2;
	add.f64 	%fd66, %fd23, 0d3EB0C6F7A0B5ED8D;
	{
	.reg .b32 %temp; 
	mov.b64 	{%temp, %r497}, %fd66;
	}
	{
	.reg .b32 %temp; 
	mov.b64 	{%r498, %temp}, %fd66;
	}
	setp.gt.s32 	%p74, %r497, 1048575;
	mov.b32 	%r499, -1023;
	@%p74 bra 	$L__BB2_99;
	mul.f64 	%fd66, %fd66, 0d4350000000000000;
	{
	.reg .b32 %temp; 
	mov.b64 	{%temp, %r497}, %fd66;
	}
	{
	.reg .b32 %temp; 
	mov.b64 	{%r498, %temp}, %fd66;
	}
	mov.b32 	%r499, -1077;
$L__BB2_99:
	add.s32 	%r303, %r497, -1;
	setp.gt.u32 	%p75, %r303, 2146435070;
	@%p75 bra 	$L__BB2_103;
	shr.u32 	%r306, %r497, 20;
	add.s32 	%r500, %r499, %r306;
	and.b32  	%r307, %r497, 1048575;
	or.b32  	%r308, %r307, 1072693248;
	mov.b64 	%fd67, {%r498, %r308};
	setp.lt.u32 	%p77, %r308, 1073127583;
	@%p77 bra 	$L__BB2_102;
	{
	.reg .b32 %temp; 
	mov.b64 	{%r309, %temp}, %fd67;
	}
	{
	.reg .b32 %temp; 
	mov.b64 	{%temp, %r310}, %fd67;
	}
	add.s32 	%r311, %r310, -1048576;
	mov.b64 	%fd67, {%r309, %r311};
	add.s32 	%r500, %r500, 1;
$L__BB2_102:
	add.f64 	%fd25, %fd67, 0dBFF0000000000000;
	add.f64 	%fd26, %fd67, 0d3FF0000000000000;
	rcp.approx.ftz.f64 	%fd27, %fd26;
	neg.f64 	%fd28, %fd26;
	fma.rn.f64 	%fd29, %fd28, %fd27, 0d3FF0000000000000;
	fma.rn.f64 	%fd30, %fd29, %fd29, %fd29;
	fma.rn.f64 	%fd31, %fd30, %fd27, %fd27;
	mul.f64 	%fd32, %fd25, %fd31;
	fma.rn.f64 	%fd33, %fd25, %fd31, %fd32;
	mul.f64 	%fd34, %fd33, %fd33;
	fma.rn.f64 	%fd35, %fd34, 0d3EB1380B3AE80F1E, 0d3ED0EE258B7A8B04;
	fma.rn.f64 	%fd36, %fd35, %fd34, 0d3EF3B2669F02676F;
	fma.rn.f64 	%fd37, %fd36, %fd34, 0d3F1745CBA9AB0956;
	fma.rn.f64 	%fd38, %fd37, %fd34, 0d3F3C71C72D1B5154;
	fma.rn.f64 	%fd39, %fd38, %fd34, 0d3F624924923BE72D;
	fma.rn.f64 	%fd40, %fd39, %fd34, 0d3F8999999999A3C4;
	fma.rn.f64 	%fd41, %fd40, %fd34, 0d3FB5555555555554;
	sub.f64 	%fd42, %fd25, %fd33;
	add.f64 	%fd43, %fd42, %fd42;
	neg.f64 	%fd44, %fd33;
	fma.rn.f64 	%fd45, %fd44, %fd25, %fd43;
	mul.f64 	%fd46, %fd31, %fd45;
	mul.f64 	%fd47, %fd34, %fd41;
	fma.rn.f64 	%fd48, %fd47, %fd33, %fd46;
	xor.b32  	%r312, %r500, -2147483648;
	mov.b32 	%r313, 1127219200;
	mov.b64 	%fd49, {%r312, %r313};
	sub.f64 	%fd50, %fd49, %fd1;
	fma.rn.f64 	%fd51, %fd50, 0d3FE62E42FEFA39EF, %fd33;
	fma.rn.f64 	%fd52, %fd50, 0dBFE62E42FEFA39EF, %fd51;
	sub.f64 	%fd53, %fd52, %fd33;
	sub.f64 	%fd54, %fd48, %fd53;
	fma.rn.f64 	%fd55, %fd50, 0d3C7ABC9E3B39803F, %fd54;
	add.f64 	%fd8, %fd51, %fd55;
	cvt.rn.f32.f64 	%f152, %fd8;
	bra.uni 	$L__BB2_116;
$L__BB2_103:
	fma.rn.f64 	%fd24, %fd66, 0d7FF0000000000000, 0d7FF0000000000000;
	{
	.reg .b32 %temp; 
	mov.b64 	{%temp, %r304}, %fd66;
	}
	and.b32  	%r305, %r304, 2147483647;
	setp.eq.s32 	%p76, %r305, 0;
	selp.f64 	%fd9, 0dFFF0000000000000, %fd24, %p76;
	cvt.rn.f32.f64 	%f152, %fd9;
	bra.uni 	$L__BB2_116;
$L__BB2_104:
	fma.rn.f32 	%f112, %f2, 0f3BBB989D, 0f3F000000;
	cvt.sat.f32.f32 	%f113, %f112;
	mov.f32 	%f114, 0f4B400001;
	mov.f32 	%f115, 0f437C0000;
	fma.rm.f32 	%f116, %f113, %f115, %f114;
	add.f32 	%f117, %f116, 0fCB40007F;
	neg.f32 	%f118, %f117;
	fma.rn.f32 	%f119, %f2, 0f3FB8AA3B, %f118;
	fma.rn.f32 	%f120, %f2, 0f32A57060, %f119;
	mov.b32 	%r299, %f116;
	shl.b32 	%r300, %r299, 23;
	mov.b32 	%f121, %r300;
	ex2.approx.ftz.f32 	%f122, %f120;
	mul.f32 	%f152, %f122, %f121;
	bra.uni 	$L__BB2_116;
$L__BB2_105:
	mul.f32 	%f111, %f2, %f2;
	cvt.f64.f32 	%fd14, %f111;
	rcp.rn.f64 	%fd15, %fd14;
	neg.f64 	%fd16, %fd15;
	cvt.f64.f32 	%fd17, %f3;
	mul.f64 	%fd18, %fd16, %fd17;
	cvt.rn.f32.f64 	%f152, %fd18;
	bra.uni 	$L__BB2_116;
$L__BB2_106:
	setp.gt.f32 	%p70, %f2, %f3;
	selp.f32 	%f152, %f2, %f3, %p70;
	bra.uni 	$L__BB2_116;
$L__BB2_107:
	mul.f32 	%f46, %f3, 0f3F000000;
	cvt.rzi.f32.f32 	%f47, %f46;
	add.f32 	%f48, %f47, %f47;
	sub.f32 	%f49, %f3, %f48;
	abs.f32 	%f20, %f49;
	abs.f32 	%f21, %f2;
	setp.lt.f32 	%p49, %f21, 0f00800000;
	mul.f32 	%f50, %f21, 0f4B800000;
	selp.f32 	%f51, %f50, %f21, %p49;
	selp.f32 	%f52, 0fC1C00000, 0f00000000, %p49;
	mov.b32 	%r284, %f51;
	add.s32 	%r285, %r284, -1060439283;
	and.b32  	%r286, %r285, -8388608;
	sub.s32 	%r287, %r284, %r286;
	mov.b32 	%f53, %r287;
	cvt.rn.f32.s32 	%f54, %r286;
	fma.rn.f32 	%f55, %f54, 0f34000000, %f52;
	add.f32 	%f56, %f53, 0fBF800000;
	add.f32 	%f57, %f53, 0f3F800000;
	rcp.approx.ftz.f32 	%f58, %f57;
	add.f32 	%f59, %f56, %f56;
	mul.f32 	%f60, %f59, %f58;
	mul.f32 	%f61, %f60, %f60;
	sub.f32 	%f62, %f56, %f60;
	add.f32 	%f63, %f62, %f62;
	neg.f32 	%f64, %f60;
	fma.rn.f32 	%f65, %f64, %f56, %f63;
	mul.rn.f32 	%f66, %f58, %f65;
	fma.rn.f32 	%f67, %f61, 0f3A2C32E4, 0f3B52E7DB;
	fma.rn.f32 	%f68, %f67, %f61, 0f3C93BB73;
	fma.rn.f32 	%f69, %f68, %f61, 0f3DF6384F;
	mul.rn.f32 	%f70, %f69, %f61;
	fma.rn.f32 	%f71, %f60, 0f3FB8AA3B, %f55;
	sub.f32 	%f72, %f55, %f71;
	fma.rn.f32 	%f73, %f60, 0f3FB8AA3B, %f72;
	fma.rn.f32 	%f74, %f66, 0f3FB8AA3B, %f73;
	fma.rn.f32 	%f75, %f60, 0f32A55E34, %f74;
	mul.f32 	%f76, %f70, 0f40400000;
	fma.rn.f32 	%f77, %f76, %f66, %f75;
	fma.rn.f32 	%f78, %f70, %f60, %f77;
	add.rn.f32 	%f79, %f71, %f78;
	neg.f32 	%f80, %f71;
	add.rn.f32 	%f81, %f79, %f80;
	neg.f32 	%f82, %f81;
	add.rn.f32 	%f83, %f78, %f82;
	mul.rn.f32 	%f84, %f79, %f3;
	neg.f32 	%f85, %f84;
	fma.rn.f32 	%f86, %f79, %f3, %f85;
	fma.rn.f32 	%f87, %f83, %f3, %f86;
	cvt.rni.f32.f32 	%f88, %f84;
	sub.f32 	%f89, %f84, %f88;
	add.f32 	%f90, %f89, %f87;
	fma.rn.f32 	%f91, %f90, 0f391FCB8E, 0f3AAF85ED;
	fma.rn.f32 	%f92, %f91, %f90, 0f3C1D9856;
	fma.rn.f32 	%f93, %f92, %f90, 0f3D6357BB;
	fma.rn.f32 	%f94, %f93, %f90, 0f3E75FDEC;
	fma.rn.f32 	%f95, %f94, %f90, 0f3F317218;
	fma.rn.f32 	%f96, %f95, %f90, 0f3F800000;
	cvt.rzi.s32.f32 	%r288, %f88;
	setp.gt.f32 	%p50, %f88, 0f00000000;
	selp.b32 	%r289, 0, -2097152000, %p50;
	add.s32 	%r290, %r289, 2130706432;
	mov.b32 	%f97, %r290;
	mul.f32 	%f98, %f96, %f97;
	shl.b32 	%r291, %r288, 23;
	sub.s32 	%r292, %r291, %r289;
	mov.b32 	%f99, %r292;
	mul.f32 	%f100, %f98, %f99;
	abs.f32 	%f101, %f84;
	setp.gt.f32 	%p51, %f101, 0f43180000;
	setp.lt.f32 	%p52, %f84, 0f00000000;
	selp.f32 	%f102, 0f00000000, 0f7F800000, %p52;
	selp.f32 	%f22, %f102, %f100, %p51;
	setp.eq.f32 	%p53, %f2, 0f3F800000;
	setp.eq.f32 	%p54, %f3, 0f00000000;
	or.pred  	%p55, %p53, %p54;
	@%p55 bra 	$L__BB2_116;
	setp.num.f32 	%p56, %f21, %f21;
	abs.f32 	%f103, %f3;
	setp.num.f32 	%p57, %f103, %f103;
	and.pred  	%p58, %p56, %p57;
	@%p58 bra 	$L__BB2_110;
	add.rn.f32 	%f152, %f2, %f3;
	bra.uni 	$L__BB2_116;
$L__BB2_110:
	setp.neu.f32 	%p59, %f2, 0f00000000;
	setp.neu.f32 	%p60, %f21, 0f7F800000;
	and.pred  	%p61, %p59, %p60;
	@%p61 bra 	$L__BB2_112;
	setp.neu.f32 	%p68, %f20, 0f3F800000;
	add.f32 	%f108, %f2, %f2;
	mov.b32 	%r293, %f108;
	setp.lt.f32 	%p69, %f3, 0f00000000;
	xor.b32  	%r294, %r293, 2139095040;
	selp.b32 	%r295, %r294, %r293, %p69;
	and.b32  	%r296, %r295, 2147483647;
	selp.b32 	%r297, %r296, %r295, %p68;
	mov.b32 	%f152, %r297;
	bra.uni 	$L__BB2_116;
$L__BB2_112:
	setp.eq.f32 	%p62, %f2, 0fBF800000;
	setp.eq.f32 	%p63, %f103, 0f7F800000;
	and.pred  	%p64, %p62, %p63;
	@%p64 bra 	$L__BB2_116;
	setp.geu.f32 	%p65, %f2, 0f00000000;
	mov.f32 	%f152, %f22;
	@%p65 bra 	$L__BB2_116;
	setp.neu.f32 	%p66, %f20, 0f3F800000;
	neg.f32 	%f105, %f22;
	selp.f32 	%f106, %f22, %f105, %p66;
	cvt.rmi.f32.f32 	%f107, %f3;
	setp.neu.f32 	%p67, %f3, %f107;
	selp.f32 	%f152, 0f7FFFFFFF, %f106, %p67;
	bra.uni 	$L__BB2_116;
$L__BB2_115:
	add.f32 	%f152, %f2, %f3;
$L__BB2_116:
	add.s32 	%r484, %r484, 1;
	setp.eq.s32 	%p82, %r484, %r21;
	@%p82 bra 	$L__BB2_35;
	bra.uni 	$L__BB2_15;

}
	// .globl	_Z9zipKernelPfPiS0_iiS_S0_S0_iS_S0_S0_ii
.visible .entry _Z9zipKernelPfPiS0_iiS_S0_S0_iS_S0_S0_ii(
	.param .u64 .ptr .align 1 _Z9zipKernelPfPiS0_iiS_S0_S0_iS_S0_S0_ii_param_0,
	.param .u64 .ptr .align 1 _Z9zipKernelPfPiS0_iiS_S0_S0_iS_S0_S0_ii_param_1,
	.param .u64 .ptr .align 1 _Z9zipKernelPfPiS0_iiS_S0_S0_iS_S0_S0_ii_param_2,
	.param .u32 _Z9zipKernelPfPiS0_iiS_S0_S0_iS_S0_S0_ii_param_3,
	.param .u32 _Z9zipKernelPfPiS0_iiS_S0_S0_iS_S0_S0_ii_param_4,
	.param .u64 .ptr .align 1 _Z9zipKernelPfPiS0_iiS_S0_S0_iS_S0_S0_ii_param_5,
	.param .u64 .ptr .align 1 _Z9zipKernelPfPiS0_iiS_S0_S0_iS_S0_S0_ii_param_6,
	.param .u64 .ptr .align 1 _Z9zipKernelPfPiS0_iiS_S0_S0_iS_S0_S0_ii_param_7,
	.param .u32 _Z9zipKernelPfPiS0_iiS_S0_S0_iS_S0_S0_ii_param_8,
	.param .u64 .ptr .align 1 _Z9zipKernelPfPiS0_iiS_S0_S0_iS_S0_S0_ii_param_9,
	.param .u64 .ptr .align 1 _Z9zipKernelPfPiS0_iiS_S0_S0_iS_S0_S0_ii_param_10,
	.param .u64 .ptr .align 1 _Z9zipKernelPfPiS0_iiS_S0_S0_iS_S0_S0_ii_param_11,
	.param .u32 _Z9zipKernelPfPiS0_iiS_S0_S0_iS_S0_S0_ii_param_12,
	.param .u32 _Z9zipKernelPfPiS0_iiS_S0_S0_iS_S0_S0_ii_param_13
)
{
	.local .align 8 .b8 	__local_depot3[120];
	.reg .b64 	%SP;
	.reg .b64 	%SPL;
	.reg .pred 	%p<143>;
	.reg .b32 	%r<683>;
	.reg .b32 	%f<149>;
	.reg .b64 	%rd<247>;
	.reg .b64 	%fd<68>;

	mov.u64 	%SPL, __local_depot3;
	ld.param.u64 	%rd83, [_Z9zipKernelPfPiS0_iiS_S0_S0_iS_S0_S0_ii_param_1];
	ld.param.u64 	%rd84, [_Z9zipKernelPfPiS0_iiS_S0_S0_iS_S0_S0_ii_param_2];
	ld.param.u32 	%r146, [_Z9zipKernelPfPiS0_iiS_S0_S0_iS_S0_S0_ii_param_3];
	ld.param.u32 	%r142, [_Z9zipKernelPfPiS0_iiS_S0_S0_iS_S0_S0_ii_param_4];
	ld.param.u64 	%rd85, [_Z9zipKernelPfPiS0_iiS_S0_S0_iS_S0_S0_ii_param_6];
	ld.param.u64 	%rd86, [_Z9zipKernelPfPiS0_iiS_S0_S0_iS_S0_S0_ii_param_7];
	ld.param.u32 	%r143, [_Z9zipKernelPfPiS0_iiS_S0_S0_iS_S0_S0_ii_param_8];
	ld.param.u64 	%rd82, [_Z9zipKernelPfPiS0_iiS_S0_S0_iS_S0_S0_ii_param_9];
	ld.param.u64 	%rd87, [_Z9zipKernelPfPiS0_iiS_S0_S0_iS_S0_S0_ii_param_10];
	ld.param.u64 	%rd88, [_Z9zipKernelPfPiS0_iiS_S0_S0_iS_S0_S0_ii_param_11];
	ld.param.u32 	%r144, [_Z9zipKernelPfPiS0_iiS_S0_S0_iS_S0_S0_ii_param_12];
	ld.param.u32 	%r145, [_Z9zipKernelPfPiS0_iiS_S0_S0_iS_S0_S0_ii_param_13];
	cvta.to.global.u64 	%rd1, %rd83;
	cvta.to.global.u64 	%rd2, %rd84;
	cvta.to.global.u64 	%rd3, %rd85;
	cvta.to.global.u64 	%rd4, %rd86;
	cvta.to.global.u64 	%rd5, %rd87;
	cvta.to.global.u64 	%rd6, %rd88;
	add.u64 	%rd7, %SPL, 0;
	add.u64 	%rd8, %SPL, 40;
	add.u64 	%rd9, %SPL, 80;
	mov.u32 	%r147, %ctaid.x;
	mov.u32 	%r148, %ntid.x;
	mov.u32 	%r149, %tid.x;
	mad.lo.s32 	%r621, %r147, %r148, %r149;
	setp.ge.s32 	%p1, %r621, %r146;
	@%p1 bra 	$L__BB3_224;
	setp.lt.s32 	%p2, %r142, 1;
	mov.b64 	%rd228, 0;
	@%p2 bra 	$L__BB3_27;
	and.b32  	%r2, %r142, 7;
	setp.lt.u32 	%p3, %r142, 8;
	mov.u32 	%r620, %r142;
	@%p3 bra 	$L__BB3_6;
	add.s32 	%r625, %r142, -4;
	and.b32  	%r150, %r142, 2147483640;
	neg.s32 	%r624, %r150;
$L__BB3_4:
	.pragma "nounroll";
	add.s32 	%r151, %r625, 3;
	mul.wide.u32 	%rd93, %r151, 4;
	add.s64 	%rd94, %rd1, %rd93;
	ld.global.u32 	%r152, [%rd94];
	div.s32 	%r153, %r621, %r152;
	mul.lo.s32 	%r154, %r153, %r152;
	sub.s32 	%r155, %r621, %r154;
	add.s64 	%rd95, %rd7, %rd93;
	st.local.u32 	[%rd95], %r155;
	add.s32 	%r156, %r625, 2;
	mul.wide.u32 	%rd96, %r156, 4;
	add.s64 	%rd97, %rd1, %rd96;
	ld.global.u32 	%r157, [%rd97];
	div.s32 	%r158, %r153, %r157;
	mul.lo.s32 	%r159, %r158, %r157;
	sub.s32 	%r160, %r153, %r159;
	add.s64 	%rd98, %rd7, %rd96;
	st.local.u32 	[%rd98], %r160;
	add.s32 	%r161, %r625, 1;
	mul.wide.u32 	%rd99, %r161, 4;
	add.s64 	%rd100, %rd1, %rd99;
	ld.global.u32 	%r162, [%rd100];
	div.s32 	%r163, %r158, %r162;
	mul.lo.s32 	%r164, %r163, %r162;
	sub.s32 	%r165, %r158, %r164;
	add.s64 	%rd101, %rd7, %rd99;
	st.local.u32 	[%rd101], %r165;
	add.s32 	%r166, %r625, -4;
	mul.wide.u32 	%rd102, %r625, 4;
	add.s64 	%rd103, %rd1, %rd102;
	ld.global.u32 	%r167, [%rd103];
	div.s32 	%r168, %r163, %r167;
	mul.lo.s32 	%r169, %r168, %r167;
	sub.s32 	%r170, %r163, %r169;
	add.s64 	%rd104, %rd7, %rd102;
	st.local.u32 	[%rd104], %r170;
	add.s32 	%r171, %r625, -1;
	mul.wide.u32 	%rd105, %r171, 4;
	add.s64 	%rd106, %rd1, %rd105;
	ld.global.u32 	%r172, [%rd106];
	div.s32 	%r173, %r168, %r172;
	mul.lo.s32 	%r174, %r173, %r172;
	sub.s32 	%r175, %r168, %r174;
	add.s64 	%rd107, %rd7, %rd105;
	st.local.u32 	[%rd107], %r175;
	add.s32 	%r176, %r625, -2;
	mul.wide.u32 	%rd108, %r176, 4;
	add.s64 	%rd109, %rd1, %rd108;
	ld.global.u32 	%r177, [%rd109];
	div.s32 	%r178, %r173, %r177;
	mul.lo.s32 	%r179, %r178, %r177;
	sub.s32 	%r180, %r173, %r179;
	add.s64 	%rd110, %rd7, %rd108;
	st.local.u32 	[%rd110], %r180;
	add.s32 	%r181, %r625, -3;
	mul.wide.u32 	%rd111, %r181, 4;
	add.s64 	%rd112, %rd1, %rd111;
	ld.global.u32 	%r182, [%rd112];
	div.s32 	%r183, %r178, %r182;
	mul.lo.s32 	%r184, %r183, %r182;
	sub.s32 	%r185, %r178, %r184;
	add.s64 	%rd113, %rd7, %rd111;
	st.local.u32 	[%rd113], %r185;
	mul.wide.u32 	%rd114, %r166, 4;
	add.s64 	%rd115, %rd1, %rd114;
	ld.global.u32 	%r186, [%rd115];
	div.s32 	%r621, %r183, %r186;
	mul.lo.s32 	%r187, %r621, %r186;
	sub.s32 	%r188, %r183, %r187;
	add.s64 	%rd116, %rd7, %rd114;
	st.local.u32 	[%rd116], %r188;
	add.s32 	%r625, %r625, -8;
	add.s32 	%r624, %r624, 8;
	setp.eq.s32 	%p4, %r624, 0;
	@%p4 bra 	$L__BB3_5;
	bra.uni 	$L__BB3_4;
$L__BB3_5:
	add.s32 	%r620, %r625, 4;
$L__BB3_6:
	setp.eq.s32 	%p5, %r2, 0;
	@%p5 bra 	$L__BB3_14;
	and.b32  	%r8, %r142, 3;
	setp.lt.u32 	%p6, %r2, 4;
	@%p6 bra 	$L__BB3_9;
	add.s32 	%r189, %r620, -1;
	mul.wide.u32 	%rd117, %r189, 4;
	add.s64 	%rd118, %rd1, %rd117;
	ld.global.u32 	%r190, [%rd118];
	div.s32 	%r191, %r621, %r190;
	mul.lo.s32 	%r192, %r191, %r190;
	sub.s32 	%r193, %r621, %r192;
	add.s64 	%rd119, %rd7, %rd117;
	st.local.u32 	[%rd119], %r193;
	add.s32 	%r194, %r620, -2;
	mul.wide.u32 	%rd120, %r194, 4;
	add.s64 	%rd121, %rd1, %rd120;
	ld.global.u32 	%r195, [%rd121];
	div.s32 	%r196, %r191, %r195;
	mul.lo.s32 	%r197, %r196, %r195;
	sub.s32 	%r198, %r191, %r197;
	add.s64 	%rd122, %rd7, %rd120;
	st.local.u32 	[%rd122], %r198;
	add.s32 	%r199, %r620, -3;
	mul.wide.u32 	%rd123, %r199, 4;
	add.s64 	%rd124, %rd1, %rd123;
	ld.global.u32 	%r200, [%rd124];
	div.s32 	%r201, %r196, %r200;
	mul.lo.s32 	%r202, %r201, %r200;
	sub.s32 	%r203, %r196, %r202;
	add.s64 	%rd125, %rd7, %rd123;
	st.local.u32 	[%rd125], %r203;
	add.s32 	%r620, %r620, -4;
	mul.wide.u32 	%rd126, %r620, 4;
	add.s64 	%rd127, %rd1, %rd126;
	ld.global.u32 	%r204, [%rd127];
	div.s32 	%r621, %r201, %r204;
	mul.lo.s32 	%r205, %r621, %r204;
	sub.s32 	%r206, %r201, %r205;
	add.s64 	%rd128, %rd7, %rd126;
	st.local.u32 	[%rd128], %r206;
$L__BB3_9:
	setp.eq.s32 	%p7, %r8, 0;
	@%p7 bra 	$L__BB3_14;
	setp.eq.s32 	%p8, %r8, 1;
	@%p8 bra 	$L__BB3_12;
	add.s32 	%r207, %r620, -1;
	mul.wide.u32 	%rd129, %r207, 4;
	add.s64 	%rd130, %rd1, %rd129;
	ld.global.u32 	%r208, [%rd130];
	div.s32 	%r209, %r621, %r208;
	mul.lo.s32 	%r210, %r209, %r208;
	sub.s32 	%r211, %r621, %r210;
	add.s64 	%rd131, %rd7, %rd129;
	st.local.u32 	[%rd131], %r211;
	add.s32 	%r620, %r620, -2;
	mul.wide.u32 	%rd132, %r620, 4;
	add.s64 	%rd133, %rd1, %rd132;
	ld.global.u32 	%r212, [%rd133];
	div.s32 	%r621, %r209, %r212;
	mul.lo.s32 	%r213, %r621, %r212;
	sub.s32 	%r214, %r209, %r213;
	add.s64 	%rd134, %rd7, %rd132;
	st.local.u32 	[%rd134], %r214;
$L__BB3_12:
	and.b32  	%r215, %r142, 1;
	setp.eq.b32 	%p9, %r215, 1;
	not.pred 	%p10, %p9;
	@%p10 bra 	$L__BB3_14;
	add.s32 	%r216, %r620, -1;
	mul.wide.u32 	%rd135, %r216, 4;
	add.s64 	%rd136, %rd1, %rd135;
	ld.global.u32 	%r217, [%rd136];
	rem.s32 	%r218, %r621, %r217;
	add.s64 	%rd137, %rd7, %rd135;
	st.local.u32 	[%rd137], %r218;
$L__BB3_14:
	and.b32  	%r17, %r142, 15;
	setp.lt.u32 	%p11, %r142, 16;
	mov.b32 	%r628, 0;
	mov.u32 	%r638, %r628;
	@%p11 bra 	$L__BB3_17;
	and.b32  	%r628, %r142, 2147483632;
	neg.s32 	%r639, %r628;
	add.s64 	%rd230, %rd7, 32;
	add.s64 	%rd229, %rd2, 32;
	mov.b32 	%r638, 0;
$L__BB3_16:
	.pragma "nounroll";
	ld.local.v2.u32 	{%r222, %r223}, [%rd230+-32];
	ld.global.u32 	%r224, [%rd229+-32];
	mad.lo.s32 	%r225, %r224, %r222, %r638;
	ld.global.u32 	%r226, [%rd229+-28];
	mad.lo.s32 	%r227, %r226, %r223, %r225;
	ld.local.v2.u32 	{%r228, %r229}, [%rd230+-24];
	ld.global.u32 	%r230, [%rd229+-24];
	mad.lo.s32 	%r231, %r230, %r228, %r227;
	ld.global.u32 	%r232, [%rd229+-20];
	mad.lo.s32 	%r233, %r232, %r229, %r231;
	ld.local.v2.u32 	{%r234, %r235}, [%rd230+-16];
	ld.global.u32 	%r236, [%rd229+-16];
	mad.lo.s32 	%r237, %r236, %r234, %r233;
	ld.global.u32 	%r238, [%rd229+-12];
	mad.lo.s32 	%r239, %r238, %r235, %r237;
	ld.local.v2.u32 	{%r240, %r241}, [%rd230+-8];
	ld.global.u32 	%r242, [%rd229+-8];
	mad.lo.s32 	%r243, %r242, %r240, %r239;
	ld.global.u32 	%r244, [%rd229+-4];
	mad.lo.s32 	%r245, %r244, %r241, %r243;
	ld.local.v2.u32 	{%r246, %r247}, [%rd230];
	ld.global.u32 	%r248, [%rd229];
	mad.lo.s32 	%r249, %r248, %r246, %r245;
	ld.global.u32 	%r250, [%rd229+4];
	mad.lo.s32 	%r251, %r250, %r247, %r249;
	ld.local.v2.u32 	{%r252, %r253}, [%rd230+8];
	ld.global.u32 	%r254, [%rd229+8];
	mad.lo.s32 	%r255, %r254, %r252, %r251;
	ld.global.u32 	%r256, [%rd229+12];
	mad.lo.s32 	%r257, %r256, %r253, %r255;
	ld.local.v2.u32 	{%r258, %r259}, [%rd230+16];
	ld.global.u32 	%r260, [%rd229+16];
	mad.lo.s32 	%r261, %r260, %r258, %r257;
	ld.global.u32 	%r262, [%rd229+20];
	mad.lo.s32 	%r263, %r262, %r259, %r261;
	ld.local.v2.u32 	{%r264, %r265}, [%rd230+24];
	ld.global.u32 	%r266, [%rd229+24];
	mad.lo.s32 	%r267, %r266, %r264, %r263;
	ld.global.u32 	%r268, [%rd229+28];
	mad.lo.s32 	%r638, %r268, %r265, %r267;
	add.s32 	%r639, %r639, 16;
	add.s64 	%rd230, %rd230, 64;
	add.s64 	%rd229, %rd229, 64;
	setp.eq.s32 	%p12, %r639, 0;
	@%p12 bra 	$L__BB3_17;
	bra.uni 	$L__BB3_16;
$L__BB3_17:
	setp.eq.s32 	%p13, %r17, 0;
	@%p13 bra 	$L__BB3_26;
	setp.lt.u32 	%p14, %r17, 8;
	@%p14 bra 	$L__BB3_20;
	mul.wide.u32 	%rd138, %r628, 4;
	add.s64 	%rd139, %rd7, %rd138;
	ld.local.u32 	%r270, [%rd139];
	add.s64 	%rd140, %rd2, %rd138;
	ld.global.u32 	%r271, [%rd140];
	mad.lo.s32 	%r272, %r271, %r270, %r638;
	ld.local.u32 	%r273, [%rd139+4];
	ld.global.u32 	%r274, [%rd140+4];
	mad.lo.s32 	%r275, %r274, %r273, %r272;
	ld.local.u32 	%r276, [%rd139+8];
	ld.global.u32 	%r277, [%rd140+8];
	mad.lo.s32 	%r278, %r277, %r276, %r275;
	ld.local.u32 	%r279, [%rd139+12];
	ld.global.u32 	%r280, [%rd140+12];
	mad.lo.s32 	%r281, %r280, %r279, %r278;
	ld.local.u32 	%r282, [%rd139+16];
	ld.global.u32 	%r283, [%rd140+16];
	mad.lo.s32 	%r284, %r283, %r282, %r281;
	ld.local.u32 	%r285, [%rd139+20];
	ld.global.u32 	%r286, [%rd140+20];
	mad.lo.s32 	%r287, %r286, %r285, %r284;
	ld.local.u32 	%r288, [%rd139+24];
	ld.global.u32 	%r289, [%rd140+24];
	mad.lo.s32 	%r290, %r289, %r288, %r287;
	ld.local.u32 	%r291, [%rd139+28];
	ld.global.u32 	%r292, [%rd140+28];
	mad.lo.s32 	%r638, %r292, %r291, %r290;
	add.s32 	%r628, %r628, 8;
$L__BB3_20:
	setp.eq.s32 	%p15, %r2, 0;
	@%p15 bra 	$L__BB3_26;
	and.b32  	%r34, %r142, 3;
	setp.lt.u32 	%p16, %r2, 4;
	@%p16 bra 	$L__BB3_23;
	mul.wide.u32 	%rd141, %r628, 4;
	add.s64 	%rd142, %rd7, %rd141;
	ld.local.u32 	%r294, [%rd142];
	add.s64 	%rd143, %rd2, %rd141;
	ld.global.u32 	%r295, [%rd143];
	mad.lo.s32 	%r296, %r295, %r294, %r638;
	ld.local.u32 	%r297, [%rd142+4];
	ld.global.u32 	%r298, [%rd143+4];
	mad.lo.s32 	%r299, %r298, %r297, %r296;
	ld.local.u32 	%r300, [%rd142+8];
	ld.global.u32 	%r301, [%rd143+8];
	mad.lo.s32 	%r302, %r301, %r300, %r299;
	ld.local.u32 	%r303, [%rd142+12];
	ld.global.u32 	%r304, [%rd143+12];
	mad.lo.s32 	%r638, %r304, %r303, %r302;
	add.s32 	%r628, %r628, 4;
$L__BB3_23:
	setp.eq.s32 	%p17, %r34, 0;
	@%p17 bra 	$L__BB3_26;
	mul.wide.u32 	%rd144, %r628, 4;
	add.s64 	%rd227, %rd2, %rd144;
	add.s64 	%rd226, %rd7, %rd144;
	neg.s32 	%r636, %r34;
$L__BB3_25:
	.pragma "nounroll";
	ld.local.u32 	%r305, [%rd226];
	ld.global.u32 	%r306, [%rd227];
	mad.lo.s32 	%r638, %r306, %r305, %r638;
	add.s64 	%rd227, %rd227, 4;
	add.s64 	%rd226, %rd226, 4;
	add.s32 	%r636, %r636, 1;
	setp.ne.s32 	%p18, %r636, 0;
	@%p18 bra 	$L__BB3_25;
$L__BB3_26:
	cvt.s64.s32 	%rd228, %r638;
$L__BB3_27:
	setp.lt.s32 	%p19, %r143, 1;
	mov.b64 	%rd236, 0;
	@%p19 bra 	$L__BB3_73;
	sub.s32 	%r46, %r142, %r143;
	and.b32  	%r47, %r143, 7;
	setp.lt.u32 	%p20, %r143, 8;
	mov.b32 	%r641, 0;
	@%p20 bra 	$L__BB3_32;
	and.b32  	%r641, %r143, 2147483640;
	neg.s32 	%r645, %r641;
	add.s64 	%rd233, %rd3, 16;
	add.s64 	%rd232, %rd8, 16;
	mul.wide.s32 	%rd146, %r46, 4;
	add.s64 	%rd147, %rd146, %rd7;
	add.s64 	%rd231, %rd147, 16;
	mov.u32 	%r644, %r46;
$L__BB3_30:
	.pragma "nounroll";
	ld.global.u32 	%r308, [%rd233+-16];
	setp.lt.s32 	%p21, %r308, 2;
	@%p21 bra 	$L__BB3_78;
	mul.wide.s32 	%rd148, %r644, 4;
	add.s64 	%rd149, %rd7, %rd148;
	ld.local.u32 	%r310, [%rd149];
	st.local.u32 	[%rd232+-16], %r310;
	bra.uni 	$L__BB3_79;
$L__BB3_32:
	setp.eq.s32 	%p30, %r47, 0;
	@%p30 bra 	$L__BB3_60;
	and.b32  	%r55, %r143, 3;
	setp.lt.u32 	%p31, %r47, 4;
	@%p31 bra 	$L__BB3_47;
	mul.wide.u32 	%rd150, %r641, 4;
	add.s64 	%rd27, %rd3, %rd150;
	ld.global.u32 	%r332, [%rd27];
	setp.gt.s32 	%p32, %r332, 1;
	add.s64 	%rd28, %rd8, %rd150;
	@%p32 bra 	$L__BB3_36;
	mov.b32 	%r333, 0;
	st.local.u32 	[%rd28], %r333;
	bra.uni 	$L__BB3_37;
$L__BB3_36:
	add.s32 	%r334, %r46, %r641;
	mul.wide.s32 	%rd151, %r334, 4;
	add.s64 	%rd152, %rd7, %rd151;
	ld.local.u32 	%r335, [%rd152];
	st.local.u32 	[%rd28], %r335;
$L__BB3_37:
	ld.global.u32 	%r336, [%rd27+4];
	setp.gt.s32 	%p33, %r336, 1;
	cvt.u64.u32 	%rd153, %r641;
	cvt.s64.s32 	%rd154, %r46;
	add.s64 	%rd155, %rd154, %rd153;
	shl.b64 	%rd156, %rd155, 2;
	add.s64 	%rd29, %rd7, %rd156;
	@%p33 bra 	$L__BB3_39;
	mov.b32 	%r337, 0;
	st.local.u32 	[%rd28+4], %r337;
	bra.uni 	$L__BB3_40;
$L__BB3_39:
	ld.local.u32 	%r338, [%rd29+4];
	st.local.u32 	[%rd28+4], %r338;
$L__BB3_40:
	ld.global.u32 	%r339, [%rd27+8];
	setp.gt.s32 	%p34, %r339, 1;
	@%p34 bra 	$L__BB3_42;
	mov.b32 	%r340, 0;
	st.local.u32 	[%rd28+8], %r340;
	bra.uni 	$L__BB3_43;
$L__BB3_42:
	ld.local.u32 	%r341, [%rd29+8];
	st.local.u32 	[%rd28+8], %r341;
$L__BB3_43:
	ld.global.u32 	%r342, [%rd27+12];
	setp.gt.s32 	%p35, %r342, 1;
	@%p35 bra 	$L__BB3_45;
	mov.b32 	%r343, 0;
	st.local.u32 	[%rd28+12], %r343;
	bra.uni 	$L__BB3_46;
$L__BB3_45:
	ld.local.u32 	%r344, [%rd29+12];
	st.local.u32 	[%rd28+12], %r344;
$L__BB3_46:
	add.s32 	%r641, %r641, 4;
$L__BB3_47:
	setp.eq.s32 	%p36, %r55, 0;
	@%p36 bra 	$L__BB3_60;
	setp.eq.s32 	%p37, %r55, 1;
	@%p37 bra 	$L__BB3_56;
	mul.wide.u32 	%rd157, %r641, 4;
	add.s64 	%rd30, %rd3, %rd157;
	ld.global.u32 	%r345, [%rd30];
	setp.gt.s32 	%p38, %r345, 1;
	add.s64 	%rd31, %rd8, %rd157;
	@%p38 bra 	$L__BB3_51;
	mov.b32 	%r346, 0;
	st.local.u32 	[%rd31], %r346;
	bra.uni 	$L__BB3_52;
$L__BB3_51:
	add.s32 	%r347, %r46, %r641;
	mul.wide.s32 	%rd158, %r347, 4;
	add.s64 	%rd159, %rd7, %rd158;
	ld.local.u32 	%r348, [%rd159];
	st.local.u32 	[%rd31], %r348;
$L__BB3_52:
	ld.global.u32 	%r349, [%rd30+4];
	setp.gt.s32 	%p39, %r349, 1;
	@%p39 bra 	$L__BB3_54;
	mov.b32 	%r350, 0;
	st.local.u32 	[%rd31+4], %r350;
	bra.uni 	$L__BB3_55;
$L__BB3_54:
	cvt.s64.s32 	%rd160, %r46;
	cvt.u64.u32 	%rd161, %r641;
	add.s64 	%rd162, %rd160, %rd161;
	shl.b64 	%rd163, %rd162, 2;
	add.s64 	%rd164, %rd7, %rd163;
	ld.local.u32 	%r351, [%rd164+4];
	st.local.u32 	[%rd31+4], %r351;
$L__BB3_55:
	add.s32 	%r641, %r641, 2;
$L__BB3_56:
	and.b32  	%r352, %r143, 1;
	setp.eq.b32 	%p40, %r352, 1;
	not.pred 	%p41, %p40;
	@%p41 bra 	$L__BB3_60;
	mul.wide.u32 	%rd165, %r641, 4;
	add.s64 	%rd166, %rd3, %rd165;
	ld.global.u32 	%r353, [%rd166];
	setp.gt.s32 	%p42, %r353, 1;
	@%p42 bra 	$L__BB3_59;
	add.s64 	%rd168, %rd8, %rd165;
	mov.b32 	%r354, 0;
	st.local.u32 	[%rd168], %r354;
	bra.uni 	$L__BB3_60;
$L__BB3_59:
	add.s32 	%r355, %r46, %r641;
	mul.wide.s32 	%rd169, %r355, 4;
	add.s64 	%rd170, %rd7, %rd169;
	ld.local.u32 	%r356, [%rd170];
	add.s64 	%rd172, %rd8, %rd165;
	st.local.u32 	[%rd172], %r356;
$L__BB3_60:
	and.b32  	%r60, %r143, 15;
	setp.lt.u32 	%p43, %r143, 16;
	mov.b32 	%r647, 0;
	mov.u32 	%r657, %r647;
	@%p43 bra 	$L__BB3_63;
	and.b32  	%r647, %r143, 2147483632;
	neg.s32 	%r658, %r647;
	add.s64 	%rd238, %rd8, 32;
	add.s64 	%rd237, %rd4, 32;
	mov.b32 	%r657, 0;
$L__BB3_62:
	.pragma "nounroll";
	ld.local.v2.u32 	{%r360, %r361}, [%rd238+-32];
	ld.global.u32 	%r362, [%rd237+-32];
	mad.lo.s32 	%r363, %r362, %r360, %r657;
	ld.global.u32 	%r364, [%rd237+-28];
	mad.lo.s32 	%r365, %r364, %r361, %r363;
	ld.local.v2.u32 	{%r366, %r367}, [%rd238+-24];
	ld.global.u32 	%r368, [%rd237+-24];
	mad.lo.s32 	%r369, %r368, %r366, %r365;
	ld.global.u32 	%r370, [%rd237+-20];
	mad.lo.s32 	%r371, %r370, %r367, %r369;
	ld.local.v2.u32 	{%r372, %r373}, [%rd238+-16];
	ld.global.u32 	%r374, [%rd237+-16];
	mad.lo.s32 	%r375, %r374, %r372, %r371;
	ld.global.u32 	%r376, [%rd237+-12];
	mad.lo.s32 	%r377, %r376, %r373, %r375;
	ld.local.v2.u32 	{%r378, %r379}, [%rd238+-8];
	ld.global.u32 	%r380, [%rd237+-8];
	mad.lo.s32 	%r381, %r380, %r378, %r377;
	ld.global.u32 	%r382, [%rd237+-4];
	mad.lo.s32 	%r383, %r382, %r379, %r381;
	ld.local.v2.u32 	{%r384, %r385}, [%rd238];
	ld.global.u32 	%r386, [%rd237];
	mad.lo.s32 	%r387, %r386, %r384, %r383;
	ld.global.u32 	%r388, [%rd237+4];
	mad.lo.s32 	%r389, %r388, %r385, %r387;
	ld.local.v2.u32 	{%r390, %r391}, [%rd238+8];
	ld.global.u32 	%r392, [%rd237+8];
	mad.lo.s32 	%r393, %r392, %r390, %r389;
	ld.global.u32 	%r394, [%rd237+12];
	mad.lo.s32 	%r395, %r394, %r391, %r393;
	ld.local.v2.u32 	{%r396, %r397}, [%rd238+16];
	ld.global.u32 	%r398, [%rd237+16];
	mad.lo.s32 	%r399, %r398, %r396, %r395;
	ld.global.u32 	%r400, [%rd237+20];
	mad.lo.s32 	%r401, %r400, %r397, %r399;
	ld.local.v2.u32 	{%r402, %r403}, [%rd238+24];
	ld.global.u32 	%r404, [%rd237+24];
	mad.lo.s32 	%r405, %r404, %r402, %r401;
	ld.global.u32 	%r406, [%rd237+28];
	mad.lo.s32 	%r657, %r406, %r403, %r405;
	add.s32 	%r658, %r658, 16;
	add.s64 	%rd238, %rd238, 64;
	add.s64 	%rd237, %rd237, 64;
	setp.eq.s32 	%p44, %r658, 0;
	@%p44 bra 	$L__BB3_63;
	bra.uni 	$L__BB3_62;
$L__BB3_63:
	setp.eq.s32 	%p45, %r60, 0;
	@%p45 bra 	$L__BB3_72;
	setp.lt.u32 	%p46, %r60, 8;
	@%p46 bra 	$L__BB3_66;
	mul.wide.u32 	%rd173, %r647, 4;
	add.s64 	%rd174, %rd8, %rd173;
	ld.local.u32 	%r408, [%rd174];
	add.s64 	%rd175, %rd4, %rd173;
	ld.global.u32 	%r409, [%rd175];
	mad.lo.s32 	%r410, %r409, %r408, %r657;
	ld.local.u32 	%r411, [%rd174+4];
	ld.global.u32 	%r412, [%rd175+4];
	mad.lo.s32 	%r413, %r412, %r411, %r410;
	ld.local.u32 	%r414, [%rd174+8];
	ld.global.u32 	%r415, [%rd175+8];
	mad.lo.s32 	%r416, %r415, %r414, %r413;
	ld.local.u32 	%r417, [%rd174+12];
	ld.global.u32 	%r418, [%rd175+12];
	mad.lo.s32 	%r419, %r418, %r417, %r416;
	ld.local.u32 	%r420, [%rd174+16];
	ld.global.u32 	%r421, [%rd175+16];
	mad.lo.s32 	%r422, %r421, %r420, %r419;
	ld.local.u32 	%r423, [%rd174+20];
	ld.global.u32 	%r424, [%rd175+20];
	mad.lo.s32 	%r425, %r424, %r423, %r422;
	ld.local.u32 	%r426, [%rd174+24];
	ld.global.u32 	%r427, [%rd175+24];
	mad.lo.s32 	%r428, %r427, %r426, %r425;
	ld.local.u32 	%r429, [%rd174+28];
	ld.global.u32 	%r430, [%rd175+28];
	mad.lo.s32 	%r657, %r430, %r429, %r428;
	add.s32 	%r647, %r647, 8;
$L__BB3_66:
	setp.eq.s32 	%p47, %r47, 0;
	@%p47 bra 	$L__BB3_72;
	and.b32  	%r75, %r143, 3;
	setp.lt.u32 	%p48, %r47, 4;
	@%p48 bra 	$L__BB3_69;
	mul.wide.u32 	%rd176, %r647, 4;
	add.s64 	%rd177, %rd8, %rd176;
	ld.local.u32 	%r432, [%rd177];
	add.s64 	%rd178, %rd4, %rd176;
	ld.global.u32 	%r433, [%rd178];
	mad.lo.s32 	%r434, %r433, %r432, %r657;
	ld.local.u32 	%r435, [%rd177+4];
	ld.global.u32 	%r436, [%rd178+4];
	mad.lo.s32 	%r437, %r436, %r435, %r434;
	ld.local.u32 	%r438, [%rd177+8];
	ld.global.u32 	%r439, [%rd178+8];
	mad.lo.s32 	%r440, %r439, %r438, %r437;
	ld.local.u32 	%r441, [%rd177+12];
	ld.global.u32 	%r442, [%rd178+12];
	mad.lo.s32 	%r657, %r442, %r441, %r440;
	add.s32 	%r647, %r647, 4;
$L__BB3_69:
	setp.eq.s32 	%p49, %r75, 0;
	@%p49 bra 	$L__BB3_72;
	mul.wide.u32 	%rd179, %r647, 4;
	add.s64 	%rd235, %rd4, %rd179;
	add.s64 	%rd234, %rd8, %rd179;
	neg.s32 	%r655, %r75;
$L__BB3_71:
	.pragma "nounroll";
	ld.local.u32 	%r443, [%rd234];
	ld.global.u32 	%r444, [%rd235];
	mad.lo.s32 	%r657, %r444, %r443, %r657;
	add.s64 	%rd235, %rd235, 4;
	add.s64 	%rd234, %rd234, 4;
	add.s32 	%r655, %r655, 1;
	setp.ne.s32 	%p50, %r655, 0;
	@%p50 bra 	$L__BB3_71;
$L__BB3_72:
	cvt.s64.s32 	%rd236, %r657;
$L__BB3_73:
	setp.lt.s32 	%p51, %r144, 1;
	mov.b64 	%rd246, 0;
	@%p51 bra 	$L__BB3_142;
	sub.s32 	%r87, %r142, %r144;
	and.b32  	%r88, %r144, 7;
	setp.lt.u32 	%p52, %r144, 8;
	mov.b32 	%r660, 0;
	@%p52 bra 	$L__BB3_101;
	and.b32  	%r660, %r144, 2147483640;
	neg.s32 	%r664, %r660;
	add.s64 	%rd241, %rd5, 16;
	add.s64 	%rd240, %rd9, 16;
	mul.wide.s32 	%rd181, %r87, 4;
	add.s64 	%rd182, %rd181, %rd7;
	add.s64 	%rd239, %rd182, 16;
	mov.u32 	%r663, %r87;
$L__BB3_76:
	.pragma "nounroll";
	ld.global.u32 	%r446, [%rd241+-16];
	setp.lt.s32 	%p53, %r446, 2;
	@%p53 bra 	$L__BB3_147;
	mul.wide.s32 	%rd183, %r663, 4;
	add.s64 	%rd184, %rd7, %rd183;
	ld.local.u32 	%r448, [%rd184];
	st.local.u32 	[%rd240+-16], %r448;
	bra.uni 	$L__BB3_148;
$L__BB3_78:
	mov.b32 	%r309, 0;
	st.local.u32 	[%rd232+-16], %r309;
$L__BB3_79:
	ld.global.u32 	%r311, [%rd233+-12];
	setp.gt.s32 	%p22, %r311, 1;
	@%p22 bra 	$L__BB3_81;
	mov.b32 	%r312, 0;
	st.local.u32 	[%rd232+-12], %r312;
	bra.uni 	$L__BB3_82;
$L__BB3_81:
	ld.local.u32 	%r313, [%rd231+-12];
	st.local.u32 	[%rd232+-12], %r313;
$L__BB3_82:
	ld.global.u32 	%r314, [%rd233+-8];
	setp.gt.s32 	%p23, %r314, 1;
	@%p23 bra 	$L__BB3_84;
	mov.b32 	%r315, 0;
	st.local.u32 	[%rd232+-8], %r315;
	bra.uni 	$L__BB3_85;
$L__BB3_84:
	ld.local.u32 	%r316, [%rd231+-8];
	st.local.u32 	[%rd232+-8], %r316;
$L__BB3_85:
	ld.global.u32 	%r317, [%rd233+-4];
	setp.gt.s32 	%p24, %r317, 1;
	@%p24 bra 	$L__BB3_87;
	mov.b32 	%r318, 0;
	st.local.u32 	[%rd232+-4], %r318;
	bra.uni 	$L__BB3_88;
$L__BB3_87:
	ld.local.u32 	%r319, [%rd231+-4];
	st.local.u32 	[%rd232+-4], %r319;
$L__BB3_88:
	ld.global.u32 	%r320, [%rd233];
	setp.gt.s32 	%p25, %r320, 1;
	@%p25 bra 	$L__BB3_90;
	mov.b32 	%r321, 0;
	st.local.u32 	[%rd232], %r321;
	bra.uni 	$L__BB3_91;
$L__BB3_90:
	ld.local.u32 	%r322, [%rd231];
	st.local.u32 	[%rd232], %r322;
$L__BB3_91:
	ld.global.u32 	%r323, [%rd233+4];
	setp.gt.s32 	%p26, %r323, 1;
	@%p26 bra 	$L__BB3_93;
	mov.b32 	%r324, 0;
	st.local.u32 	[%rd232+4], %r324;
	bra.uni 	$L__BB3_94;
$L__BB3_93:
	ld.local.u32 	%r325, [%rd231+4];
	st.local.u32 	[%rd232+4], %r325;
$L__BB3_94:
	ld.global.u32 	%r326, [%rd233+8];
	setp.gt.s32 	%p27, %r326, 1;
	@%p27 bra 	$L__BB3_96;
	mov.b32 	%r327, 0;
	st.local.u32 	[%rd232+8], %r327;
	bra.uni 	$L__BB3_97;
$L__BB3_96:
	ld.local.u32 	%r328, [%rd231+8];
	st.local.u32 	[%rd232+8], %r328;
$L__BB3_97:
	ld.global.u32 	%r329, [%rd233+12];
	setp.gt.s32 	%p28, %r329, 1;
	@%p28 bra 	$L__BB3_99;
	mov.b32 	%r330, 0;
	st.local.u32 	[%rd232+12], %r330;
	bra.uni 	$L__BB3_100;
$L__BB3_99:
	ld.local.u32 	%r331, [%rd231+12];
	st.local.u32 	[%rd232+12], %r331;
$L__BB3_100:
	add.s32 	%r645, %r645, 8;
	add.s32 	%r644, %r644, 8;
	add.s64 	%rd233, %rd233, 32;
	add.s64 	%rd232, %rd232, 32;
	add.s64 	%rd231, %rd231, 32;
	setp.eq.s32 	%p29, %r645, 0;
	@%p29 bra 	$L__BB3_32;
	bra.uni 	$L__BB3_30;
$L__BB3_101:
	setp.eq.s32 	%p62, %r88, 0;
	@%p62 bra 	$L__BB3_129;
	and.b32  	%r96, %r144, 3;
	setp.lt.u32 	%p63, %r88, 4;
	@%p63 bra 	$L__BB3_116;
	mul.wide.u32 	%rd185, %r660, 4;
	add.s64 	%rd55, %rd5, %rd185;
	ld.global.u32 	%r470, [%rd55];
	setp.gt.s32 	%p64, %r470, 1;
	add.s64 	%rd56, %rd9, %rd185;
	@%p64 bra 	$L__BB3_105;
	mov.b32 	%r471, 0;
	st.local.u32 	[%rd56], %r471;
	bra.uni 	$L__BB3_106;
$L__BB3_105:
	add.s32 	%r472, %r87, %r660;
	mul.wide.s32 	%rd186, %r472, 4;
	add.s64 	%rd187, %rd7, %rd186;
	ld.local.u32 	%r473, [%rd187];
	st.local.u32 	[%rd56], %r473;
$L__BB3_106:
	ld.global.u32 	%r474, [%rd55+4];
	setp.gt.s32 	%p65, %r474, 1;
	cvt.u64.u32 	%rd188, %r660;
	cvt.s64.s32 	%rd189, %r87;
	add.s64 	%rd190, %rd189, %rd188;
	shl.b64 	%rd191, %rd190, 2;
	add.s64 	%rd57, %rd7, %rd191;
	@%p65 bra 	$L__BB3_108;
	mov.b32 	%r475, 0;
	st.local.u32 	[%rd56+4], %r475;
	bra.uni 	$L__BB3_109;
$L__BB3_108:
	ld.local.u32 	%r476, [%rd57+4];
	st.local.u32 	[%rd56+4], %r476;
$L__BB3_109:
	ld.global.u32 	%r477, [%rd55+8];
	setp.gt.s32 	%p66, %r477, 1;
	@%p66 bra 	$L__BB3_111;
	mov.b32 	%r478, 0;
	st.local.u32 	[%rd56+8], %r478;
	bra.uni 	$L__BB3_112;
$L__BB3_111:
	ld.local.u32 	%r479, [%rd57+8];
	st.local.u32 	[%rd56+8], %r479;
$L__BB3_112:
	ld.global.u32 	%r480, [%rd55+12];
	setp.gt.s32 	%p67, %r480, 1;
	@%p67 bra 	$L__BB3_114;
	mov.b32 	%r481, 0;
	st.local.u32 	[%rd56+12], %r481;
	bra.uni 	$L__BB3_115;
$L__BB3_114:
	ld.local.u32 	%r482, [%rd57+12];
	st.local.u32 	[%rd56+12], %r482;
$L__BB3_115:
	add.s32 	%r660, %r660, 4;
$L__BB3_116:
	setp.eq.s32 	%p68, %r96, 0;
	@%p68 bra 	$L__BB3_129;
	setp.eq.s32 	%p69, %r96, 1;
	@%p69 bra 	$L__BB3_125;
	mul.wide.u32 	%rd192, %r660, 4;
	add.s64 	%rd58, %rd5, %rd192;
	ld.global.u32 	%r483, [%rd58];
	setp.gt.s32 	%p70, %r483, 1;
	add.s64 	%rd59, %rd9, %rd192;
	@%p70 bra 	$L__BB3_120;
	mov.b32 	%r484, 0;
	st.local.u32 	[%rd59], %r484;
	bra.uni 	$L__BB3_121;
$L__BB3_120:
	add.s32 	%r485, %r87, %r660;
	mul.wide.s32 	%rd193, %r485, 4;
	add.s64 	%rd194, %rd7, %rd193;
	ld.local.u32 	%r486, [%rd194];
	st.local.u32 	[%rd59], %r486;
$L__BB3_121:
	ld.global.u32 	%r487, [%rd58+4];
	setp.gt.s32 	%p71, %r487, 1;
	@%p71 bra 	$L__BB3_123;
	mov.b32 	%r488, 0;
	st.local.u32 	[%rd59+4], %r488;
	bra.uni 	$L__BB3_124;
$L__BB3_123:
	cvt.s64.s32 	%rd195, %r87;
	cvt.u64.u32 	%rd196, %r660;
	add.s64 	%rd197, %rd195, %rd196;
	shl.b64 	%rd198, %rd197, 2;
	add.s64 	%rd199, %rd7, %rd198;
	ld.local.u32 	%r489, [%rd199+4];
	st.local.u32 	[%rd59+4], %r489;
$L__BB3_124:
	add.s32 	%r660, %r660, 2;
$L__BB3_125:
	and.b32  	%r490, %r144, 1;
	setp.eq.b32 	%p72, %r490, 1;
	not.pred 	%p73, %p72;
	@%p73 bra 	$L__BB3_129;
	mul.wide.u32 	%rd200, %r660, 4;
	add.s64 	%rd201, %rd5, %rd200;
	ld.global.u32 	%r491, [%rd201];
	setp.gt.s32 	%p74, %r491, 1;
	@%p74 bra 	$L__BB3_128;
	add.s64 	%rd203, %rd9, %rd200;
	mov.b32 	%r492, 0;
	st.local.u32 	[%rd203], %r492;
	bra.uni 	$L__BB3_129;
$L__BB3_128:
	add.s32 	%r493, %r87, %r660;
	mul.wide.s32 	%rd204, %r493, 4;
	add.s64 	%rd205, %rd7, %rd204;
	ld.local.u32 	%r494, [%rd205];
	add.s64 	%rd207, %rd9, %rd200;
	st.local.u32 	[%rd207], %r494;
$L__BB3_129:
	and.b32  	%r101, %r144, 15;
	setp.lt.u32 	%p75, %r144, 16;
	mov.b32 	%r668, 0;
	mov.u32 	%r678, %r668;
	@%p75 bra 	$L__BB3_132;
	and.b32  	%r668, %r144, 2147483632;
	neg.s32 	%r665, %r668;
	add.s64 	%rd243, %rd9, 32;
	add.s64 	%rd242, %rd6, 32;
	mov.b32 	%r678, 0;
$L__BB3_131:
	.pragma "nounroll";
	ld.local.v2.u32 	{%r498, %r499}, [%rd243+-32];
	ld.global.u32 	%r500, [%rd242+-32];
	mad.lo.s32 	%r501, %r500, %r498, %r678;
	ld.global.u32 	%r502, [%rd242+-28];
	mad.lo.s32 	%r503, %r502, %r499, %r501;
	ld.local.v2.u32 	{%r504, %r505}, [%rd243+-24];
	ld.global.u32 	%r506, [%rd242+-24];
	mad.lo.s32 	%r507, %r506, %r504, %r503;
	ld.global.u32 	%r508, [%rd242+-20];
	mad.lo.s32 	%r509, %r508, %r505, %r507;
	ld.local.v2.u32 	{%r510, %r511}, [%rd243+-16];
	ld.global.u32 	%r512, [%rd242+-16];
	mad.lo.s32 	%r513, %r512, %r510, %r509;
	ld.global.u32 	%r514, [%rd242+-12];
	mad.lo.s32 	%r515, %r514, %r511, %r513;
	ld.local.v2.u32 	{%r516, %r517}, [%rd243+-8];
	ld.global.u32 	%r518, [%rd242+-8];
	mad.lo.s32 	%r519, %r518, %r516, %r515;
	ld.global.u32 	%r520, [%rd242+-4];
	mad.lo.s32 	%r521, %r520, %r517, %r519;
	ld.local.v2.u32 	{%r522, %r523}, [%rd243];
	ld.global.u32 	%r524, [%rd242];
	mad.lo.s32 	%r525, %r524, %r522, %r521;
	ld.global.u32 	%r526, [%rd242+4];
	mad.lo.s32 	%r527, %r526, %r523, %r525;
	ld.local.v2.u32 	{%r528, %r529}, [%rd243+8];
	ld.global.u32 	%r530, [%rd242+8];
	mad.lo.s32 	%r531, %r530, %r528, %r527;
	ld.global.u32 	%r532, [%rd242+12];
	mad.lo.s32 	%r533, %r532, %r529, %r531;
	ld.local.v2.u32 	{%r534, %r535}, [%rd243+16];
	ld.global.u32 	%r536, [%rd242+16];
	mad.lo.s32 	%r537, %r536, %r534, %r533;
	ld.global.u32 	%r538, [%rd242+20];
	mad.lo.s32 	%r539, %r538, %r535, %r537;
	ld.local.v2.u32 	{%r540, %r541}, [%rd243+24];
	ld.global.u32 	%r542, [%rd242+24];
	mad.lo.s32 	%r543, %r542, %r540, %r539;
	ld.global.u32 	%r544, [%rd242+28];
	mad.lo.s32 	%r678, %r544, %r541, %r543;
	add.s32 	%r665, %r665, 16;
	add.s64 	%rd243, %rd243, 64;
	add.s64 	%rd242, %rd242, 64;
	setp.ne.s32 	%p76, %r665, 0;
	@%p76 bra 	$L__BB3_131;
$L__BB3_132:
	setp.eq.s32 	%p77, %r101, 0;
	@%p77 bra 	$L__BB3_141;
	setp.lt.u32 	%p78, %r101, 8;
	@%p78 bra 	$L__BB3_135;
	mul.wide.u32 	%rd208, %r668, 4;
	add.s64 	%rd209, %rd9, %rd208;
	ld.local.u32 	%r546, [%rd209];
	add.s64 	%rd210, %rd6, %rd208;
	ld.global.u32 	%r547, [%rd210];
	mad.lo.s32 	%r548, %r547, %r546, %r678;
	ld.local.u32 	%r549, [%rd209+4];
	ld.global.u32 	%r550, [%rd210+4];
	mad.lo.s32 	%r551, %r550, %r549, %r548;
	ld.local.u32 	%r552, [%rd209+8];
	ld.global.u32 	%r553, [%rd210+8];
	mad.lo.s32 	%r554, %r553, %r552, %r551;
	ld.local.u32 	%r555, [%rd209+12];
	ld.global.u32 	%r556, [%rd210+12];
	mad.lo.s32 	%r557, %r556, %r555, %r554;
	ld.local.u32 	%r558, [%rd209+16];
	ld.global.u32 	%r559, [%rd210+16];
	mad.lo.s32 	%r560, %r559, %r558, %r557;
	ld.local.u32 	%r561, [%rd209+20];
	ld.global.u32 	%r562, [%rd210+20];
	mad.lo.s32 	%r563, %r562, %r561, %r560;
	ld.local.u32 	%r564, [%rd209+24];
	ld.global.u32 	%r565, [%rd210+24];
	mad.lo.s32 	%r566, %r565, %r564, %r563;
	ld.local.u32 	%r567, [%rd209+28];
	ld.global.u32 	%r568, [%rd210+28];
	mad.lo.s32 	%r678, %r568, %r567, %r566;
	add.s32 	%r668, %r668, 8;
$L__BB3_135:
	setp.eq.s32 	%p79, %r88, 0;
	@%p79 bra 	$L__BB3_141;
	and.b32  	%r120, %r144, 3;
	setp.lt.u32 	%p80, %r88, 4;
	@%p80 bra 	$L__BB3_138;
	mul.wide.u32 	%rd211, %r668, 4;
	add.s64 	%rd212, %rd9, %rd211;
	ld.local.u32 	%r570, [%rd212];
	add.s64 	%rd213, %rd6, %rd211;
	ld.global.u32 	%r571, [%rd213];
	mad.lo.s32 	%r572, %r571, %r570, %r678;
	ld.local.u32 	%r573, [%rd212+4];
	ld.global.u32 	%r574, [%rd213+4];
	mad.lo.s32 	%r575, %r574, %r573, %r572;
	ld.local.u32 	%r576, [%rd212+8];
	ld.global.u32 	%r577, [%rd213+8];
	mad.lo.s32 	%r578, %r577, %r576, %r575;
	ld.local.u32 	%r579, [%rd212+12];
	ld.global.u32 	%r580, [%rd213+12];
	mad.lo.s32 	%r678, %r580, %r579, %r578;
	add.s32 	%r668, %r668, 4;
$L__BB3_138:
	setp.eq.s32 	%p81, %r120, 0;
	@%p81 bra 	$L__BB3_141;
	mul.wide.u32 	%rd214, %r668, 4;
	add.s64 	%rd245, %rd6, %rd214;
	add.s64 	%rd244, %rd9, %rd214;
	neg.s32 	%r676, %r120;
$L__BB3_140:
	.pragma "nounroll";
	ld.local.u32 	%r581, [%rd244];
	ld.global.u32 	%r582, [%rd245];
	mad.lo.s32 	%r678, %r582, %r581, %r678;
	add.s64 	%rd245, %rd245, 4;
	add.s64 	%rd244, %rd244, 4;
	add.s32 	%r676, %r676, 1;
	setp.ne.s32 	%p82, %r676, 0;
	@%p82 bra 	$L__BB3_140;
$L__BB3_141:
	cvt.s64.s32 	%rd246, %r678;
$L__BB3_142:
	ld.param.u64 	%rd225, [_Z9zipKernelPfPiS0_iiS_S0_S0_iS_S0_S0_ii_param_5];
	cvta.to.global.u64 	%rd215, %rd225;
	shl.b64 	%rd216, %rd236, 2;
	add.s64 	%rd217, %rd215, %rd216;
	ld.global.f32 	%f1, [%rd217];
	cvta.to.global.u64 	%rd218, %rd82;
	shl.b64 	%rd219, %rd246, 2;
	add.s64 	%rd220, %rd218, %rd219;
	ld.global.f32 	%f2, [%rd220];
	setp.gt.s32 	%p83, %r145, 9;
	@%p83 bra 	$L__BB3_183;
	setp.gt.s32 	%p96, %r145, 4;
	@%p96 bra 	$L__BB3_175;
	setp.gt.s32 	%p103, %r145, 2;
	@%p103 bra 	$L__BB3_172;
	setp.eq.s32 	%p106, %r145, 1;
	@%p106 bra 	$L__BB3_146;
	bra.uni 	$L__BB3_170;
$L__BB3_146:
	add.f32 	%f148, %f1, %f2;
	bra.uni 	$L__BB3_223;
$L__BB3_147:
	mov.b32 	%r447, 0;
	st.local.u32 	[%rd240+-16], %r447;
$L__BB3_148:
	ld.global.u32 	%r449, [%rd241+-12];
	setp.gt.s32 	%p54, %r449, 1;
	@%p54 bra 	$L__BB3_150;
	mov.b32 	%r450, 0;
	st.local.u32 	[%rd240+-12], %r450;
	bra.uni 	$L__BB3_151;
$L__BB3_150:
	ld.local.u32 	%r451, [%rd239+-12];
	st.local.u32 	[%rd240+-12], %r451;
$L__BB3_151:
	ld.global.u32 	%r452, [%rd241+-8];
	setp.gt.s32 	%p55, %r452, 1;
	@%p55 bra 	$L__BB3_153;
	mov.b32 	%r453, 0;
	st.local.u32 	[%rd240+-8], %r453;
	bra.uni 	$L__BB3_154;
$L__BB3_153:
	ld.local.u32 	%r454, [%rd239+-8];
	st.local.u32 	[%rd240+-8], %r454;
$L__BB3_154:
	ld.global.u32 	%r455, [%rd241+-4];
	setp.gt.s32 	%p56, %r455, 1;
	@%p56 bra 	$L__BB3_156;
	mov.b32 	%r456, 0;
	st.local.u32 	[%rd240+-4], %r456;
	bra.uni 	$L__BB3_157;
$L__BB3_156:
	ld.local.u32 	%r457, [%rd239+-4];
	st.local.u32 	[%rd240+-4], %r457;
$L__BB3_157:
	ld.global.u32 	%r458, [%rd241];
	setp.gt.s32 	%p57, %r458, 1;
	@%p57 bra 	$L__BB3_159;
	mov.b32 	%r459, 0;
	st.local.u32 	[%rd240], %r459;
	bra.uni 	$L__BB3_160;
$L__BB3_159:
	ld.local.u32 	%r460, [%rd239];
	st.local.u32 	[%rd240], %r460;
$L__BB3_160:
	ld.global.u32 	%r461, [%rd241+4];
	setp.gt.s32 	%p58, %r461, 1;
	@%p58 bra 	$L__BB3_162;
	mov.b32 	%r462, 0;
	st.local.u32 	[%rd240+4], %r462;
	bra.uni 	$L__BB3_163;
$L__BB3_162:
	ld.local.u32 	%r463, [%rd239+4];
	st.local.u32 	[%rd240+4], %r463;
$L__BB3_163:
	ld.global.u32 	%r464, [%rd241+8];
	setp.gt.s32 	%p59, %r464, 1;
	@%p59 bra 	$L__BB3_165;
	mov.b32 	%r465, 0;
	st.local.u32 	[%rd240+8], %r465;
	bra.uni 	$L__BB3_166;
$L__BB3_165:
	ld.local.u32 	%r466, [%rd239+8];
	st.local.u32 	[%rd240+8], %r466;
$L__BB3_166:
	ld.global.u32 	%r467, [%rd241+12];
	setp.gt.s32 	%p60, %r467, 1;
	@%p60 bra 	$L__BB3_168;
	mov.b32 	%r468, 0;
	st.local.u32 	[%rd240+12], %r468;
	bra.uni 	$L__BB3_169;
$L__BB3_168:
	ld.local.u32 	%r469, [%rd239+12];
	st.local.u32 	[%rd240+12], %r469;
$L__BB3_169:
	add.s32 	%r664, %r664, 8;
	add.s32 	%r663, %r663, 8;
	add.s64 	%rd241, %rd241, 32;
	add.s64 	%rd240, %rd240, 32;
	add.s64 	%rd239, %rd239, 32;
	setp.eq.s32 	%p61, %r664, 0;
	@%p61 bra 	$L__BB3_101;
	bra.uni 	$L__BB3_76;
$L__BB3_170:
	setp.eq.s32 	%p107, %r145, 2;
	@%p107 bra 	$L__BB3_171;
	bra.uni 	$L__BB3_222;
$L__BB3_171:
	mul.f32 	%f148, %f1, %f2;
	bra.uni 	$L__BB3_223;
$L__BB3_172:
	setp.eq.s32 	%p104, %r145, 3;
	mov.f32 	%f148, %f1;
	@%p104 bra 	$L__BB3_223;
	setp.eq.s32 	%p105, %r145, 4;
	@%p105 bra 	$L__BB3_174;
	bra.uni 	$L__BB3_222;
$L__BB3_174:
	neg.f32 	%f148, %f1;
	bra.uni 	$L__BB3_223;
$L__BB3_175:
	setp.gt.s32 	%p97, %r145, 6;
	@%p97 bra 	$L__BB3_179;
	setp.eq.s32 	%p101, %r145, 5;
	@%p101 bra 	$L__BB3_199;
	setp.eq.s32 	%p102, %r145, 6;
	@%p102 bra 	$L__BB3_178;
	bra.uni 	$L__BB3_222;
$L__BB3_178:
	setp.eq.f32 	%p141, %f1, %f2;
	selp.f32 	%f148, 0f3F800000, 0f00000000, %p141;
	bra.uni 	$L__BB3_223;
$L__BB3_179:
	setp.eq.s32 	%p98, %r145, 7;
	@%p98 bra 	$L__BB3_200;
	setp.eq.s32 	%p99, %r145, 8;
	@%p99 bra 	$L__BB3_203;
	setp.eq.s32 	%p100, %r145, 9;
	@%p100 bra 	$L__BB3_182;
	bra.uni 	$L__BB3_222;
$L__BB3_182:
	setp.gt.f32 	%p139, %f1, 0f00000000;
	selp.f32 	%f148, %f2, 0f00000000, %p139;
	bra.uni 	$L__BB3_223;
$L__BB3_183:
	setp.gt.s32 	%p84, %r145, 13;
	@%p84 bra 	$L__BB3_191;
	setp.gt.s32 	%p91, %r145, 11;
	@%p91 bra 	$L__BB3_188;
	setp.eq.s32 	%p94, %r145, 10;
	@%p94 bra 	$L__BB3_204;
	setp.eq.s32 	%p95, %r145, 11;
	@%p95 bra 	$L__BB3_187;
	bra.uni 	$L__BB3_222;
$L__BB3_187:
	cvt.f64.f32 	%fd18, %f2;
	cvt.f64.f32 	%fd19, %f1;
	add.f64 	%fd20, %fd19, 0d3EB0C6F7A0B5ED8D;
	div.rn.f64 	%fd21, %fd18, %fd20;
	cvt.rn.f32.f64 	%f148, %fd21;
	bra.uni 	$L__BB3_223;
$L__BB3_188:
	setp.eq.s32 	%p92, %r145, 12;
	@%p92 bra 	$L__BB3_211;
	setp.eq.s32 	%p93, %r145, 13;
	@%p93 bra 	$L__BB3_190;
	bra.uni 	$L__BB3_222;
$L__BB3_190:
	rcp.rn.f32 	%f148, %f1;
	bra.uni 	$L__BB3_223;
$L__BB3_191:
	setp.gt.s32 	%p85, %r145, 15;
	@%p85 bra 	$L__BB3_195;
	setp.eq.s32 	%p89, %r145, 14;
	@%p89 bra 	$L__BB3_212;
	setp.eq.s32 	%p90, %r145, 15;
	@%p90 bra 	$L__BB3_194;
	bra.uni 	$L__BB3_222;
$L__BB3_194:
	sub.f32 	%f107, %f1, %f2;
	cvt.f64.f32 	%fd10, %f107;
	setp.lt.f64 	%p132, %fd10, 0d3F847AE147AE147B;
	sub.f32 	%f108, %f2, %f1;
	cvt.f64.f32 	%fd11, %f108;
	setp.lt.f64 	%p133, %fd11, 0d3F847AE147AE147B;
	and.pred  	%p134, %p132, %p133;
	selp.u32 	%r597, 1, 0, %p134;
	cvt.rn.f32.u32 	%f148, %r597;
	bra.uni 	$L__BB3_223;
$L__BB3_195:
	setp.eq.s32 	%p86, %r145, 16;
	@%p86 bra 	$L__BB3_213;
	setp.eq.s32 	%p87, %r145, 17;
	mov.f32 	%f148, 0f3F800000;
	@%p87 bra 	$L__BB3_214;
	setp.eq.s32 	%p88, %r145, 18;
	@%p88 bra 	$L__BB3_198;
	bra.uni 	$L__BB3_222;
$L__BB3_198:
	abs.f32 	%f29, %f1;
	mul.f32 	%f30, %f29, 0f4038AA3B;
	ex2.approx.ftz.f32 	%f31, %f30;
	add.f32 	%f32, %f31, 0f3F800000;
	rcp.approx.ftz.f32 	%f33, %f32;
	fma.rn.f32 	%f34, %f33, 0fC0000000, 0f3F800000;
	setp.ge.f32 	%p108, %f29, 0f41102CB4;
	selp.f32 	%f35, 0f3F800000, %f34, %p108;
	copysign.f32 	%f36, %f1, %f35;
	mul.f32 	%f37, %f1, %f1;
	fma.rn.f32 	%f38, %f37, 0f3C80F082, 0fBD563CAE;
	fma.rn.f32 	%f39, %f38, %f37, 0f3E085941;
	fma.rn.f32 	%f40, %f39, %f37, 0fBEAAA9ED;
	fma.rn.f32 	%f41, %f40, %f37, 0f00000000;
	fma.rn.f32 	%f42, %f41, %f1, %f1;
	setp.ge.f32 	%p109, %f29, 0f3F19999A;
	selp.f32 	%f148, %f36, %f42, %p109;
	bra.uni 	$L__BB3_223;
$L__BB3_199:
	setp.lt.f32 	%p142, %f1, %f2;
	selp.f32 	%f148, 0f3F800000, 0f00000000, %p142;
	bra.uni 	$L__BB3_223;
$L__BB3_200:
	setp.ltu.f32 	%p140, %f1, 0f00000000;
	@%p140 bra 	$L__BB3_202;
	fma.rn.f32 	%f121, %f1, 0fBBBB989D, 0f3F000000;
	cvt.sat.f32.f32 	%f122, %f121;
	mov.f32 	%f123, 0f4B400001;
	mov.f32 	%f124, 0f437C0000;
	fma.rm.f32 	%f125, %f122, %f124, %f123;
	add.f32 	%f126, %f125, 0fCB40007F;
	neg.f32 	%f127, %f126;
	fma.rn.f32 	%f128, %f1, 0fBFB8AA3B, %f127;
	fma.rn.f32 	%f129, %f1, 0fB2A57060, %f128;
	mov.b32 	%r614, %f125;
	shl.b32 	%r615, %r614, 23;
	mov.b32 	%f130, %r615;
	ex2.approx.ftz.f32 	%f131, %f129;
	mul.f32 	%f132, %f131, %f130;
	cvt.f64.f32 	%fd58, %f132;
	add.f64 	%fd59, %fd58, 0d3FF0000000000000;
	rcp.rn.f64 	%fd60, %fd59;
	cvt.rn.f32.f64 	%f148, %fd60;
	bra.uni 	$L__BB3_223;
$L__BB3_202:
	fma.rn.f32 	%f133, %f1, 0f3BBB989D, 0f3F000000;
	cvt.sat.f32.f32 	%f134, %f133;
	mov.f32 	%f135, 0f4B400001;
	mov.f32 	%f136, 0f437C0000;
	fma.rm.f32 	%f137, %f134, %f136, %f135;
	add.f32 	%f138, %f137, 0fCB40007F;
	neg.f32 	%f139, %f138;
	fma.rn.f32 	%f140, %f1, 0f3FB8AA3B, %f139;
	fma.rn.f32 	%f141, %f1, 0f32A57060, %f140;
	mov.b32 	%r616, %f137;
	shl.b32 	%r617, %r616, 23;
	mov.b32 	%f142, %r617;
	ex2.approx.ftz.f32 	%f143, %f141;
	mul.f32 	%f144, %f143, %f142;
	cvt.f64.f32 	%fd61, %f144;
	add.f64 	%fd62, %fd61, 0d3FF0000000000000;
	div.rn.f64 	%fd63, %fd61, %fd62;
	cvt.rn.f32.f64 	%f148, %fd63;
	bra.uni 	$L__BB3_223;
$L__BB3_203:
	cvt.f64.f32 	%fd56, %f1;
	max.f64 	%fd57, %fd56, 0d0000000000000000;
	cvt.rn.f32.f64 	%f148, %fd57;
	bra.uni 	$L__BB3_223;
$L__BB3_204:
	cvt.f64.f32 	%fd22, %f1;
	add.f64 	%fd66, %fd22, 0d3EB0C6F7A0B5ED8D;
	{
	.reg .b32 %temp; 
	mov.b64 	{%temp, %r679}, %fd66;
	}
	{
	.reg .b32 %temp; 
	mov.b64 	{%r680, %temp}, %fd66;
	}
	setp.gt.s32 	%p135, %r679, 1048575;
	mov.b32 	%r681, -1023;
	@%p135 bra 	$L__BB3_206;
	mul.f64 	%fd66, %fd66, 0d4350000000000000;
	{
	.reg .b32 %temp; 
	mov.b64 	{%temp, %r679}, %fd66;
	}
	{
	.reg .b32 %temp; 
	mov.b64 	{%r680, %temp}, %fd66;
	}
	mov.b32 	%r681, -1077;
$L__BB3_206:
	add.s32 	%r602, %r679, -1;
	setp.gt.u32 	%p136, %r602, 2146435070;
	@%p136 bra 	$L__BB3_210;
	shr.u32 	%r605, %r679, 20;
	add.s32 	%r682, %r681, %r605;
	and.b32  	%r606, %r679, 1048575;
	or.b32  	%r607, %r606, 1072693248;
	mov.b64 	%fd67, {%r680, %r607};
	setp.lt.u32 	%p138, %r607, 1073127583;
	@%p138 bra 	$L__BB3_209;
	{
	.reg .b32 %temp; 
	mov.b64 	{%r608, %temp}, %fd67;
	}
	{
	.reg .b32 %temp; 
	mov.b64 	{%temp, %r609}, %fd67;
	}
	add.s32 	%r610, %r609, -1048576;
	mov.b64 	%fd67, {%r608, %r610};
	add.s32 	%r682, %r682, 1;
$L__BB3_209:
	add.f64 	%fd24, %fd67, 0dBFF0000000000000;
	add.f64 	%fd25, %fd67, 0d3FF0000000000000;
	rcp.approx.ftz.f64 	%fd26, %fd25;
	neg.f64 	%fd27, %fd25;
	fma.rn.f64 	%fd28, %fd27, %fd26, 0d3FF0000000000000;
	fma.rn.f64 	%fd29, %fd28, %fd28, %fd28;
	fma.rn.f64 	%fd30, %fd29, %fd26, %fd26;
	mul.f64 	%fd31, %fd24, %fd30;
	fma.rn.f64 	%fd32, %fd24, %fd30, %fd31;
	mul.f64 	%fd33, %fd32, %fd32;
	fma.rn.f64 	%fd34, %fd33, 0d3EB1380B3AE80F1E, 0d3ED0EE258B7A8B04;
	fma.rn.f64 	%fd35, %fd34, %fd33, 0d3EF3B2669F02676F;
	fma.rn.f64 	%fd36, %fd35, %fd33, 0d3F1745CBA9AB0956;
	fma.rn.f64 	%fd37, %fd36, %fd33, 0d3F3C71C72D1B5154;
	fma.rn.f64 	%fd38, %fd37, %fd33, 0d3F624924923BE72D;
	fma.rn.f64 	%fd39, %fd38, %fd33, 0d3F8999999999A3C4;
	fma.rn.f64 	%fd40, %fd39, %fd33, 0d3FB5555555555554;
	sub.f64 	%fd41, %fd24, %fd32;
	add.f64 	%fd42, %fd41, %fd41;
	neg.f64 	%fd43, %fd32;
	fma.rn.f64 	%fd44, %fd43, %fd24, %fd42;
	mul.f64 	%fd45, %fd30, %fd44;
	mul.f64 	%fd46, %fd33, %fd40;
	fma.rn.f64 	%fd47, %fd46, %fd32, %fd45;
	xor.b32  	%r611, %r682, -2147483648;
	mov.b32 	%r612, 1127219200;
	mov.b64 	%fd48, {%r611, %r612};
	mov.b32 	%r613, -2147483648;
	mov.b64 	%fd49, {%r613, %r612};
	sub.f64 	%fd50, %fd48, %fd49;
	fma.rn.f64 	%fd51, %fd50, 0d3FE62E42FEFA39EF, %fd32;
	fma.rn.f64 	%fd52, %fd50, 0dBFE62E42FEFA39EF, %fd51;
	sub.f64 	%fd53, %fd52, %fd32;
	sub.f64 	%fd54, %fd47, %fd53;
	fma.rn.f64 	%fd55, %fd50, 0d3C7ABC9E3B39803F, %fd54;
	add.f64 	%fd7, %fd51, %fd55;
	cvt.rn.f32.f64 	%f148, %fd7;
	bra.uni 	$L__BB3_223;
$L__BB3_210:
	fma.rn.f64 	%fd23, %fd66, 0d7FF0000000000000, 0d7FF0000000000000;
	{
	.reg .b32 %temp; 
	mov.b64 	{%temp, %r603}, %fd66;
	}
	and.b32  	%r604, %r603, 2147483647;
	setp.eq.s32 	%p137, %r604, 0;
	selp.f64 	%fd8, 0dFFF0000000000000, %fd23, %p137;
	cvt.rn.f32.f64 	%f148, %fd8;
	bra.uni 	$L__BB3_223;
$L__BB3_211:
	fma.rn.f32 	%f110, %f1, 0f3BBB989D, 0f3F000000;
	cvt.sat.f32.f32 	%f111, %f110;
	mov.f32 	%f112, 0f4B400001;
	mov.f32 	%f113, 0f437C0000;
	fma.rm.f32 	%f114, %f111, %f113, %f112;
	add.f32 	%f115, %f114, 0fCB40007F;
	neg.f32 	%f116, %f115;
	fma.rn.f32 	%f117, %f1, 0f3FB8AA3B, %f116;
	fma.rn.f32 	%f118, %f1, 0f32A57060, %f117;
	mov.b32 	%r598, %f114;
	shl.b32 	%r599, %r598, 23;
	mov.b32 	%f119, %r599;
	ex2.approx.ftz.f32 	%f120, %f118;
	mul.f32 	%f148, %f120, %f119;
	bra.uni 	$L__BB3_223;
$L__BB3_212:
	mul.f32 	%f109, %f1, %f1;
	cvt.f64.f32 	%fd13, %f109;
	rcp.rn.f64 	%fd14, %fd13;
	neg.f64 	%fd15, %fd14;
	cvt.f64.f32 	%fd16, %f2;
	mul.f64 	%fd17, %fd15, %fd16;
	cvt.rn.f32.f64 	%f148, %fd17;
	bra.uni 	$L__BB3_223;
$L__BB3_213:
	setp.gt.f32 	%p131, %f1, %f2;
	selp.f32 	%f148, %f1, %f2, %p131;
	bra.uni 	$L__BB3_223;
$L__BB3_214:
	mul.f32 	%f44, %f2, 0f3F000000;
	cvt.rzi.f32.f32 	%f45, %f44;
	add.f32 	%f46, %f45, %f45;
	sub.f32 	%f47, %f2, %f46;
	abs.f32 	%f19, %f47;
	abs.f32 	%f20, %f1;
	setp.lt.f32 	%p110, %f20, 0f00800000;
	mul.f32 	%f48, %f20, 0f4B800000;
	selp.f32 	%f49, %f48, %f20, %p110;
	selp.f32 	%f50, 0fC1C00000, 0f00000000, %p110;
	mov.b32 	%r583, %f49;
	add.s32 	%r584, %r583, -1060439283;
	and.b32  	%r585, %r584, -8388608;
	sub.s32 	%r586, %r583, %r585;
	mov.b32 	%f51, %r586;
	cvt.rn.f32.s32 	%f52, %r585;
	fma.rn.f32 	%f53, %f52, 0f34000000, %f50;
	add.f32 	%f54, %f51, 0fBF800000;
	add.f32 	%f55, %f51, 0f3F800000;
	rcp.approx.ftz.f32 	%f56, %f55;
	add.f32 	%f57, %f54, %f54;
	mul.f32 	%f58, %f57, %f56;
	mul.f32 	%f59, %f58, %f58;
	sub.f32 	%f60, %f54, %f58;
	add.f32 	%f61, %f60, %f60;
	neg.f32 	%f62, %f58;
	fma.rn.f32 	%f63, %f62, %f54, %f61;
	mul.rn.f32 	%f64, %f56, %f63;
	fma.rn.f32 	%f65, %f59, 0f3A2C32E4, 0f3B52E7DB;
	fma.rn.f32 	%f66, %f65, %f59, 0f3C93BB73;
	fma.rn.f32 	%f67, %f66, %f59, 0f3DF6384F;
	mul.rn.f32 	%f68, %f67, %f59;
	fma.rn.f32 	%f69, %f58, 0f3FB8AA3B, %f53;
	sub.f32 	%f70, %f53, %f69;
	fma.rn.f32 	%f71, %f58, 0f3FB8AA3B, %f70;
	fma.rn.f32 	%f72, %f64, 0f3FB8AA3B, %f71;
	fma.rn.f32 	%f73, %f58, 0f32A55E34, %f72;
	mul.f32 	%f74, %f68, 0f40400000;
	fma.rn.f32 	%f75, %f74, %f64, %f73;
	fma.rn.f32 	%f76, %f68, %f58, %f75;
	add.rn.f32 	%f77, %f69, %f76;
	neg.f32 	%f78, %f69;
	add.rn.f32 	%f79, %f77, %f78;
	neg.f32 	%f80, %f79;
	add.rn.f32 	%f81, %f76, %f80;
	mul.rn.f32 	%f82, %f77, %f2;
	neg.f32 	%f83, %f82;
	fma.rn.f32 	%f84, %f77, %f2, %f83;
	fma.rn.f32 	%f85, %f81, %f2, %f84;
	cvt.rni.f32.f32 	%f86, %f82;
	sub.f32 	%f87, %f82, %f86;
	add.f32 	%f88, %f87, %f85;
	fma.rn.f32 	%f89, %f88, 0f391FCB8E, 0f3AAF85ED;
	fma.rn.f32 	%f90, %f89, %f88, 0f3C1D9856;
	fma.rn.f32 	%f91, %f90, %f88, 0f3D6357BB;
	fma.rn.f32 	%f92, %f91, %f88, 0f3E75FDEC;
	fma.rn.f32 	%f93, %f92, %f88, 0f3F317218;
	fma.rn.f32 	%f94, %f93, %f88, 0f3F800000;
	cvt.rzi.s32.f32 	%r587, %f86;
	setp.gt.f32 	%p111, %f86, 0f00000000;
	selp.b32 	%r588, 0, -2097152000, %p111;
	add.s32 	%r589, %r588, 2130706432;
	mov.b32 	%f95, %r589;
	mul.f32 	%f96, %f94, %f95;
	shl.b32 	%r590, %r587, 23;
	sub.s32 	%r591, %r590, %r588;
	mov.b32 	%f97, %r591;
	mul.f32 	%f98, %f96, %f97;
	abs.f32 	%f99, %f82;
	setp.gt.f32 	%p112, %f99, 0f43180000;
	setp.lt.f32 	%p113, %f82, 0f00000000;
	selp.f32 	%f100, 0f00000000, 0f7F800000, %p113;
	selp.f32 	%f21, %f100, %f98, %p112;
	setp.eq.f32 	%p114, %f1, 0f3F800000;
	setp.eq.f32 	%p115, %f2, 0f00000000;
	or.pred  	%p116, %p114, %p115;
	@%p116 bra 	$L__BB3_223;
	setp.num.f32 	%p117, %f20, %f20;
	abs.f32 	%f101, %f2;
	setp.num.f32 	%p118, %f101, %f101;
	and.pred  	%p119, %p117, %p118;
	@%p119 bra 	$L__BB3_217;
	add.rn.f32 	%f148, %f1, %f2;
	bra.uni 	$L__BB3_223;
$L__BB3_217:
	setp.neu.f32 	%p120, %f1, 0f00000000;
	setp.neu.f32 	%p121, %f20, 0f7F800000;
	and.pred  	%p122, %p120, %p121;
	@%p122 bra 	$L__BB3_219;
	setp.neu.f32 	%p129, %f19, 0f3F800000;
	add.f32 	%f106, %f1, %f1;
	mov.b32 	%r592, %f106;
	setp.lt.f32 	%p130, %f2, 0f00000000;
	xor.b32  	%r593, %r592, 2139095040;
	selp.b32 	%r594, %r593, %r592, %p130;
	and.b32  	%r595, %r594, 2147483647;
	selp.b32 	%r596, %r595, %r594, %p129;
	mov.b32 	%f148, %r596;
	bra.uni 	$L__BB3_223;
$L__BB3_219:
	setp.eq.f32 	%p123, %f1, 0fBF800000;
	setp.eq.f32 	%p124, %f101, 0f7F800000;
	and.pred  	%p125, %p123, %p124;
	@%p125 bra 	$L__BB3_223;
	setp.geu.f32 	%p126, %f1, 0f00000000;
	mov.f32 	%f148, %f21;
	@%p126 bra 	$L__BB3_223;
	setp.neu.f32 	%p127, %f19, 0f3F800000;
	neg.f32 	%f103, %f21;
	selp.f32 	%f104, %f21, %f103, %p127;
	cvt.rmi.f32.f32 	%f105, %f2;
	setp.neu.f32 	%p128, %f2, %f105;
	selp.f32 	%f148, 0f7FFFFFFF, %f104, %p128;
	bra.uni 	$L__BB3_223;
$L__BB3_222:
	add.f32 	%f148, %f1, %f2;
$L__BB3_223:
	ld.param.u64 	%rd224, [_Z9zipKernelPfPiS0_iiS_S0_S0_iS_S0_S0_ii_param_0];
	cvta.to.global.u64 	%rd221, %rd224;
	shl.b64 	%rd222, %rd228, 2;
	add.s64 	%rd223, %rd221, %rd222;
	st.global.f32 	[%rd223], %f148;
$L__BB3_224:
	ret;

}


// ===== COMPILED SASS (sm_100) =====

	.target	sm_100

	.elftype	@"ET_EXEC"


//--------------------- .note.nv.tkinfo           --------------------------
	.section	.note.nv.tkinfo,"",@"SHT_NOTE"
	.sectionflags	@"SHF_NOTE_NV_TKINFO"
	.tkinfo
        /*0018*/ 	.word	0x00000002
        /*0030*/ 	.string	""
        /*0030*/ 	.string	"ptxas"
        /*0030*/ 	.string	"Cuda compilation tools, release 13.0, V13.0.88"
        /*0030*/ 	.string	"Build cuda_13.0.r13.0/compiler.36424714_0"
        /*0030*/ 	.string	"-arch sm_100 -m 64 "



//--------------------- .note.nv.cuinfo           --------------------------
	.section	.note.nv.cuinfo,"",@"SHT_NOTE"
	.sectionflags	@"SHF_NOTE_NV_CUINFO"
        /*0018*/ 	.short	0x0002
        /*001a*/ 	.short	0x0064
        /*001c*/ 	.short	0x0082
	.zero		2


//--------------------- .nv.info                  --------------------------
	.section	.nv.info,"",@"SHT_CUDA_INFO"
	.align	4


	//----- nvinfo : EIATTR_REGCOUNT
	.align		4
        /*0000*/ 	.byte	0x04, 0x2f
        /*0002*/ 	.short	(.L_1 - .L_0)
	.align		4
.L_0:
        /*0004*/ 	.word	index@(_Z20MatrixMultiplyKernelPfPKiS1_S_S1_S1_S_S1_S1_)
        /*0008*/ 	.word	0x0000001e


	//----- nvinfo : EIATTR_FRAME_SIZE
	.align		4
.L_1:
        /*000c*/ 	.byte	0x04, 0x11
        /*000e*/ 	.short	(.L_3 - .L_2)
	.align		4
.L_2:
        /*0010*/ 	.word	index@(_Z20MatrixMultiplyKernelPfPKiS1_S_S1_S1_S_S1_S1_)
        /*0014*/ 	.word	0x00000000


	//----- nvinfo : EIATTR_REGCOUNT
	.align		4
.L_3:
        /*0018*/ 	.byte	0x04, 0x2f
        /*001a*/ 	.short	(.L_5 - .L_4)
	.align		4
.L_4:
        /*001c*/ 	.word	index@(_Z9mapKernelPfPiS0_iS_S0_S0_ii)
        /*0020*/ 	.word	0x0000001f


	//----- nvinfo : EIATTR_FRAME_SIZE
	.align		4
.L_5:
        /*0024*/ 	.byte	0x04, 0x11
        /*0026*/ 	.short	(.L_7 - .L_6)
	.align		4
.L_6:
        /*0028*/ 	.word	index@($__internal_8_$__cuda_sm20_rcp_rn_f32_slowpath)
        /*002c*/ 	.word	0x00000050


	//----- nvinfo : EIATTR_FRAME_SIZE
	.align		4
.L_7:
        /*0030*/ 	.byte	0x04, 0x11
        /*0032*/ 	.short	(.L_9 - .L_8)
	.align		4
.L_8:
        /*0034*/ 	.word	index@($__internal_7_$__cuda_sm20_div_rn_f64_full)
        /*0038*/ 	.word	0x00000050


	//----- nvinfo : EIATTR_FRAME_SIZE
	.align		4
.L_9:
        /*003c*/ 	.byte	0x04, 0x11
        /*003e*/ 	.short	(.L_11 - .L_10)
	.align		4
.L_10:
        /*0040*/ 	.word	index@($__internal_6_$__cuda_sm20_dblrcp_rn_slowpath_v3)
        /*0044*/ 	.word	0x00000050


	//----- nvinfo : EIATTR_FRAME_SIZE
	.align		4
.L_11:
        /*0048*/ 	.byte	0x04, 0x11
        /*004a*/ 	.short	(.L_13 - .L_12)
	.align		4
.L_12:
        /*004c*/ 	.word	index@(_Z9mapKernelPfPiS0_iS_S0_S0_ii)
        /*0050*/ 	.word	0x00000050


	//----- nvinfo : EIATTR_REGCOUNT
	.align		4
.L_13:
        /*0054*/ 	.byte	0x04, 0x2f
        /*0056*/ 	.short	(.L_15 - .L_14)
	.align		4
.L_14:
        /*0058*/ 	.word	index@(_Z12reduceKernelPfPiS0_iS_S0_S0_ifii)
        /*005c*/ 	.word	0x00000020


	//----- nvinfo : EIATTR_FRAME_SIZE
	.align		4
.L_15:
        /*0060*/ 	.byte	0x04, 0x11
        /*0062*/ 	.short	(.L_17 - .L_16)
	.align		4
.L_16:
        /*0064*/ 	.word	index@($__internal_5_$__cuda_sm20_rcp_rn_f32_slowpath)
        /*0068*/ 	.word	0x00000028


	//----- nvinfo : EIATTR_FRAME_SIZE
	.align		4
.L_17:
        /*006c*/ 	.byte	0x04, 0x11
        /*006e*/ 	.short	(.L_19 - .L_18)
	.align		4
.L_18:
        /*0070*/ 	.word	index@($__internal_4_$__cuda_sm20_div_rn_f64_full)
        /*0074*/ 	.word	0x00000028


	//----- nvinfo : EIATTR_FRAME_SIZE
	.align		4
.L_19:
        /*0078*/ 	.byte	0x04, 0x11
        /*007a*/ 	.short	(.L_21 - .L_20)
	.align		4
.L_20:
        /*007c*/ 	.word	index@($__internal_3_$__cuda_sm20_dblrcp_rn_slowpath_v3)
        /*0080*/ 	.word	0x00000028


	//----- nvinfo : EIATTR_FRAME_SIZE
	.align		4
.L_21:
        /*0084*/ 	.byte	0x04, 0x11
        /*0086*/ 	.short	(.L_23 - .L_22)
	.align		4
.L_22:
        /*0088*/ 	.word	index@(_Z12reduceKernelPfPiS0_iS_S0_S0_ifii)
        /*008c*/ 	.word	0x00000028


	//----- nvinfo : EIATTR_REGCOUNT
	.align		4
.L_23:
        /*0090*/ 	.byte	0x04, 0x2f
        /*0092*/ 	.short	(.L_25 - .L_24)
	.align		4
.L_24:
        /*0094*/ 	.word	index@(_Z9zipKernelPfPiS0_iiS_S0_S0_iS_S0_S0_ii)
        /*0098*/ 	.word	0x0000001f


	//----- nvinfo : EIATTR_FRAME_SIZE
	.align		4
.L_25:
        /*009c*/ 	.byte	0x04, 0x11
        /*009e*/ 	.short	(.L_27 - .L_26)
	.align		4
.L_26:
        /*00a0*/ 	.word	index@($__internal_2_$__cuda_sm20_rcp_rn_f32_slowpath)
        /*00a4*/ 	.word	0x00000078


	//----- nvinfo : EIATTR_FRAME_SIZE
	.align		4
.L_27:
        /*00a8*/ 	.byte	0x04, 0x11
        /*00aa*/ 	.short	(.L_29 - .L_28)
	.align		4
.L_28:
        /*00ac*/ 	.word	index@($__internal_1_$__cuda_sm20_div_rn_f64_full)
        /*00b0*/ 	.word	0x00000078


	//----- nvinfo : EIATTR_FRAME_SIZE
	.align		4
.L_29:
        /*00b4*/ 	.byte	0x04, 0x11
        /*00b6*/ 	.short	(.L_31 - .L_30)
	.align		4
.L_30:
        /*00b8*/ 	.word	index@($__internal_0_$__cuda_sm20_dblrcp_rn_slowpath_v3)
        /*00bc*/ 	.word	0x00000078


	//----- nvinfo : EIATTR_FRAME_SIZE
	.align		4
.L_31:
        /*00c0*/ 	.byte	0x04, 0x11
        /*00c2*/ 	.short	(.L_33 - .L_32)
	.align		4
.L_32:
        /*00c4*/ 	.word	index@(_Z9zipKernelPfPiS0_iiS_S0_S0_iS_S0_S0_ii)
        /*00c8*/ 	.word	0x00000078


	//----- nvinfo : EIATTR_MIN_STACK_SIZE
	.align		4
.L_33:
        /*00cc*/ 	.byte	0x04, 0x12
        /*00ce*/ 	.short	(.L_35 - .L_34)
	.align		4
.L_34:
        /*00d0*/ 	.word	index@(_Z9zipKernelPfPiS0_iiS_S0_S0_iS_S0_S0_ii)
        /*00d4*/ 	.word	0x00000078


	//----- nvinfo : EIATTR_MIN_STACK_SIZE
	.align		4
.L_35:
        /*00d8*/ 	.byte	0x04, 0x12
        /*00da*/ 	.short	(.L_37 - .L_36)
	.align		4
.L_36:
        /*00dc*/ 	.word	index@(_Z12reduceKernelPfPiS0_iS_S0_S0_ifii)
        /*00e0*/ 	.word	0x00000028


	//----- nvinfo : EIATTR_MIN_STACK_SIZE
	.align		4
.L_37:
        /*00e4*/ 	.byte	0x04, 0x12
        /*00e6*/ 	.short	(.L_39 - .L_38)
	.align		4
.L_38:
        /*00e8*/ 	.word	index@(_Z9mapKernelPfPiS0_iS_S0_S0_ii)
        /*00ec*/ 	.word	0x00000050


	//----- nvinfo : EIATTR_MIN_STACK_SIZE
	.align		4
.L_39:
        /*00f0*/ 	.byte	0x04, 0x12
        /*00f2*/ 	.short	(.L_41 - .L_40)
	.align		4
.L_40:
        /*00f4*/ 	.word	index@(_Z20MatrixMultiplyKernelPfPKiS1_S_S1_S1_S_S1_S1_)
        /*00f8*/ 	.word	0x00000000
.L_41:


//--------------------- .nv.compat                --------------------------
	.section	.nv.compat,"",@"SHT_CUDA_COMPAT_INFO"
	.align	4
        /*0000*/ 	.byte	0x02, 0x09, 0x00, 0x00, 0x02, 0x02, 0x01, 0x00, 0x02, 0x05, 0x05, 0x00, 0x03, 0x07, 0x01, 0x01
        /*0010*/ 	.byte	0x02, 0x03, 0x00, 0x00, 0x02, 0x06, 0x01, 0x00, 0x04, 0x0b, 0x08, 0x00, 0x01, 0x00, 0x00, 0x00
        /*0020*/ 	.byte	0x00, 0x00, 0x00, 0x00


//--------------------- .nv.info._Z9zipKernelPfPiS0_iiS_S0_S0_iS_S0_S0_ii --------------------------
	.section	.nv.info._Z9zipKernelPfPiS0_iiS_S0_S0_iS_S0_S0_ii,"",@"SHT_CUDA_INFO"
	.sectionflags	@""
	.align	4


	//----- nvinfo : EIATTR_CUDA_API_VERSION
	.align		4
        /*0000*/ 	.byte	0x04, 0x37
        /*0002*/ 	.short	(.L_43 - .L_42)
.L_42:
        /*0004*/ 	.word	0x00000082


	//----- nvinfo : EIATTR_KPARAM_INFO
	.align		4
.L_43:
        /*0008*/ 	.byte	0x04, 0x17
        /*000a*/ 	.short	(.L_45 - .L_44)
.L_44:
        /*000c*/ 	.word	0x00000000
        /*0010*/ 	.short	0x000d
        /*0012*/ 	.short	0x005c
        /*0014*/ 	.byte	0x00, 0xf0, 0x11, 0x00


	//----- nvinfo : EIATTR_KPARAM_INFO
	.align		4
.L_45:
        /*0018*/ 	.byte	0x04, 0x17
        /*001a*/ 	.short	(.L_47 - .L_46)
.L_46:
        /*001c*/ 	.word	0x00000000
        /*0020*/ 	.short	0x000c
        /*0022*/ 	.short	0x0058
        /*0024*/ 	.byte	0x00, 0xf0, 0x11, 0x00


	//----- nvinfo : EIATTR_KPARAM_INFO
	.align		4
.L_47:
        /*0028*/ 	.byte	0x04, 0x17
        /*002a*/ 	.short	(.L_49 - .L_48)
.L_48:
        /*002c*/ 	.word	0x00000000
        /*0030*/ 	.short	0x000b
        /*0032*/ 	.short	0x0050
        /*0034*/ 	.byte	0x00, 0xf5, 0x21, 0x00


	//----- nvinfo : EIATTR_KPARAM_INFO
	.align		4
.L_49:
        /*0038*/ 	.byte	0x04, 0x17
        /*003a*/ 	.short	(.L_51 - .L_50)
.L_50:
        /*003c*/ 	.word	0x00000000
        /*0040*/ 	.short	0x000a
        /*0042*/ 	.short	0x0048
        /*0044*/ 	.byte	0x00, 0xf5, 0x21, 0x00


	//----- nvinfo : EIATTR_KPARAM_INFO
	.align		4
.L_51:
        /*0048*/ 	.byte	0x04, 0x17
        /*004a*/ 	.short	(.L_53 - .L_52)
.L_52:
        /*004c*/ 	.word	0x00000000
        /*0050*/ 	.short	0x0009
        /*0052*/ 	.short	0x0040
        /*0054*/ 	.byte	0x00, 0xf5, 0x21, 0x00


	//----- nvinfo : EIATTR_KPARAM_INFO
	.align		4
.L_53:
        /*0058*/ 	.byte	0x04, 0x17
        /*005a*/ 	.short	(.L_55 - .L_54)
.L_54:
        /*005c*/ 	.word	0x00000000
        /*0060*/ 	.short	0x0008
        /*0062*/ 	.short	0x0038
        /*0064*/ 	.byte	0x00, 0xf0, 0x11, 0x00


	//----- nvinfo : EIATTR_KPARAM_INFO
	.align		4
.L_55:
        /*0068*/ 	.byte	0x04, 0x17
        /*006a*/ 	.short	(.L_57 - .L_56)
.L_56:
        /*006c*/ 	.word	0x00000000
        /*0070*/ 	.short	0x0007
        /*0072*/ 	.short	0x0030
        /*0074*/ 	.byte	0x00, 0xf5, 0x21, 0x00


	//----- nvinfo : EIATTR_KPARAM_INFO
	.align		4
.L_57:
        /*0078*/ 	.byte	0x04, 0x17
        /*007a*/ 	.short	(.L_59 - .L_58)
.L_58:
        /*007c*/ 	.word	0x00000000
        /*0080*/ 	.short	0x0006
        /*0082*/ 	.short	0x0028
        /*0084*/ 	.byte	0x00, 0xf5, 0x21, 0x00


	//----- nvinfo : EIATTR_KPARAM_INFO
	.align		4
.L_59:
        /*0088*/ 	.byte	0x04, 0x17
        /*008a*/ 	.short	(.L_61 - .L_60)
.L_60:
        /*008c*/ 	.word	0x00000000
        /*0090*/ 	.short	0x0005
        /*0092*/ 	.short	0x0020
        /*0094*/ 	.byte	0x00, 0xf5, 0x21, 0x00


	//----- nvinfo : EIATTR_KPARAM_INFO
	.align		4
.L_61:
        /*0098*/ 	.byte	0x04, 0x17
        /*009a*/ 	.short	(.L_63 - .L_62)
.L_62:
        /*009c*/ 	.word	0x00000000
        /*00a0*/ 	.short	0x0004
        /*00a2*/ 	.short	0x001c
        /*00a4*/ 	.byte	0x00, 0xf0, 0x11, 0x00


	//----- nvinfo : EIATTR_KPARAM_INFO
	.align		4
.L_63:
        /*00a8*/ 	.byte	0x04, 0x17
        /*00aa*/ 	.short	(.L_65 - .L_64)
.L_64:
        /*00ac*/ 	.word	0x00000000
        /*00b0*/ 	.short	0x0003
        /*00b2*/ 	.short	0x0018
        /*00b4*/ 	.byte	0x00, 0xf0, 0x11, 0x00


	//----- nvinfo : EIATTR_KPARAM_INFO
	.align		4
.L_65:
        /*00b8*/ 	.byte	0x04, 0x17
        /*00ba*/ 	.short	(.L_67 - .L_66)
.L_66:
        /*00bc*/ 	.word	0x00000000
        /*00c0*/ 	.short	0x0002
        /*00c2*/ 	.short	0x0010
        /*00c4*/ 	.byte	0x00, 0xf5, 0x21, 0x00


	//----- nvinfo : EIATTR_KPARAM_INFO
	.align		4
.L_67:
        /*00c8*/ 	.byte	0x04, 0x17
        /*00ca*/ 	.short	(.L_69 - .L_68)
.L_68:
        /*00cc*/ 	.word	0x00000000
        /*00d0*/ 	.short	0x0001
        /*00d2*/ 	.short	0x0008
        /*00d4*/ 	.byte	0x00, 0xf5, 0x21, 0x00


	//----- nvinfo : EIATTR_KPARAM_INFO
	.align		4
.L_69:
        /*00d8*/ 	.byte	0x04, 0x17
        /*00da*/ 	.short	(.L_71 - .L_70)
.L_70:
        /*00dc*/ 	.word	0x00000000
        /*00e0*/ 	.short	0x0000
        /*00e2*/ 	.short	0x0000
        /*00e4*/ 	.byte	0x00, 0xf5, 0x21, 0x00


	//----- nvinfo : EIATTR_SPARSE_MMA_MASK
	.align		4
.L_71:
        /*00e8*/ 	.byte	0x03, 0x50
        /*00ea*/ 	.short	0x0000


	//----- nvinfo : EIATTR_MAXREG_COUNT
	.align		4
        /*00ec*/ 	.byte	0x03, 0x1b
        /*00ee*/ 	.short	0x00ff


	//----- nvinfo : EIATTR_MERCURY_ISA_VERSION
	.align		4
        /*00f0*/ 	.byte	0x03, 0x5f
        /*00f2*/ 	.short	0x0101


	//----- nvinfo : EIATTR_VRC_CTA_INIT_COUNT
	.align		4
        /*00f4*/ 	.byte	0x02, 0x4a
	.zero		1
	.zero		1


	//----- nvinfo : EIATTR_EXIT_INSTR_OFFSETS
	.align		4
        /*00f8*/ 	.byte	0x04, 0x1c
        /*00fa*/ 	.short	(.L_73 - .L_72)


	//   ....[0]....
.L_72:
        /*00fc*/ 	.word	0x00000080


	//   ....[1]....
        /*0100*/ 	.word	0x000066f0


	//----- nvinfo : EIATTR_INDIRECT_BRANCH_TARGETS
	.align		4
.L_73:
        /*0104*/ 	.byte	0x04, 0x34
        /*0106*/ 	.short	(.L_75 - .L_74)


	//   ....[0]....
.L_74:
        /*0108*/ 	.word	.L_x_221@srel
        /*010c*/ 	.short	0x0
        /*010e*/ 	.short	0x0
        /*0110*/ 	.word	0x3
        /*0114*/ 	.word	.L_x_222@srel
        /*0118*/ 	.word	.L_x_223@srel
        /*011c*/ 	.word	.L_x_45@srel


	//   ....[1]....
        /*0120*/ 	.word	.L_x_225@srel
        /*0124*/ 	.short	0x0
        /*0126*/ 	.short	0x0
        /*0128*/ 	.word	0x4
        /*012c*/ 	.word	.L_x_226@srel
        /*0130*/ 	.word	.L_x_227@srel
        /*0134*/ 	.word	.L_x_228@srel
        /*0138*/ 	.word	.L_x_45@srel


	//   ....[2]....
        /*013c*/ 	.word	.L_x_230@srel
        /*0140*/ 	.short	0x0
        /*0142*/ 	.short	0x0
        /*0144*/ 	.word	0x3
        /*0148*/ 	.word	.L_x_231@srel
        /*014c*/ 	.word	.L_x_232@srel
        /*0150*/ 	.word	.L_x_45@srel


	//   ....[3]....
        /*0154*/ 	.word	.L_x_234@srel
        /*0158*/ 	.short	0x0
        /*015a*/ 	.short	0x0
        /*015c*/ 	.word	0x3
        /*0160*/ 	.word	.L_x_235@srel
        /*0164*/ 	.word	.L_x_236@srel
        /*0168*/ 	.word	.L_x_45@srel


	//   ....[4]....
        /*016c*/ 	.word	.L_x_238@srel
        /*0170*/ 	.short	0x0
        /*0172*/ 	.short	0x0
        /*0174*/ 	.word	0x3
        /*0178*/ 	.word	.L_x_239@srel
        /*017c*/ 	.word	.L_x_240@srel
        /*0180*/ 	.word	.L_x_45@srel


	//----- nvinfo : EIATTR_CRS_STACK_SIZE
	.align		4
.L_75:
        /*0184*/ 	.byte	0x04, 0x1e
        /*0186*/ 	.short	(.L_77 - .L_76)
.L_76:
        /*0188*/ 	.word	0x00000000


	//----- nvinfo : EIATTR_CBANK_PARAM_SIZE
	.align		4
.L_77:
        /*018c*/ 	.byte	0x03, 0x19
        /*018e*/ 	.short	0x0060


	//----- nvinfo : EIATTR_PARAM_CBANK
	.align		4
        /*0190*/ 	.byte	0x04, 0x0a
        /*0192*/ 	.short	(.L_79 - .L_78)
	.align		4
.L_78:
        /*0194*/ 	.word	index@(.nv.constant0._Z9zipKernelPfPiS0_iiS_S0_S0_iS_S0_S0_ii)
        /*0198*/ 	.short	0x0380
        /*019a*/ 	.short	0x0060


	//----- nvinfo : EIATTR_SW_WAR
	.align		4
.L_79:
        /*019c*/ 	.byte	0x04, 0x36
        /*019e*/ 	.short	(.L_81 - .L_80)
.L_80:
        /*01a0*/ 	.word	0x00000008
.L_81:


//--------------------- .nv.info._Z12reduceKernelPfPiS0_iS_S0_S0_ifii --------------------------
	.section	.nv.info._Z12reduceKernelPfPiS0_iS_S0_S0_ifii,"",@"SHT_CUDA_INFO"
	.sectionflags	@""
	.align	4


	//----- nvinfo : EIATTR_CUDA_API_VERSION
	.align		4
        /*0000*/ 	.byte	0x04, 0x37
        /*0002*/ 	.short	(.L_83 - .L_82)
.L_82:
        /*0004*/ 	.word	0x00000082


	//----- nvinfo : EIATTR_KPARAM_INFO
	.align		4
.L_83:
        /*0008*/ 	.byte	0x04, 0x17
        /*000a*/ 	.short	(.L_85 - .L_84)
.L_84:
        /*000c*/ 	.word	0x00000000
        /*0010*/ 	.short	0x000a
        /*0012*/ 	.short	0x0044
        /*0014*/ 	.byte	0x00, 0xf0, 0x11, 0x00


	//----- nvinfo : EIATTR_KPARAM_INFO
	.align		4
.L_85:
        /*0018*/ 	.byte	0x04, 0x17
        /*001a*/ 	.short	(.L_87 - .L_86)
.L_86:
        /*001c*/ 	.word	0x00000000
        /*0020*/ 	.short	0x0009
        /*0022*/ 	.short	0x0040
        /*0024*/ 	.byte	0x00, 0xf0, 0x11, 0x00


	//----- nvinfo : EIATTR_KPARAM_INFO
	.align		4
.L_87:
        /*0028*/ 	.byte	0x04, 0x17
        /*002a*/ 	.short	(.L_89 - .L_88)
.L_88:
        /*002c*/ 	.word	0x00000000
        /*0030*/ 	.short	0x0008
        /*0032*/ 	.short	0x003c
        /*0034*/ 	.byte	0x00, 0xf0, 0x11, 0x00


	//----- nvinfo : EIATTR_KPARAM_INFO
	.align		4
.L_89:
        /*0038*/ 	.byte	0x04, 0x17
        /*003a*/ 	.short	(.L_91 - .L_90)
.L_90:
        /*003c*/ 	.word	0x00000000
        /*0040*/ 	.short	0x0007
        /*0042*/ 	.short	0x0038
        /*0044*/ 	.byte	0x00, 0xf0, 0x11, 0x00


	//----- nvinfo : EIATTR_KPARAM_INFO
	.align		4
.L_91:
        /*0048*/ 	.byte	0x04, 0x17
        /*004a*/ 	.short	(.L_93 - .L_92)
.L_92:
        /*004c*/ 	.word	0x00000000
        /*0050*/ 	.short	0x0006
        /*0052*/ 	.short	0x0030
        /*0054*/ 	.byte	0x00, 0xf5, 0x21, 0x00


	//----- nvinfo : EIATTR_KPARAM_INFO
	.align		4
.L_93:
        /*0058*/ 	.byte	0x04, 0x17
        /*005a*/ 	.short	(.L_95 - .L_94)
.L_94:
        /*005c*/ 	.word	0x00000000
        /*0060*/ 	.short	0x0005
        /*0062*/ 	.short	0x0028
        /*0064*/ 	.byte	0x00, 0xf5, 0x21, 0x00


	//----- nvinfo : EIATTR_KPARAM_INFO
	.align		4
.L_95:
        /*0068*/ 	.byte	0x04, 0x17
        /*006a*/ 	.short	(.L_97 - .L_96)
.L_96:
        /*006c*/ 	.word	0x00000000
        /*0070*/ 	.short	0x0004
        /*0072*/ 	.short	0x0020
        /*0074*/ 	.byte	0x00, 0xf5, 0x21, 0x00


	//----- nvinfo : EIATTR_KPARAM_INFO
	.align		4
.L_97:
        /*0078*/ 	.byte	0x04, 0x17
        /*007a*/ 	.short	(.L_99 - .L_98)
.L_98:
        /*007c*/ 	.word	0x00000000
        /*0080*/ 	.short	0x0003
        /*0082*/ 	.short	0x0018
        /*0084*/ 	.byte	0x00, 0xf0, 0x11, 0x00


	//----- nvinfo : EIATTR_KPARAM_INFO
	.align		4
.L_99:
        /*0088*/ 	.byte	0x04, 0x17
        /*008a*/ 	.short	(.L_101 - .L_100)
.L_100:
        /*008c*/ 	.word	0x00000000
        /*0090*/ 	.short	0x0002
        /*0092*/ 	.short	0x0010
        /*0094*/ 	.byte	0x00, 0xf5, 0x21, 0x00


	//----- nvinfo : EIATTR_KPARAM_INFO
	.align		4
.L_101:
        /*0098*/ 	.byte	0x04, 0x17
        /*009a*/ 	.short	(.L_103 - .L_102)
.L_102:
        /*009c*/ 	.word	0x00000000
        /*00a0*/ 	.short	0x0001
        /*00a2*/ 	.short	0x0008
        /*00a4*/ 	.byte	0x00, 0xf5, 0x21, 0x00


	//----- nvinfo : EIATTR_KPARAM_INFO
	.align		4
.L_103:
        /*00a8*/ 	.byte	0x04, 0x17
        /*00aa*/ 	.short	(.L_105 - .L_104)
.L_104:
        /*00ac*/ 	.word	0x00000000
        /*00b0*/ 	.short	0x0000
        /*00b2*/ 	.short	0x0000
        /*00b4*/ 	.byte	0x00, 0xf5, 0x21, 0x00


	//----- nvinfo : EIATTR_SPARSE_MMA_MASK
	.align		4
.L_105:
        /*00b8*/ 	.byte	0x03, 0x50
        /*00ba*/ 	.short	0x0000


	//----- nvinfo : EIATTR_MAXREG_COUNT
	.align		4
        /*00bc*/ 	.byte	0x03, 0x1b
        /*00be*/ 	.short	0x00ff


	//----- nvinfo : EIATTR_MERCURY_ISA_VERSION
	.align		4
        /*00c0*/ 	.byte	0x03, 0x5f
        /*00c2*/ 	.short	0x0101


	//----- nvinfo : EIATTR_VRC_CTA_INIT_COUNT
	.align		4
        /*00c4*/ 	.byte	0x02, 0x4a
	.zero		1
	.zero		1


	//----- nvinfo : EIATTR_EXIT_INSTR_OFFSETS
	.align		4
        /*00c8*/ 	.byte	0x04, 0x1c
        /*00ca*/ 	.short	(.L_107 - .L_106)


	//   ....[0]....
.L_106:
        /*00cc*/ 	.word	0x00000090


	//   ....[1]....
        /*00d0*/ 	.word	0x00007100


	//----- nvinfo : EIATTR_INDIRECT_BRANCH_TARGETS
	.align		4
.L_107:
        /*00d4*/ 	.byte	0x04, 0x34
        /*00d6*/ 	.short	(.L_109 - .L_108)


	//   ....[0]....
.L_108:
        /*00d8*/ 	.word	.L_x_242@srel
        /*00dc*/ 	.short	0x0
        /*00de*/ 	.short	0x0
        /*00e0*/ 	.word	0x3
        /*00e4*/ 	.word	.L_x_243@srel
        /*00e8*/ 	.word	.L_x_244@srel
        /*00ec*/ 	.word	.L_x_100@srel


	//   ....[1]....
        /* <DEDUP_REMOVED lines=8> */


	//   ....[2]....
        /*010c*/ 	.word	.L_x_251@srel
        /*0110*/ 	.short	0x0
        /*0112*/ 	.short	0x0
        /*0114*/ 	.word	0x3
        /*0118*/ 	.word	.L_x_252@srel
        /*011c*/ 	.word	.L_x_253@srel
        /*0120*/ 	.word	.L_x_100@srel


	//   ....[3]....
        /*0124*/ 	.word	.L_x_255@srel
        /*0128*/ 	.short	0x0
        /*012a*/ 	.short	0x0
        /*012c*/ 	.word	0x3
        /*0130*/ 	.word	.L_x_256@srel
        /*0134*/ 	.word	.L_x_257@srel
        /*0138*/ 	.word	.L_x_100@srel


	//   ....[4]....
        /*013c*/ 	.word	.L_x_259@srel
        /*0140*/ 	.short	0x0
        /*0142*/ 	.short	0x0
        /*0144*/ 	.word	0x3
        /*0148*/ 	.word	.L_x_260@srel
        /*014c*/ 	.word	.L_x_261@srel
        /*0150*/ 	.word	.L_x_100@srel


	//----- nvinfo : EIATTR_CRS_STACK_SIZE
	.align		4
.L_109:
        /*0154*/ 	.byte	0x04, 0x1e
        /*0156*/ 	.short	(.L_111 - .L_110)
.L_110:
        /*0158*/ 	.word	0x00000000


	//----- nvinfo : EIATTR_CBANK_PARAM_SIZE
	.align		4
.L_111:
        /*015c*/ 	.byte	0x03, 0x19
        /*015e*/ 	.short	0x0048


	//----- nvinfo : EIATTR_PARAM_CBANK
	.align		4
        /*0160*/ 	.byte	0x04, 0x0a
        /*0162*/ 	.short	(.L_113 - .L_112)
	.align		4
.L_112:
        /*0164*/ 	.word	index@(.nv.constant0._Z12reduceKernelPfPiS0_iS_S0_S0_ifii)
        /*0168*/ 	.short	0x0380
        /*016a*/ 	.short	0x0048


	//----- nvinfo : EIATTR_SW_WAR
	.align		4
.L_113:
        /*016c*/ 	.byte	0x04, 0x36
        /*016e*/ 	.short	(.L_115 - .L_114)
.L_114:
        /*0170*/ 	.word	0x00000008
.L_115:


//--------------------- .nv.info._Z9mapKernelPfPiS0_iS_S0_S0_ii --------------------------
	.section	.nv.info._Z9mapKernelPfPiS0_iS_S0_S0_ii,"",@"SHT_CUDA_INFO"
	.sectionflags	@""
	.align	4


	//----- nvinfo : EIATTR_CUDA_API_VERSION
	.align		4
        /*0000*/ 	.byte	0x04, 0x37
        /*0002*/ 	.short	(.L_117 - .L_116)
.L_116:
        /*0004*/ 	.word	0x00000082


	//----- nvinfo : EIATTR_KPARAM_INFO
	.align		4
.L_117:
        /*0008*/ 	.byte	0x04, 0x17
        /*000a*/ 	.short	(.L_119 - .L_118)
.L_118:
        /*000c*/ 	.word	0x00000000
        /*0010*/ 	.short	0x0008
        /*0012*/ 	.short	0x003c
        /*0014*/ 	.byte	0x00, 0xf0, 0x11, 0x00


	//----- nvinfo : EIATTR_KPARAM_INFO
	.align		4
.L_119:
        /*0018*/ 	.byte	0x04, 0x17
        /*001a*/ 	.short	(.L_121 - .L_120)
.L_120:
        /*001c*/ 	.word	0x00000000
        /*0020*/ 	.short	0x0007
        /*0022*/ 	.short	0x0038
        /*0024*/ 	.byte	0x00, 0xf0, 0x11, 0x00


	//----- nvinfo : EIATTR_KPARAM_INFO
	.align		4
.L_121:
        /*0028*/ 	.byte	0x04, 0x17
        /*002a*/ 	.short	(.L_123 - .L_122)
.L_122:
        /*002c*/ 	.word	0x00000000
        /*0030*/ 	.short	0x0006
        /*0032*/ 	.short	0x0030
        /*0034*/ 	.byte	0x00, 0xf5, 0x21, 0x00


	//----- nvinfo : EIATTR_KPARAM_INFO
	.align		4
.L_123:
        /*0038*/ 	.byte	0x04, 0x17
        /*003a*/ 	.short	(.L_125 - .L_124)
.L_124:
        /*003c*/ 	.word	0x00000000
        /*0040*/ 	.short	0x0005
        /*0042*/ 	.short	0x0028
        /*0044*/ 	.byte	0x00, 0xf5, 0x21, 0x00


	//----- nvinfo : EIATTR_KPARAM_INFO
	.align		4
.L_125:
        /*0048*/ 	.byte	0x04, 0x17
        /*004a*/ 	.short	(.L_127 - .L_126)
.L_126:
        /*004c*/ 	.word	0x00000000
        /*0050*/ 	.short	0x0004
        /*0052*/ 	.short	0x0020
        /*0054*/ 	.byte	0x00, 0xf5, 0x21, 0x00


	//----- nvinfo : EIATTR_KPARAM_INFO
	.align		4
.L_127:
        /*0058*/ 	.byte	0x04, 0x17
        /*005a*/ 	.short	(.L_129 - .L_128)
.L_128:
        /*005c*/ 	.word	0x00000000
        /*0060*/ 	.short	0x0003
        /*0062*/ 	.short	0x0018
        /*0064*/ 	.byte	0x00, 0xf0, 0x11, 0x00


	//----- nvinfo : EIATTR_KPARAM_INFO
	.align		4
.L_129:
        /*0068*/ 	.byte	0x04, 0x17
        /*006a*/ 	.short	(.L_131 - .L_130)
.L_130:
        /*006c*/ 	.word	0x00000000
        /*0070*/ 	.short	0x0002
        /*0072*/ 	.short	0x0010
        /*0074*/ 	.byte	0x00, 0xf5, 0x21, 0x00


	//----- nvinfo : EIATTR_KPARAM_INFO
	.align		4
.L_131:
        /*0078*/ 	.byte	0x04, 0x17
        /*007a*/ 	.short	(.L_133 - .L_132)
.L_132:
        /*007c*/ 	.word	0x00000000
        /*0080*/ 	.short	0x0001
        /*0082*/ 	.short	0x0008
        /*0084*/ 	.byte	0x00, 0xf5, 0x21, 0x00


	//----- nvinfo : EIATTR_KPARAM_INFO
	.align		4
.L_133:
        /*0088*/ 	.byte	0x04, 0x17
        /*008a*/ 	.short	(.L_135 - .L_134)
.L_134:
        /*008c*/ 	.word	0x00000000
        /*0090*/ 	.short	0x0000
        /*0092*/ 	.short	0x0000
        /*0094*/ 	.byte	0x00, 0xf5, 0x21, 0x00


	//----- nvinfo : EIATTR_SPARSE_MMA_MASK
	.align		4
.L_135:
        /*0098*/ 	.byte	0x03, 0x50
        /*009a*/ 	.short	0x0000


	//----- nvinfo : EIATTR_MAXREG_COUNT
	.align		4
        /*009c*/ 	.byte	0x03, 0x1b
        /*009e*/ 	.short	0x00ff


	//----- nvinfo : EIATTR_MERCURY_ISA_VERSION
	.align		4
        /*00a0*/ 	.byte	0x03, 0x5f
        /*00a2*/ 	.short	0x0101


	//----- nvinfo : EIATTR_VRC_CTA_INIT_COUNT
	.align		4
        /*00a4*/ 	.byte	0x02, 0x4a
	.zero		1
	.zero		1


	//----- nvinfo : EIATTR_EXIT_INSTR_OFFSETS
	.align		4
        /*00a8*/ 	.byte	0x04, 0x1c
        /*00aa*/ 	.short	(.L_137 - .L_136)


	//   ....[0]....
.L_136:
        /*00ac*/ 	.word	0x00000080


	//   ....[1]....
        /*00b0*/ 	.word	0x00005300


	//----- nvinfo : EIATTR_INDIRECT_BRANCH_TARGETS
	.align		4
.L_137:
        /*00b4*/ 	.byte	0x04, 0x34
        /*00b6*/ 	.short	(.L_139 - .L_138)


	//   ....[0]....
.L_138:
        /*00b8*/ 	.word	.L_x_263@srel
        /*00bc*/ 	.short	0x0
        /*00be*/ 	.short	0x0
        /*00c0*/ 	.word	0x3
        /*00c4*/ 	.word	.L_x_184@srel
        /*00c8*/ 	.word	.L_x_265@srel
        /*00cc*/ 	.word	.L_x_183@srel


	//   ....[1]....
        /*00d0*/ 	.word	.L_x_267@srel
        /*00d4*/ 	.short	0x0
        /*00d6*/ 	.short	0x0
        /*00d8*/ 	.word	0x3
        /*00dc*/ 	.word	.L_x_268@srel
        /*00e0*/ 	.word	.L_x_269@srel
        /*00e4*/ 	.word	.L_x_183@srel


	//   ....[2]....
        /* <DEDUP_REMOVED lines=8> */


	//   ....[3]....
        /*0104*/ 	.word	.L_x_276@srel
        /*0108*/ 	.short	0x0
        /*010a*/ 	.short	0x0
        /*010c*/ 	.word	0x3
        /*0110*/ 	.word	.L_x_277@srel
        /*0114*/ 	.word	.L_x_278@srel
        /*0118*/ 	.word	.L_x_183@srel


	//   ....[4]....
        /*011c*/ 	.word	.L_x_280@srel
        /*0120*/ 	.short	0x0
        /*0122*/ 	.short	0x0
        /*0124*/ 	.word	0x3
        /*0128*/ 	.word	.L_x_281@srel
        /*012c*/ 	.word	.L_x_282@srel
        /*0130*/ 	.word	.L_x_183@srel


	//   ....[5]....
        /*0134*/ 	.word	.L_x_284@srel
        /*0138*/ 	.short	0x0
        /*013a*/ 	.short	0x0
        /*013c*/ 	.word	0x3
        /*0140*/ 	.word	.L_x_285@srel
        /*0144*/ 	.word	.L_x_286@srel
        /*0148*/ 	.word	.L_x_183@srel


	//   ....[6]....
        /* <DEDUP_REMOVED lines=8> */


	//----- nvinfo : EIATTR_CRS_STACK_SIZE
	.align		4
.L_139:
        /*0168*/ 	.byte	0x04, 0x1e
        /*016a*/ 	.short	(.L_141 - .L_140)
.L_140:
        /*016c*/ 	.word	0x00000000


	//----- nvinfo : EIATTR_CBANK_PARAM_SIZE
	.align		4
.L_141:
        /*0170*/ 	.byte	0x03, 0x19
        /*0172*/ 	.short	0x0040


	//----- nvinfo : EIATTR_PARAM_CBANK
	.align		4
        /*0174*/ 	.byte	0x04, 0x0a
        /*0176*/ 	.short	(.L_143 - .L_142)
	.align		4
.L_142:
        /*0178*/ 	.word	index@(.nv.constant0._Z9mapKernelPfPiS0_iS_S0_S0_ii)
        /*017c*/ 	.short	0x0380
        /*017e*/ 	.short	0x0040


	//----- nvinfo : EIATTR_SW_WAR
	.align		4
.L_143:
        /*0180*/ 	.byte	0x04, 0x36
        /*0182*/ 	.short	(.L_145 - .L_144)
.L_144:
        /*0184*/ 	.word	0x00000008
.L_145:


//--------------------- .nv.info._Z20MatrixMultiplyKernelPfPKiS1_S_S1_S1_S_S1_S1_ --------------------------
	.section	.nv.info._Z20MatrixMultiplyKernelPfPKiS1_S_S1_S1_S_S1_S1_,"",@"SHT_CUDA_INFO"
	.sectionflags	@""
	.align	4


	//----- nvinfo : EIATTR_CUDA_API_VERSION
	.align		4
        /*0000*/ 	.byte	0x04, 0x37
        /*0002*/ 	.short	(.L_147 - .L_146)
.L_146:
        /*0004*/ 	.word	0x00000082


	//----- nvinfo : EIATTR_KPARAM_INFO
	.align		4
.L_147:
        /*0008*/ 	.byte	0x04, 0x17
        /*000a*/ 	.short	(.L_149 - .L_148)
.L_148:
        /*000c*/ 	.word	0x00000000
        /*0010*/ 	.short	0x0008
        /*0012*/ 	.short	0x0040
        /*0014*/ 	.byte	0x00, 0xf5, 0x21, 0x00


	//----- nvinfo : EIATTR_KPARAM_INFO
	.align		4
.L_149:
        /*0018*/ 	.byte	0x04, 0x17
        /*001a*/ 	.short	(.L_151 - .L_150)
.L_150:
        /*001c*/ 	.word	0x00000000
        /*0020*/ 	.short	0x0007
        /*0022*/ 	.short	0x0038
        /*0024*/ 	.byte	0x00, 0xf5, 0x21, 0x00


	//----- nvinfo : EIATTR_KPARAM_INFO
	.align		4
.L_151:
        /*0028*/ 	.byte	0x04, 0x17
        /*002a*/ 	.short	(.L_153 - .L_152)
.L_152:
        /*002c*/ 	.word	0x00000000
        /*0030*/ 	.short	0x0006
        /*0032*/ 	.short	0x0030
        /*0034*/ 	.byte	0x00, 0xf5, 0x21, 0x00


	//----- nvinfo : EIATTR_KPARAM_INFO
	.align		4
.L_153:
        /*0038*/ 	.byte	0x04, 0x17
        /*003a*/ 	.short	(.L_155 - .L_154)
.L_154:
        /*003c*/ 	.word	0x00000000
        /*0040*/ 	.short	0x0005
        /*0042*/ 	.short	0x0028
        /*0044*/ 	.byte	0x00, 0xf5, 0x21, 0x00


	//----- nvinfo : EIATTR_KPARAM_INFO
	.align		4
.L_155:
        /*0048*/ 	.byte	0x04, 0x17
        /*004a*/ 	.short	(.L_157 - .L_156)
.L_156:
        /*004c*/ 	.word	0x00000000
        /*0050*/ 	.short	0x0004
        /*0052*/ 	.short	0x0020
        /*0054*/ 	.byte	0x00, 0xf5, 0x21, 0x00


	//----- nvinfo : EIATTR_KPARAM_INFO
	.align		4
.L_157:
        /*0058*/ 	.byte	0x04, 0x17
        /*005a*/ 	.short	(.L_159 - .L_158)
.L_158:
        /*005c*/ 	.word	0x00000000
        /*0060*/ 	.short	0x0003
        /*0062*/ 	.short	0x0018
        /*0064*/ 	.byte	0x00, 0xf5, 0x21, 0x00


	//----- nvinfo : EIATTR_KPARAM_INFO
	.align		4
.L_159:
        /*0068*/ 	.byte	0x04, 0x17
        /*006a*/ 	.short	(.L_161 - .L_160)
.L_160:
        /*006c*/ 	.word	0x00000000
        /*0070*/ 	.short	0x0002
        /*0072*/ 	.short	0x0010
        /*0074*/ 	.byte	0x00, 0xf5, 0x21, 0x00


	//----- nvinfo : EIATTR_KPARAM_INFO
	.align		4
.L_161:
        /*0078*/ 	.byte	0x04, 0x17
        /*007a*/ 	.short	(.L_163 - .L_162)
.L_162:
        /*007c*/ 	.word	0x00000000
        /*0080*/ 	.short	0x0001
        /*0082*/ 	.short	0x0008
        /*0084*/ 	.byte	0x00, 0xf5, 0x21, 0x00


	//----- nvinfo : EIATTR_KPARAM_INFO
	.align		4
.L_163:
        /*0088*/ 	.byte	0x04, 0x17
        /*008a*/ 	.short	(.L_165 - .L_164)
.L_164:
        /*008c*/ 	.word	0x00000000
        /*0090*/ 	.short	0x0000
        /*0092*/ 	.short	0x0000
        /*0094*/ 	.byte	0x00, 0xf5, 0x21, 0x00


	//----- nvinfo : EIATTR_SPARSE_MMA_MASK
	.align		4
.L_165:
        /*0098*/ 	.byte	0x03, 0x50
        /*009a*/ 	.short	0x0000


	//----- nvinfo : EIATTR_MAXREG_COUNT
	.align		4
        /*009c*/ 	.byte	0x03, 0x1b
        /*009e*/ 	.short	0x00ff


	//----- nvinfo : EIATTR_MERCURY_ISA_VERSION
	.align		4
        /*00a0*/ 	.byte	0x03, 0x5f
        /*00a2*/ 	.short	0x0101


	//----- nvinfo : EIATTR_VRC_CTA_INIT_COUNT
	.align		4
        /*00a4*/ 	.byte	0x02, 0x4a
	.zero		1
	.zero		1


	//----- nvinfo : EIATTR_EXIT_INSTR_OFFSETS
	.align		4
        /*00a8*/ 	.byte	0x04, 0x1c
        /*00aa*/ 	.short	(.L_167 - .L_166)


	//   ....[0]....
.L_166:
        /*00ac*/ 	.word	0x00000100


	//   ....[1]....
        /*00b0*/ 	.word	0x00000850


	//----- nvinfo : EIATTR_CBANK_PARAM_SIZE
	.align		4
.L_167:
        /*00b4*/ 	.byte	0x03, 0x19
        /*00b6*/ 	.short	0x0048


	//----- nvinfo : EIATTR_PARAM_CBANK
	.align		4
        /*00b8*/ 	.byte	0x04, 0x0a
        /*00ba*/ 	.short	(.L_169 - .L_168)
	.align		4
.L_168:
        /*00bc*/ 	.word	index@(.nv.constant0._Z20MatrixMultiplyKernelPfPKiS1_S_S1_S1_S_S1_S1_)
        /*00c0*/ 	.short	0x0380
        /*00c2*/ 	.short	0x0048


	//----- nvinfo : EIATTR_SW_WAR
	.align		4
.L_169:
        /*00c4*/ 	.byte	0x04, 0x36
        /*00c6*/ 	.short	(.L_171 - .L_170)
.L_170:
        /*00c8*/ 	.word	0x00000008
.L_171:


//--------------------- .nv.callgraph             --------------------------
	.section	.nv.callgraph,"",@"SHT_CUDA_CALLGRAPH"
	.align	4
	.sectionentsize	8
	.align		4
        /*0000*/ 	.word	0x00000000
	.align		4
        /*0004*/ 	.word	0xffffffff
	.align		4
        /*0008*/ 	.word	0x00000000
	.align		4
        /*000c*/ 	.word	0xfffffffe
	.align		4
        /*0010*/ 	.word	0x00000000
	.align		4
        /*0014*/ 	.word	0xfffffffd
	.align		4
        /*0018*/ 	.word	0x00000000
	.align		4
        /*001c*/ 	.word	0xfffffffc


//--------------------- .nv.constant2._Z9zipKernelPfPiS0_iiS_S0_S0_iS_S0_S0_ii --------------------------
	.section	.nv.constant2._Z9zipKernelPfPiS0_iiS_S0_S0_iS_S0_S0_ii,"a",@progbits
	.sectionflags	@""
	.align	4
.nv.constant2._Z9zipKernelPfPiS0_iiS_S0_S0_iS_S0_S0_ii:
        /*0000*/ 	.byte	0x20, 0x4d, 0x00, 0x00, 0x00, 0x4d, 0x00, 0x00, 0xb0, 0x5f, 0x00, 0x00, 0xd0, 0x4d, 0x00, 0x00
        /*0010*/ 	.byte	0x20, 0x52, 0x00, 0x00, 0xa0, 0x4d, 0x00, 0x00, 0xb0, 0x5f, 0x00, 0x00, 0x30, 0x55, 0x00, 0x00
        /*0020*/ 	.byte	0x60, 0x53, 0x00, 0x00, 0xb0, 0x5f, 0x00, 0x00, 0x10, 0x5c, 0x00, 0x00, 0x20, 0x5b, 0x00, 0x00
        /*0030*/ 	.byte	0xb0, 0x5f, 0x00, 0x00, 0xe0, 0x5d, 0x00, 0x00, 0x40, 0x5d, 0x00, 0x00, 0xb0, 0x5f, 0x00, 0x00


//--------------------- .nv.constant2._Z12reduceKernelPfPiS0_iS_S0_S0_ifii --------------------------
	.section	.nv.constant2._Z12reduceKernelPfPiS0_iS_S0_S0_ifii,"a",@progbits
	.sectionflags	@""
	.align	4
.nv.constant2._Z12reduceKernelPfPiS0_iS_S0_S0_ifii:
        /*0000*/ 	.byte	0x60, 0x2e, 0x00, 0x00, 0x40, 0x2e, 0x00, 0x00, 0x40, 0x41, 0x00, 0x00, 0x10, 0x2f, 0x00, 0x00
        /*0010*/ 	.byte	0xa0, 0x33, 0x00, 0x00, 0xe0, 0x2e, 0x00, 0x00, 0x40, 0x41, 0x00, 0x00, 0xb0, 0x36, 0x00, 0x00
        /*0020*/ 	.byte	0xe0, 0x34, 0x00, 0x00, 0x40, 0x41, 0x00, 0x00, 0x80, 0x3d, 0x00, 0x00, 0xa0, 0x3c, 0x00, 0x00
        /*0030*/ 	.byte	0x40, 0x41, 0x00, 0x00, 0x50, 0x3f, 0x00, 0x00, 0xb0, 0x3e, 0x00, 0x00, 0x40, 0x41, 0x00, 0x00


//--------------------- .nv.constant2._Z9mapKernelPfPiS0_iS_S0_S0_ii --------------------------
	.section	.nv.constant2._Z9mapKernelPfPiS0_iS_S0_S0_ii,"a",@progbits
	.sectionflags	@""
	.align	4
.nv.constant2._Z9mapKernelPfPiS0_iS_S0_S0_ii:
        /*0000*/ 	.byte	0xb0, 0x52, 0x00, 0x00, 0x10, 0x3f, 0x00, 0x00, 0xa0, 0x52, 0x00, 0x00, 0xd0, 0x3f, 0x00, 0x00
        /*0010*/ 	.byte	0xb0, 0x3f, 0x00, 0x00, 0xa0, 0x52, 0x00, 0x00, 0x70, 0x40, 0x00, 0x00, 0xe0, 0x44, 0x00, 0x00
        /*0020*/ 	.byte	0x50, 0x40, 0x00, 0x00, 0xa0, 0x52, 0x00, 0x00, 0xf0, 0x46, 0x00, 0x00, 0x40, 0x46, 0x00, 0x00
        /*0030*/ 	.byte	0xa0, 0x52, 0x00, 0x00, 0xd0, 0x4d, 0x00, 0x00, 0xe0, 0x4c, 0x00, 0x00, 0xa0, 0x52, 0x00, 0x00
        /*0040*/ 	.byte	0x90, 0x4f, 0x00, 0x00, 0x00, 0x4f, 0x00, 0x00, 0xa0, 0x52, 0x00, 0x00, 0x60, 0x52, 0x00, 0x00
        /*0050*/ 	.byte	0x80, 0x52, 0x00, 0x00, 0x30, 0x51, 0x00, 0x00, 0xa0, 0x52, 0x00, 0x00


//--------------------- .text._Z9zipKernelPfPiS0_iiS_S0_S0_iS_S0_S0_ii --------------------------
	.section	.text._Z9zipKernelPfPiS0_iiS_S0_S0_iS_S0_S0_ii,"ax",@progbits
	.align	128
        .global         _Z9zipKernelPfPiS0_iiS_S0_S0_iS_S0_S0_ii
        .type           _Z9zipKernelPfPiS0_iiS_S0_S0_iS_S0_S0_ii,@function
        .size           _Z9zipKernelPfPiS0_iiS_S0_S0_iS_S0_S0_ii,(.L_x_295 - _Z9zipKernelPfPiS0_iiS_S0_S0_iS_S0_S0_ii)
        .other          _Z9zipKernelPfPiS0_iiS_S0_S0_iS_S0_S0_ii,@"STO_CUDA_ENTRY STV_DEFAULT"
_Z9zipKernelPfPiS0_iiS_S0_S0_iS_S0_S0_ii:
.text._Z9zipKernelPfPiS0_iiS_S0_S0_iS_S0_S0_ii:
[----:B------:R-:W0:Y:S01]  /*0000*/  LDC R1, c[0x0][0x37c] ;  /* 0x0000df00ff017b82 */ /* 0x000e220000000800 */
[----:B------:R-:W1:Y:S07]  /*0010*/  S2R R0, SR_TID.X ;  /* 0x0000000000007919 */ /* 0x000e6e0000002100 */
[----:B------:R-:W1:Y:S01]  /*0020*/  S2UR UR4, SR_CTAID.X ;  /* 0x00000000000479c3 */ /* 0x000e620000002500 */
[----:B------:R-:W2:Y:S01]  /*0030*/  LDCU UR5, c[0x0][0x398] ;  /* 0x00007300ff0577ac */ /* 0x000ea20008000800 */
[----:B0-----:R-:W-:-:S06]  /*0040*/  VIADD R1, R1, 0xffffff88 ;  /* 0xffffff8801017836 */ /* 0x001fcc0000000000 */
[----:B------:R-:W1:Y:S02]  /*0050*/  LDC R17, c[0x0][0x360] ;  /* 0x0000d800ff117b82 */ /* 0x000e640000000800 */
[----:B-1----:R-:W-:-:S05]  /*0060*/  IMAD R17, R17, UR4, R0 ;  /* 0x0000000411117c24 */ /* 0x002fca000f8e0200 */
[----:B--2---:R-:W-:-:S13]  /*0070*/  ISETP.GE.AND P0, PT, R17, UR5, PT ;  /* 0x0000000511007c0c */ /* 0x004fda000bf06270 */
[----:B------:R-:W-:Y:S05]  /*0080*/  @P0 EXIT ;  /* 0x000000000000094d */ /* 0x000fea0003800000 */
[----:B------:R-:W0:Y:S01]  /*0090*/  LDCU UR6, c[0x0][0x39c] ;  /* 0x00007380ff0677ac */ /* 0x000e220008000800 */
[----:B------:R-:W-:Y:S01]  /*00a0*/  CS2R R4, SRZ ;  /* 0x0000000000047805 */ /* 0x000fe2000001ff00 */
[----:B------:R-:W1:Y:S01]  /*00b0*/  LDCU.64 UR8, c[0x0][0x358] ;  /* 0x00006b00ff0877ac */ /* 0x000e620008000a00 */
[----:B0-----:R-:W-:-:S09]  /*00c0*/  UISETP.GE.AND UP0, UPT, UR6, 0x1, UPT ;  /* 0x000000010600788c */ /* 0x001fd2000bf06270 */
[----:B-1----:R-:W-:Y:S05]  /*00d0*/  BRA.U !UP0, `(.L_x_0) ;  /* 0x0000002508f47547 */ /* 0x002fea000b800000 */
[----:B------:R-:W0:Y:S01]  /*00e0*/  LDCU UR4, c[0x0][0x39c] ;  /* 0x00007380ff0477ac */ /* 0x000e220008000800 */
[----:B------:R-:W-:Y:S02]  /*00f0*/  UISETP.GE.U32.AND UP0, UPT, UR6, 0x8, UPT ;  /* 0x000000080600788c */ /* 0x000fe4000bf06070 */
[----:B------:R-:W-:Y:S01]  /*0100*/  ULOP3.LUT UR7, UR6, 0x7, URZ, 0xc0, !UPT ;  /* 0x0000000706077892 */ /* 0x000fe2000f8ec0ff */
[----:B0-----:R-:W-:-:S06]  /*0110*/  IMAD.U32 R12, RZ, RZ, UR4 ;  /* 0x00000004ff0c7e24 */ /* 0x001fcc000f8e00ff */
[----:B------:R-:W-:Y:S05]  /*0120*/  BRA.U !UP0, `(.L_x_1) ;  /* 0x0000001108247547 */ /* 0x000fea000b800000 */
[----:B------:R-:W0:Y:S01]  /*0130*/  LDC.64 R12, c[0x0][0x388] ;  /* 0x0000e200ff0c7b82 */ /* 0x000e220000000a00 */
[----:B------:R-:W-:Y:S02]  /*0140*/  UIADD3 UR4, UPT, UPT, UR6, -0x4, URZ ;  /* 0xfffffffc06047890 */ /* 0x000fe4000fffe0ff */
[----:B------:R-:W-:-:S04]  /*0150*/  ULOP3.LUT UR5, UR6, 0x7ffffff8, URZ, 0xc0, !UPT ;  /* 0x7ffffff806057892 */ /* 0x000fc8000f8ec0ff */
[----:B------:R-:W-:Y:S01]  /*0160*/  MOV R0, UR4 ;  /* 0x0000000400007c02 */ /* 0x000fe20008000f00 */
[----:B------:R-:W-:-:S12]  /*0170*/  UIADD3 UR5, UPT, UPT, -UR5, URZ, URZ ;  /* 0x000000ff05057290 */ /* 0x000fd8000fffe1ff */
.L_x_2:
[----:B------:R-:W-:-:S04]  /*0180*/  VIADD R2, R0, 0x3 ;  /* 0x0000000300027836 */ /* 0x000fc80000000000 */
[----:B01----:R-:W-:-:S06]  /*0190*/  IMAD.WIDE.U32 R18, R2, 0x4, R12 ;  /* 0x0000000402127825 */ /* 0x003fcc00078e000c */
[----:B------:R-:W2:Y:S01]  /*01a0*/  LDG.E R18, desc[UR8][R18.64] ;  /* 0x0000000812127981 */ /* 0x000ea2000c1e1900 */
[----:B------:R-:W-:-:S04]  /*01b0*/  VIADD R4, R0, 0x2 ;  /* 0x0000000200047836 */ /* 0x000fc80000000000 */
[----:B------:R-:W-:-:S05]  /*01c0*/  IMAD.WIDE.U32 R10, R4, 0x4, R12 ;  /* 0x00000004040a7825 */ /* 0x000fca00078e000c */
[----:B------:R0:W3:Y:S01]  /*01d0*/  LDG.E R3, desc[UR8][R10.64] ;  /* 0x000000080a037981 */ /* 0x0000e2000c1e1900 */
[----:B------:R-:W-:-:S05]  /*01e0*/  IADD3 R6, PT, PT, R0, 0x1, RZ ;  /* 0x0000000100067810 */ /* 0x000fca0007ffe0ff */
[----:B------:R-:W-:-:S05]  /*01f0*/  IMAD.WIDE.U32 R14, R6, 0x4, R12 ;  /* 0x00000004060e7825 */ /* 0x000fca00078e000c */
[----:B------:R-:W4:Y:S01]  /*0200*/  LDG.E R5, desc[UR8][R14.64] ;  /* 0x000000080e057981 */ /* 0x000f22000c1e1900 */
[----:B------:R-:W-:-:S05]  /*0210*/  IMAD.WIDE.U32 R22, R0, 0x4, R12 ;  /* 0x0000000400167825 */ /* 0x000fca00078e000c */
[----:B------:R-:W5:Y:S01]  /*0220*/  LDG.E R7, desc[UR8][R22.64] ;  /* 0x0000000816077981 */ /* 0x000f62000c1e1900 */
[----:B------:R-:W-:-:S04]  /*0230*/  VIADD R8, R0, 0xffffffff ;  /* 0xffffffff00087836 */ /* 0x000fc80000000000 */
[----:B------:R-:W-:-:S05]  /*0240*/  IMAD.WIDE.U32 R24, R8, 0x4, R12 ;  /* 0x0000000408187825 */ /* 0x000fca00078e000c */
[----:B------:R-:W5:Y:S01]  /*0250*/  LDG.E R9, desc[UR8][R24.64] ;  /* 0x0000000818097981 */ /* 0x000f62000c1e1900 */
[----:B0-----:R-:W-:-:S04]  /*0260*/  VIADD R10, R0, 0xfffffffe ;  /* 0xfffffffe000a7836 */ /* 0x001fc80000000000 */
[----:B------:R-:W-:-:S05]  /*0270*/  IMAD.WIDE.U32 R20, R10, 0x4, R12 ;  /* 0x000000040a147825 */ /* 0x000fca00078e000c */
[----:B------:R0:W5:Y:S02]  /*0280*/  LDG.E R11, desc[UR8][R20.64] ;  /* 0x00000008140b7981 */ /* 0x000164000c1e1900 */
[----:B0-----:R-:W-:Y:S02]  /*0290*/  IABS R21, R17 ;  /* 0x0000001100157213 */ /* 0x001fe40000000000 */
[----:B--2---:R-:W-:-:S04]  /*02a0*/  IABS R16, R18 ;  /* 0x0000001200107213 */ /* 0x004fc80000000000 */
[----:B------:R-:W0:Y:S08]  /*02b0*/  I2F.RP R26, R16 ;  /* 0x00000010001a7306 */ /* 0x000e300000209400 */
[----:B0-----:R-:W0:Y:S02]  /*02c0*/  MUFU.RCP R26, R26 ;  /* 0x0000001a001a7308 */ /* 0x001e240000001000 */
[----:B0-----:R-:W-:-:S06]  /*02d0*/  IADD3 R14, PT, PT, R26, 0xffffffe, RZ ;  /* 0x0ffffffe1a0e7810 */ /* 0x001fcc0007ffe0ff */
[----:B------:R0:W1:Y:S01]  /*02e0*/  F2I.FTZ.U32.TRUNC.NTZ R15, R14 ;  /* 0x0000000e000f7305 */ /* 0x000062000021f000 */
[----:B---3--:R-:W-:-:S07]  /*02f0*/  IABS R19, R3 ;  /* 0x0000000300137213 */ /* 0x008fce0000000000 */
[----:B------:R-:W2:Y:S01]  /*0300*/  I2F.RP R22, R19 ;  /* 0x0000001300167306 */ /* 0x000ea20000209400 */
[----:B0-----:R-:W-:Y:S02]  /*0310*/  IMAD.MOV.U32 R14, RZ, RZ, RZ ;  /* 0x000000ffff0e7224 */ /* 0x001fe400078e00ff */
[----:B-1----:R-:W-:-:S04]  /*0320*/  IMAD.MOV R23, RZ, RZ, -R15 ;  /* 0x000000ffff177224 */ /* 0x002fc800078e0a0f */
[----:B------:R-:W-:Y:S01]  /*0330*/  IMAD R23, R23, R16, RZ ;  /* 0x0000001017177224 */ /* 0x000fe200078e02ff */
[----:B------:R-:W-:-:S03]  /*0340*/  IABS R20, R18 ;  /* 0x0000001200147213 */ /* 0x000fc60000000000 */
[----:B------:R-:W-:Y:S01]  /*0350*/  IMAD.HI.U32 R15, R15, R23, R14 ;  /* 0x000000170f0f7227 */ /* 0x000fe200078e000e */
[----:B------:R-:W-:Y:S01]  /*0360*/  IADD3 R20, PT, PT, RZ, -R20, RZ ;  /* 0x80000014ff147210 */ /* 0x000fe20007ffe0ff */
[----:B--2---:R-:W0:Y:S04]  /*0370*/  MUFU.RCP R22, R22 ;  /* 0x0000001600167308 */ /* 0x004e280000001000 */
[----:B------:R-:W-:-:S04]  /*0380*/  IMAD.HI.U32 R14, R15, R21, RZ ;  /* 0x000000150f0e7227 */ /* 0x000fc800078e00ff */
[----:B------:R-:W-:-:S05]  /*0390*/  IMAD R21, R14, R20, R21 ;  /* 0x000000140e157224 */ /* 0x000fca00078e0215 */
[----:B------:R-:W-:Y:S01]  /*03a0*/  ISETP.GT.U32.AND P1, PT, R16, R21, PT ;  /* 0x000000151000720c */ /* 0x000fe20003f24070 */
[----:B0-----:R-:W-:-:S12]  /*03b0*/  VIADD R15, R22, 0xffffffe ;  /* 0x0ffffffe160f7836 */ /* 0x001fd80000000000 */
[----:B------:R-:W-:Y:S01]  /*03c0*/  @!P1 IMAD.IADD R21, R21, 0x1, -R16 ;  /* 0x0000000115159824 */ /* 0x000fe200078e0a10 */
[----:B------:R-:W0:Y:S04]  /*03d0*/  F2I.FTZ.U32.TRUNC.NTZ R15, R15 ;  /* 0x0000000f000f7305 */ /* 0x000e28000021f000 */
[----:B------:R-:W-:Y:S02]  /*03e0*/  ISETP.GE.U32.AND P0, PT, R21, R16, PT ;  /* 0x000000101500720c */ /* 0x000fe40003f06070 */
[----:B------:R-:W-:Y:S02]  /*03f0*/  @!P1 IADD3 R14, PT, PT, R14, 0x1, RZ ;  /* 0x000000010e0e9810 */ /* 0x000fe40007ffe0ff */
[----:B------:R-:W-:Y:S02]  /*0400*/  LOP3.LUT R16, R17, R18, RZ, 0x3c, !PT ;  /* 0x0000001211107212 */ /* 0x000fe400078e3cff */
[----:B------:R-:W-:-:S02]  /*0410*/  ISETP.NE.AND P1, PT, R18, RZ, PT ;  /* 0x000000ff1200720c */ /* 0x000fc40003f25270 */
[----:B------:R-:W-:Y:S01]  /*0420*/  ISETP.GE.AND P2, PT, R16, RZ, PT ;  /* 0x000000ff1000720c */ /* 0x000fe20003f46270 */
[----:B0-----:R-:W-:-:S04]  /*0430*/  IMAD.MOV R20, RZ, RZ, -R15 ;  /* 0x000000ffff147224 */ /* 0x001fc800078e0a0f */
[----:B------:R-:W-:-:S05]  /*0440*/  @P0 VIADD R14, R14, 0x1 ;  /* 0x000000010e0e0836 */ /* 0x000fca0000000000 */
[----:B------:R-:W-:Y:S01]  /*0450*/  MOV R16, R14 ;  /* 0x0000000e00107202 */ /* 0x000fe20000000f00 */
[----:B------:R-:W-:Y:S01]  /*0460*/  IMAD.MOV.U32 R14, RZ, RZ, R20 ;  /* 0x000000ffff0e7224 */ /* 0x000fe200078e0014 */
[----:B----4-:R-:W-:-:S03]  /*0470*/  IABS R21, R5 ;  /* 0x0000000500157213 */ /* 0x010fc60000000000 */
[----:B------:R-:W-:Y:S02]  /*0480*/  IMAD R23, R14, R19, RZ ;  /* 0x000000130e177224 */ /* 0x000fe400078e02ff */
[----:B------:R-:W-:Y:S01]  /*0490*/  HFMA2 R14, -RZ, RZ, 0, 0 ;  /* 0x00000000ff0e7431 */ /* 0x000fe200000001ff */
[----:B------:R-:W0:Y:S01]  /*04a0*/  I2F.RP R22, R21 ;  /* 0x0000001500167306 */ /* 0x000e220000209400 */
[----:B------:R-:W-:Y:S01]  /*04b0*/  @!P2 IMAD.MOV R16, RZ, RZ, -R16 ;  /* 0x000000ffff10a224 */ /* 0x000fe200078e0a10 */
[----:B------:R-:W-:Y:S02]  /*04c0*/  @!P1 LOP3.LUT R16, RZ, R18, RZ, 0x33, !PT ;  /* 0x00000012ff109212 */ /* 0x000fe400078e33ff */
[----:B------:R-:W-:Y:S01]  /*04d0*/  IABS R20, R3 ;  /* 0x0000000300147213 */ /* 0x000fe20000000000 */
[----:B------:R-:W-:Y:S01]  /*04e0*/  IMAD.HI.U32 R14, R15, R23, R14 ;  /* 0x000000170f0e7227 */ /* 0x000fe200078e000e */
[----:B------:R-:W-:-:S03]  /*04f0*/  IABS R15, R16 ;  /* 0x00000010000f7213 */ /* 0x000fc60000000000 */
[----:B------:R-:W-:Y:S02]  /*0500*/  IMAD.MOV R23, RZ, RZ, -R20 ;  /* 0x000000ffff177224 */ /* 0x000fe400078e0a14 */
[----:B------:R-:W-:Y:S01]  /*0510*/  IMAD.HI.U32 R20, R14, R15, RZ ;  /* 0x0000000f0e147227 */ /* 0x000fe200078e00ff */
[----:B0-----:R-:W0:Y:S03]  /*0520*/  MUFU.RCP R22, R22 ;  /* 0x0000001600167308 */ /* 0x001e260000001000 */
[----:B------:R-:W-:-:S05]  /*0530*/  IMAD R14, R20, R23, R15 ;  /* 0x00000017140e7224 */ /* 0x000fca00078e020f */
[----:B------:R-:W-:Y:S01]  /*0540*/  ISETP.GT.U32.AND P1, PT, R19, R14, PT ;  /* 0x0000000e1300720c */ /* 0x000fe20003f24070 */
[----:B0-----:R-:W-:-:S12]  /*0550*/  VIADD R15, R22, 0xffffffe ;  /* 0x0ffffffe160f7836 */ /* 0x001fd80000000000 */
[-C--:B------:R-:W-:Y:S01]  /*0560*/  @!P1 IADD3 R14, PT, PT, R14, -R19.reuse, RZ ;  /* 0x800000130e0e9210 */ /* 0x080fe20007ffe0ff */
[----:B------:R-:W0:Y:S03]  /*0570*/  F2I.FTZ.U32.TRUNC.NTZ R15, R15 ;  /* 0x0000000f000f7305 */ /* 0x000e26000021f000 */
[----:B------:R-:W-:Y:S02]  /*0580*/  ISETP.GE.U32.AND P0, PT, R14, R19, PT ;  /* 0x000000130e00720c */ /* 0x000fe40003f06070 */
[----:B-----5:R-:W-:Y:S02]  /*0590*/  IABS R19, R7 ;  /* 0x0000000700137213 */ /* 0x020fe40000000000 */
[----:B------:R-:W-:Y:S02]  /*05a0*/  LOP3.LUT R14, R16, R3, RZ, 0x3c, !PT ;  /* 0x00000003100e7212 */ /* 0x000fe400078e3cff */
[----:B------:R-:W1:Y:S01]  /*05b0*/  I2F.RP R22, R19 ;  /* 0x0000001300167306 */ /* 0x000e620000209400 */
[----:B------:R-:W-:Y:S01]  /*05c0*/  @!P1 VIADD R20, R20, 0x1 ;  /* 0x0000000114149836 */ /* 0x000fe20000000000 */
[----:B------:R-:W-:-:S02]  /*05d0*/  ISETP.GE.AND P2, PT, R14, RZ, PT ;  /* 0x000000ff0e00720c */ /* 0x000fc40003f46270 */
[----:B------:R-:W-:Y:S01]  /*05e0*/  ISETP.NE.AND P1, PT, R3, RZ, PT ;  /* 0x000000ff0300720c */ /* 0x000fe20003f25270 */
[----:B0-----:R-:W-:Y:S02]  /*05f0*/  IMAD.MOV R14, RZ, RZ, -R15 ;  /* 0x000000ffff0e7224 */ /* 0x001fe400078e0a0f */
[----:B------:R-:W-:Y:S02]  /*0600*/  @P0 IADD3 R20, PT, PT, R20, 0x1, RZ ;  /* 0x0000000114140810 */ /* 0x000fe40007ffe0ff */
[----:B------:R-:W-:Y:S02]  /*0610*/  IMAD R23, R14, R21, RZ ;  /* 0x000000150e177224 */ /* 0x000fe400078e02ff */
[----:B------:R-:W-:-:S04]  /*0620*/  IMAD.MOV.U32 R14, RZ, RZ, RZ ;  /* 0x000000ffff0e7224 */ /* 0x000fc800078e00ff */
[----:B------:R-:W-:Y:S01]  /*0630*/  @!P2 IMAD.MOV R20, RZ, RZ, -R20 ;  /* 0x000000ffff14a224 */ /* 0x000fe200078e0a14 */
[----:B-1----:R-:W0:Y:S01]  /*0640*/  MUFU.RCP R22, R22 ;  /* 0x0000001600167308 */ /* 0x002e220000001000 */
[----:B------:R-:W-:Y:S01]  /*0650*/  @!P1 LOP3.LUT R20, RZ, R3, RZ, 0x33, !PT ;  /* 0x00000003ff149212 */ /* 0x000fe200078e33ff */
[----:B------:R-:W-:Y:S01]  /*0660*/  IMAD.HI.U32 R14, R15, R23, R14 ;  /* 0x000000170f0e7227 */ /* 0x000fe200078e000e */
[----:B------:R-:W-:Y:S02]  /*0670*/  IABS R23, R5 ;  /* 0x0000000500177213 */ /* 0x000fe40000000000 */
[----:B------:R-:W-:Y:S02]  /*0680*/  IABS R15, R20 ;  /* 0x00000014000f7213 */ /* 0x000fe40000000000 */
[----:B------:R-:W-:-:S03]  /*0690*/  IADD3 R23, PT, PT, RZ, -R23, RZ ;  /* 0x80000017ff177210 */ /* 0x000fc60007ffe0ff */
[----:B------:R-:W-:-:S04]  /*06a0*/  IMAD.HI.U32 R24, R14, R15, RZ ;  /* 0x0000000f0e187227 */ /* 0x000fc800078e00ff */
[----:B------:R-:W-:Y:S02]  /*06b0*/  IMAD R14, R24, R23, R15 ;  /* 0x00000017180e7224 */ /* 0x000fe400078e020f */
[----:B0-----:R-:W-:-:S03]  /*06c0*/  VIADD R15, R22, 0xffffffe ;  /* 0x0ffffffe160f7836 */ /* 0x001fc60000000000 */
[----:B------:R-:W-:-:S03]  /*06d0*/  ISETP.GT.U32.AND P1, PT, R21, R14, PT ;  /* 0x0000000e1500720c */ /* 0x000fc60003f24070 */
[----:B------:R-:W0:Y:S10]  /*06e0*/  F2I.FTZ.U32.TRUNC.NTZ R15, R15 ;  /* 0x0000000f000f7305 */ /* 0x000e34000021f000 */
[----:B------:R-:W-:-:S05]  /*06f0*/  @!P1 IMAD.IADD R14, R14, 0x1, -R21 ;  /* 0x000000010e0e9824 */ /* 0x000fca00078e0a15 */
[----:B------:R-:W-:Y:S02]  /*0700*/  ISETP.GE.U32.AND P0, PT, R14, R21, PT ;  /* 0x000000150e00720c */ /* 0x000fe40003f06070 */
[----:B0-----:R-:W-:Y:S02]  /*0710*/  IADD3 R22, PT, PT, RZ, -R15, RZ ;  /* 0x8000000fff167210 */ /* 0x001fe40007ffe0ff */
[----:B------:R-:W-:-:S03]  /*0720*/  LOP3.LUT R14, R20, R5, RZ, 0x3c, !PT ;  /* 0x00000005140e7212 */ /* 0x000fc600078e3cff */
[----:B------:R-:W-:Y:S01]  /*0730*/  IMAD R21, R22, R19, RZ ;  /* 0x0000001316157224 */ /* 0x000fe200078e02ff */
[----:B------:R-:W-:Y:S01]  /*0740*/  ISETP.GE.AND P2, PT, R14, RZ, PT ;  /* 0x000000ff0e00720c */ /* 0x000fe20003f46270 */
[----:B------:R-:W-:-:S04]  /*0750*/  IMAD.MOV.U32 R14, RZ, RZ, RZ ;  /* 0x000000ffff0e7224 */ /* 0x000fc800078e00ff */
[----:B------:R-:W-:Y:S01]  /*0760*/  IMAD.HI.U32 R14, R15, R21, R14 ;  /* 0x000000150f0e7227 */ /* 0x000fe200078e000e */
[----:B------:R-:W-:-:S03]  /*0770*/  IABS R21, R9 ;  /* 0x0000000900157213 */ /* 0x000fc60000000000 */
[----:B------:R-:W-:Y:S01]  /*0780*/  @!P1 VIADD R24, R24, 0x1 ;  /* 0x0000000118189836 */ /* 0x000fe20000000000 */
[----:B------:R-:W0:Y:S01]  /*0790*/  I2F.RP R23, R21 ;  /* 0x0000001500177306 */ /* 0x000e220000209400 */
[----:B------:R-:W-:-:S03]  /*07a0*/  ISETP.NE.AND P1, PT, R5, RZ, PT ;  /* 0x000000ff0500720c */ /* 0x000fc60003f25270 */
[----:B------:R-:W-:-:S05]  /*07b0*/  @P0 IADD3 R24, PT, PT, R24, 0x1, RZ ;  /* 0x0000000118180810 */ /* 0x000fca0007ffe0ff */
[----:B------:R-:W-:Y:S01]  /*07c0*/  @!P2 IMAD.MOV R24, RZ, RZ, -R24 ;  /* 0x000000ffff18a224 */ /* 0x000fe200078e0a18 */
[----:B------:R-:W-:-:S04]  /*07d0*/  IABS R22, R7 ;  /* 0x0000000700167213 */ /* 0x000fc80000000000 */
[----:B------:R-:W-:Y:S01]  /*07e0*/  @!P1 LOP3.LUT R24, RZ, R5, RZ, 0x33, !PT ;  /* 0x00000005ff189212 */ /* 0x000fe200078e33ff */
[----:B0-----:R-:W0:Y:S03]  /*07f0*/  MUFU.RCP R23, R23 ;  /* 0x0000001700177308 */ /* 0x001e260000001000 */
[----:B------:R-:W-:Y:S01]  /*0800*/  IABS R15, R24 ;  /* 0x00000018000f7213 */ /* 0x000fe20000000000 */
[----:B------:R-:W-:-:S04]  /*0810*/  IMAD.MOV R25, RZ, RZ, -R22 ;  /* 0x000000ffff197224 */ /* 0x000fc800078e0a16 */
[----:B------:R-:W-:-:S04]  /*0820*/  IMAD.HI.U32 R22, R14, R15, RZ ;  /* 0x0000000f0e167227 */ /* 0x000fc800078e00ff */
[----:B------:R-:W-:Y:S01]  /*0830*/  IMAD R14, R22, R25, R15 ;  /* 0x00000019160e7224 */ /* 0x000fe200078e020f */
[----:B0-----:R-:W-:-:S04]  /*0840*/  IADD3 R15, PT, PT, R23, 0xffffffe, RZ ;  /* 0x0ffffffe170f7810 */ /* 0x001fc80007ffe0ff */
[----:B------:R-:W-:Y:S02]  /*0850*/  ISETP.GT.U32.AND P1, PT, R19, R14, PT ;  /* 0x0000000e1300720c */ /* 0x000fe40003f24070 */
[----:B------:R-:W0:Y:S11]  /*0860*/  F2I.FTZ.U32.TRUNC.NTZ R15, R15 ;  /* 0x0000000f000f7305 */ /* 0x000e36000021f000 */
[----:B------:R-:W-:-:S05]  /*0870*/  @!P1 IMAD.IADD R14, R14, 0x1, -R19 ;  /* 0x000000010e0e9824 */ /* 0x000fca00078e0a13 */
[----:B------:R-:W-:Y:S01]  /*0880*/  ISETP.GE.U32.AND P0, PT, R14, R19, PT ;  /* 0x000000130e00720c */ /* 0x000fe20003f06070 */
[----:B0-----:R-:W-:Y:S01]  /*0890*/  IMAD.MOV R19, RZ, RZ, -R15 ;  /* 0x000000ffff137224 */ /* 0x001fe200078e0a0f */
[----:B------:R-:W-:-:S04]  /*08a0*/  LOP3.LUT R14, R24, R7, RZ, 0x3c, !PT ;  /* 0x00000007180e7212 */ /* 0x000fc800078e3cff */
[----:B------:R-:W-:Y:S01]  /*08b0*/  ISETP.GE.AND P2, PT, R14, RZ, PT ;  /* 0x000000ff0e00720c */ /* 0x000fe20003f46270 */
[----:B------:R-:W-:Y:S01]  /*08c0*/  IMAD.MOV.U32 R14, RZ, RZ, R19 ;  /* 0x000000ffff0e7224 */ /* 0x000fe200078e0013 */
[----:B------:R-:W-:-:S03]  /*08d0*/  IABS R23, R11 ;  /* 0x0000000b00177213 */ /* 0x000fc60000000000 */
[----:B------:R-:W-:Y:S01]  /*08e0*/  IMAD R19, R14, R21, RZ ;  /* 0x000000150e137224 */ /* 0x000fe200078e02ff */
[----:B------:R-:W-:Y:S02]  /*08f0*/  MOV R14, RZ ;  /* 0x000000ff000e7202 */ /* 0x000fe40000000f00 */
[----:B------:R-:W-:Y:S02]  /*0900*/  @!P1 IADD3 R22, PT, PT, R22, 0x1, RZ ;  /* 0x0000000116169810 */ /* 0x000fe40007ffe0ff */
[----:B------:R-:W-:Y:S01]  /*0910*/  ISETP.NE.AND P1, PT, R7, RZ, PT ;  /* 0x000000ff0700720c */ /* 0x000fe20003f25270 */
[----:B------:R-:W-:Y:S02]  /*0920*/  IMAD.HI.U32 R14, R15, R19, R14 ;  /* 0x000000130f0e7227 */ /* 0x000fe400078e000e */
[----:B------:R-:W0:Y:S02]  /*0930*/  I2F.RP R19, R23 ;  /* 0x0000001700137306 */ /* 0x000e240000209400 */
[----:B------:R-:W-:-:S04]  /*0940*/  @P0 VIADD R22, R22, 0x1 ;  /* 0x0000000116160836 */ /* 0x000fc80000000000 */
[----:B------:R-:W-:-:S04]  /*0950*/  @!P2 IMAD.MOV R22, RZ, RZ, -R22 ;  /* 0x000000ffff16a224 */ /* 0x000fc800078e0a16 */
[----:B------:R-:W-:Y:S02]  /*0960*/  @!P1 LOP3.LUT R22, RZ, R7, RZ, 0x33, !PT ;  /* 0x00000007ff169212 */ /* 0x000fe400078e33ff */
[----:B------:R-:W-:Y:S02]  /*0970*/  IABS R25, R9 ;  /* 0x0000000900197213 */ /* 0x000fe40000000000 */
[----:B------:R-:W-:Y:S01]  /*0980*/  IABS R15, R22 ;  /* 0x00000016000f7213 */ /* 0x000fe20000000000 */
[----:B0-----:R-:W0:Y:S02]  /*0990*/  MUFU.RCP R19, R19 ;  /* 0x0000001300137308 */ /* 0x001e240000001000 */
[----:B------:R-:W-:Y:S02]  /*09a0*/  IMAD.MOV R25, RZ, RZ, -R25 ;  /* 0x000000ffff197224 */ /* 0x000fe400078e0a19 */
[----:B------:R-:W-:-:S04]  /*09b0*/  IMAD.HI.U32 R26, R14, R15, RZ ;  /* 0x0000000f0e1a7227 */ /* 0x000fc800078e00ff */
[----:B------:R-:W-:-:S05]  /*09c0*/  IMAD R14, R26, R25, R15 ;  /* 0x000000191a0e7224 */ /* 0x000fca00078e020f */
[----:B------:R-:W-:Y:S01]  /*09d0*/  ISETP.GT.U32.AND P1, PT, R21, R14, PT ;  /* 0x0000000e1500720c */ /* 0x000fe20003f24070 */
[----:B0-----:R-:W-:-:S06]  /*09e0*/  VIADD R15, R19, 0xffffffe ;  /* 0x0ffffffe130f7836 */ /* 0x001fcc0000000000 */
[----:B------:R-:W0:Y:S06]  /*09f0*/  F2I.FTZ.U32.TRUNC.NTZ R15, R15 ;  /* 0x0000000f000f7305 */ /* 0x000e2c000021f000 */
[----:B------:R-:W-:-:S04]  /*0a00*/  @!P1 IADD3 R14, PT, PT, R14, -R21, RZ ;  /* 0x800000150e0e9210 */ /* 0x000fc80007ffe0ff */
[----:B------:R-:W-:Y:S02]  /*0a10*/  ISETP.GE.U32.AND P0, PT, R14, R21, PT ;  /* 0x000000150e00720c */ /* 0x000fe40003f06070 */
[----:B------:R-:W-:Y:S01]  /*0a20*/  LOP3.LUT R14, R22, R9, RZ, 0x3c, !PT ;  /* 0x00000009160e7212 */ /* 0x000fe200078e3cff */
[----:B------:R-:W-:-:S03]  /*0a30*/  IMAD.MOV R21, RZ, RZ, -R16 ;  /* 0x000000ffff157224 */ /* 0x000fc600078e0a10 */
[----:B------:R-:W-:Y:S01]  /*0a40*/  ISETP.GE.AND P2, PT, R14, RZ, PT ;  /* 0x000000ff0e00720c */ /* 0x000fe20003f46270 */
[----:B0-----:R-:W-:Y:S02]  /*0a50*/  IMAD.MOV R14, RZ, RZ, -R15 ;  /* 0x000000ffff0e7224 */ /* 0x001fe400078e0a0f */
[----:B------:R-:W-:Y:S02]  /*0a60*/  IMAD R21, R18, R21, R17 ;  /* 0x0000001512157224 */ /* 0x000fe400078e0211 */
[----:B------:R-:W-:Y:S02]  /*0a70*/  IMAD R17, R14, R23, RZ ;  /* 0x000000170e117224 */ /* 0x000fe400078e02ff */
[----:B------:R-:W-:-:S04]  /*0a80*/  IMAD.MOV.U32 R14, RZ, RZ, RZ ;  /* 0x000000ffff0e7224 */ /* 0x000fc800078e00ff */
[----:B------:R-:W-:Y:S01]  /*0a90*/  IMAD.HI.U32 R14, R15, R17, R14 ;  /* 0x000000110f0e7227 */ /* 0x000fe200078e000e */
[----:B------:R-:W-:-:S05]  /*0aa0*/  IABS R17, R11 ;  /* 0x0000000b00117213 */ /* 0x000fca0000000000 */
[----:B------:R-:W-:Y:S01]  /*0ab0*/  IMAD.MOV R28, RZ, RZ, -R17 ;  /* 0x000000ffff1c7224 */ /* 0x000fe200078e0a11 */
[----:B------:R-:W-:-:S05]  /*0ac0*/  IADD3 R17, PT, PT, R0, -0x3, RZ ;  /* 0xfffffffd00117810 */ /* 0x000fca0007ffe0ff */
[----:B------:R-:W-:-:S06]  /*0ad0*/  IMAD.WIDE.U32 R18, R17, 0x4, R12 ;  /* 0x0000000411127825 */ /* 0x000fcc00078e000c */
[----:B------:R0:W2:Y:S01]  /*0ae0*/  LDG.E R18, desc[UR8][R18.64] ;  /* 0x0000000812127981 */ /* 0x0000a2000c1e1900 */
[----:B------:R-:W-:Y:S01]  /*0af0*/  @!P1 VIADD R26, R26, 0x1 ;  /* 0x000000011a1a9836 */ /* 0x000fe20000000000 */
[----:B------:R-:W-:-:S04]  /*0b00*/  ISETP.NE.AND P1, PT, R9, RZ, PT ;  /* 0x000000ff0900720c */ /* 0x000fc80003f25270 */
[----:B------:R-:W-:-:S04]  /*0b10*/  @P0 IADD3 R26, PT, PT, R26, 0x1, RZ ;  /* 0x000000011a1a0810 */ /* 0x000fc80007ffe0ff */
[----:B------:R-:W-:-:S05]  /*0b20*/  @!P2 IADD3 R26, PT, PT, -R26, RZ, RZ ;  /* 0x000000ff1a1aa210 */ /* 0x000fca0007ffe1ff */
[----:B------:R-:W-:-:S04]  /*0b30*/  @!P1 LOP3.LUT R26, RZ, R9, RZ, 0x33, !PT ;  /* 0x00000009ff1a9212 */ /* 0x000fc800078e33ff */
[----:B------:R-:W-:-:S05]  /*0b40*/  IABS R15, R26 ;  /* 0x0000001a000f7213 */ /* 0x000fca0000000000 */
[----:B------:R-:W-:-:S04]  /*0b50*/  IMAD.HI.U32 R14, R14, R15, RZ ;  /* 0x0000000f0e0e7227 */ /* 0x000fc800078e00ff */
[----:B------:R-:W-:-:S05]  /*0b60*/  IMAD R28, R14, R28, R15 ;  /* 0x0000001c0e1c7224 */ /* 0x000fca00078e020f */
[----:B------:R-:W-:-:S13]  /*0b70*/  ISETP.GT.U32.AND P1, PT, R23, R28, PT ;  /* 0x0000001c1700720c */ /* 0x000fda0003f24070 */
[----:B------:R-:W-:-:S05]  /*0b80*/  @!P1 IMAD.IADD R28, R28, 0x1, -R23 ;  /* 0x000000011c1c9824 */ /* 0x000fca00078e0a17 */
[----:B------:R-:W-:Y:S01]  /*0b90*/  ISETP.GE.U32.AND P0, PT, R28, R23, PT ;  /* 0x000000171c00720c */ /* 0x000fe20003f06070 */
[----:B------:R-:W-:Y:S01]  /*0ba0*/  @!P1 VIADD R14, R14, 0x1 ;  /* 0x000000010e0e9836 */ /* 0x000fe20000000000 */
[----:B------:R-:W-:-:S04]  /*0bb0*/  LOP3.LUT R25, R26, R11, RZ, 0x3c, !PT ;  /* 0x0000000b1a197212 */ /* 0x000fc800078e3cff */
[----:B------:R-:W-:Y:S01]  /*0bc0*/  ISETP.GE.AND P2, PT, R25, RZ, PT ;  /* 0x000000ff1900720c */ /* 0x000fe20003f46270 */
[----:B------:R-:W-:-:S06]  /*0bd0*/  IMAD.MOV R25, RZ, RZ, -R20 ;  /* 0x000000ffff197224 */ /* 0x000fcc00078e0a14 */
[----:B------:R-:W-:-:S04]  /*0be0*/  @P0 VIADD R14, R14, 0x1 ;  /* 0x000000010e0e0836 */ /* 0x000fc80000000000 */
[----:B0-----:R-:W-:Y:S01]  /*0bf0*/  IMAD.MOV.U32 R19, RZ, RZ, R14 ;  /* 0x000000ffff137224 */ /* 0x001fe200078e000e */
[----:B------:R-:W-:Y:S01]  /*0c00*/  LEA R2, R2, R1, 0x2 ;  /* 0x0000000102027211 */ /* 0x000fe200078e10ff */
[----:B------:R-:W-:-:S04]  /*0c10*/  IMAD R16, R3, R25, R16 ;  /* 0x0000001903107224 */ /* 0x000fc800078e0210 */
[----:B------:R0:W-:Y:S02]  /*0c20*/  STL [R2], R21 ;  /* 0x0000001502007387 */ /* 0x0001e40000100800 */
[----:B0-----:R-:W-:Y:S01]  /*0c30*/  VIADD R21, R0, 0xfffffffc ;  /* 0xfffffffc00157836 */ /* 0x001fe20000000000 */
[----:B--2---:R-:W-:-:S04]  /*0c40*/  IABS R23, R18 ;  /* 0x0000001200177213 */ /* 0x004fc80000000000 */
[----:B------:R-:W0:Y:S08]  /*0c50*/  I2F.RP R27, R23 ;  /* 0x00000017001b7306 */ /* 0x000e300000209400 */
[----:B0-----:R-:W0:Y:S02]  /*0c60*/  MUFU.RCP R27, R27 ;  /* 0x0000001b001b7308 */ /* 0x001e240000001000 */
[----:B0-----:R-:W-:-:S06]  /*0c70*/  VIADD R15, R27, 0xffffffe ;  /* 0x0ffffffe1b0f7836 */ /* 0x001fcc0000000000 */
[----:B------:R-:W0:Y:S02]  /*0c80*/  F2I.FTZ.U32.TRUNC.NTZ R15, R15 ;  /* 0x0000000f000f7305 */ /* 0x000e24000021f000 */
[----:B0-----:R-:W-:-:S04]  /*0c90*/  IADD3 R28, PT, PT, RZ, -R15, RZ ;  /* 0x8000000fff1c7210 */ /* 0x001fc80007ffe0ff */
[----:B------:R-:W-:-:S05]  /*0ca0*/  MOV R14, R28 ;  /* 0x0000001c000e7202 */ /* 0x000fca0000000f00 */
[----:B------:R-:W-:Y:S02]  /*0cb0*/  IMAD R3, R14, R23, RZ ;  /* 0x000000170e037224 */ /* 0x000fe400078e02ff */
[----:B------:R-:W-:-:S04]  /*0cc0*/  IMAD.MOV.U32 R14, RZ, RZ, RZ ;  /* 0x000000ffff0e7224 */ /* 0x000fc800078e00ff */
[----:B------:R-:W-:Y:S01]  /*0cd0*/  IMAD.HI.U32 R2, R15, R3, R14 ;  /* 0x000000030f027227 */ /* 0x000fe200078e000e */
[----:B------:R-:W-:-:S04]  /*0ce0*/  IABS R14, R18 ;  /* 0x00000012000e7213 */ /* 0x000fc80000000000 */
[----:B------:R-:W-:Y:S01]  /*0cf0*/  IADD3 R28, PT, PT, RZ, -R14, RZ ;  /* 0x8000000eff1c7210 */ /* 0x000fe20007ffe0ff */
[----:B------:R-:W-:-:S06]  /*0d00*/  IMAD.WIDE.U32 R14, R21, 0x4, R12 ;  /* 0x00000004150e7825 */ /* 0x000fcc00078e000c */
[----:B------:R0:W2:Y:S01]  /*0d10*/  LDG.E R14, desc[UR8][R14.64] ;  /* 0x000000080e0e7981 */ /* 0x0000a2000c1e1900 */
[----:B------:R-:W-:Y:S01]  /*0d20*/  ISETP.NE.AND P1, PT, R11, RZ, PT ;  /* 0x000000ff0b00720c */ /* 0x000fe20003f25270 */
[----:B------:R-:W-:-:S12]  /*0d30*/  @!P2 IMAD.MOV R19, RZ, RZ, -R19 ;  /* 0x000000ffff13a224 */ /* 0x000fd800078e0a13 */
        /* <DEDUP_REMOVED lines=9> */
[----:B------:R-:W-:Y:S02]  /*0dd0*/  ISETP.GE.AND P2, PT, R27, RZ, PT ;  /* 0x000000ff1b00720c */ /* 0x000fe40003f46270 */
[----:B------:R-:W-:-:S05]  /*0de0*/  ISETP.NE.AND P1, PT, R18, RZ, PT ;  /* 0x000000ff1200720c */ /* 0x000fca0003f25270 */
[----:B------:R-:W-:-:S04]  /*0df0*/  @P0 IADD3 R2, PT, PT, R2, 0x1, RZ ;  /* 0x0000000102020810 */ /* 0x000fc80007ffe0ff */
[----:B0-----:R-:W-:Y:S01]  /*0e00*/  MOV R15, R2 ;  /* 0x00000002000f7202 */ /* 0x001fe20000000f00 */
[----:B------:R-:W-:Y:S02]  /*0e10*/  IMAD R25, R4, 0x4, R1 ;  /* 0x0000000404197824 */ /* 0x000fe400078e0201 */
[----:B------:R-:W-:Y:S02]  /*0e20*/  IMAD.MOV R4, RZ, RZ, -R24 ;  /* 0x000000ffff047224 */ /* 0x000fe400078e0a18 */
[----:B------:R-:W-:Y:S01]  /*0e30*/  @!P2 IMAD.MOV R15, RZ, RZ, -R15 ;  /* 0x000000ffff0fa224 */ /* 0x000fe200078e0a0f */
[----:B------:R-:W-:Y:S01]  /*0e40*/  @!P1 LOP3.LUT R15, RZ, R18, RZ, 0x33, !PT ;  /* 0x00000012ff0f9212 */ /* 0x000fe200078e33ff */
[----:B------:R-:W-:Y:S01]  /*0e50*/  IMAD R5, R5, R4, R20 ;  /* 0x0000000405057224 */ /* 0x000fe200078e0214 */
[----:B------:R0:W-:Y:S01]  /*0e60*/  STL [R25], R16 ;  /* 0x0000001019007387 */ /* 0x0001e20000100800 */
[--C-:B------:R-:W-:Y:S02]  /*0e70*/  IMAD R6, R6, 0x4, R1.reuse ;  /* 0x0000000406067824 */ /* 0x100fe400078e0201 */
[----:B------:R-:W-:-:S02]  /*0e80*/  IMAD R8, R8, 0x4, R1 ;  /* 0x0000000408087824 */ /* 0x000fc400078e0201 */
[----:B------:R-:W-:Y:S02]  /*0e90*/  IMAD R10, R10, 0x4, R1 ;  /* 0x000000040a0a7824 */ /* 0x000fe400078e0201 */
[----:B0-----:R-:W-:Y:S01]  /*0ea0*/  IMAD.MOV R16, RZ, RZ, -R15 ;  /* 0x000000ffff107224 */ /* 0x001fe200078e0a0f */
[----:B------:R1:W-:Y:S01]  /*0eb0*/  STL [R6], R5 ;  /* 0x0000000506007387 */ /* 0x0003e20000100800 */
[----:B------:R-:W-:Y:S02]  /*0ec0*/  IMAD R21, R21, 0x4, R1 ;  /* 0x0000000415157824 */ /* 0x000fe400078e0201 */
[----:B------:R-:W-:Y:S01]  /*0ed0*/  IMAD R18, R18, R16, R19 ;  /* 0x0000001012127224 */ /* 0x000fe200078e0213 */
[----:B------:R-:W-:-:S04]  /*0ee0*/  UIADD3 UR5, UPT, UPT, UR5, 0x8, URZ ;  /* 0x0000000805057890 */ /* 0x000fc8000fffe0ff */
[----:B------:R-:W-:Y:S01]  /*0ef0*/  UISETP.NE.AND UP0, UPT, UR5, URZ, UPT ;  /* 0x000000ff0500728c */ /* 0x000fe2000bf05270 */
[----:B--2---:R-:W-:-:S04]  /*0f00*/  IABS R23, R14 ;  /* 0x0000000e00177213 */ /* 0x004fc80000000000 */
[----:B------:R-:W0:Y:S08]  /*0f10*/  I2F.RP R28, R23 ;  /* 0x00000017001c7306 */ /* 0x000e300000209400 */
[----:B0-----:R-:W0:Y:S02]  /*0f20*/  MUFU.RCP R28, R28 ;  /* 0x0000001c001c7308 */ /* 0x001e240000001000 */
[----:B0-----:R-:W-:-:S06]  /*0f30*/  IADD3 R3, PT, PT, R28, 0xffffffe, RZ ;  /* 0x0ffffffe1c037810 */ /* 0x001fcc0007ffe0ff */
[----:B------:R-:W0:Y:S02]  /*0f40*/  F2I.FTZ.U32.TRUNC.NTZ R3, R3 ;  /* 0x0000000300037305 */ /* 0x000e24000021f000 */
[----:B0-----:R-:W-:-:S04]  /*0f50*/  IMAD.MOV R27, RZ, RZ, -R3 ;  /* 0x000000ffff1b7224 */ /* 0x001fc800078e0a03 */
[----:B------:R-:W-:-:S04]  /*0f60*/  IMAD.MOV.U32 R2, RZ, RZ, R27 ;  /* 0x000000ffff027224 */ /* 0x000fc800078e001b */
[----:B------:R-:W-:Y:S02]  /*0f70*/  IMAD R27, R2, R23, RZ ;  /* 0x00000017021b7224 */ /* 0x000fe400078e02ff */
[----:B------:R-:W-:Y:S01]  /*0f80*/  HFMA2 R2, -RZ, RZ, 0, 0 ;  /* 0x00000000ff027431 */ /* 0x000fe200000001ff */
[----:B------:R-:W-:-:S04]  /*0f90*/  IABS R4, R14 ;  /* 0x0000000e00047213 */ /* 0x000fc80000000000 */
[----:B------:R-:W-:Y:S01]  /*0fa0*/  IMAD.HI.U32 R2, R3, R27, R2 ;  /* 0x0000001b03027227 */ /* 0x000fe200078e0002 */
[----:B------:R-:W-:-:S03]  /*0fb0*/  IABS R3, R15 ;  /* 0x0000000f00037213 */ /* 0x000fc60000000000 */
[----:B------:R-:W-:Y:S02]  /*0fc0*/  IMAD.MOV R4, RZ, RZ, -R4 ;  /* 0x000000ffff047224 */ /* 0x000fe400078e0a04 */
[----:B------:R-:W-:-:S04]  /*0fd0*/  IMAD.HI.U32 R2, R2, R3, RZ ;  /* 0x0000000302027227 */ /* 0x000fc800078e00ff */
[----:B------:R-:W-:-:S05]  /*0fe0*/  IMAD R4, R2, R4, R3 ;  /* 0x0000000402047224 */ /* 0x000fca00078e0203 */
[----:B------:R-:W-:Y:S02]  /*0ff0*/  ISETP.GT.U32.AND P1, PT, R23, R4, PT ;  /* 0x000000041700720c */ /* 0x000fe40003f24070 */
[----:B------:R-:W-:-:S11]  /*1000*/  LOP3.LUT R3, R15, R14, RZ, 0x3c, !PT ;  /* 0x0000000e0f037212 */ /* 0x000fd600078e3cff */
[----:B------:R-:W-:Y:S01]  /*1010*/  @!P1 IMAD.IADD R4, R4, 0x1, -R23 ;  /* 0x0000000104049824 */ /* 0x000fe200078e0a17 */
[----:B------:R-:W-:-:S04]  /*1020*/  ISETP.GE.AND P2, PT, R3, RZ, PT ;  /* 0x000000ff0300720c */ /* 0x000fc80003f46270 */
[----:B------:R-:W-:Y:S02]  /*1030*/  ISETP.GE.U32.AND P0, PT, R4, R23, PT ;  /* 0x000000170400720c */ /* 0x000fe40003f06070 */
[----:B------:R-:W-:Y:S02]  /*1040*/  @!P1 IADD3 R2, PT, PT, R2, 0x1, RZ ;  /* 0x0000000102029810 */ /* 0x000fe40007ffe0ff */
[----:B------:R-:W-:Y:S02]  /*1050*/  ISETP.NE.AND P1, PT, R14, RZ, PT ;  /* 0x000000ff0e00720c */ /* 0x000fe40003f25270 */
[----:B------:R-:W-:Y:S02]  /*1060*/  IADD3 R3, PT, PT, -R22, RZ, RZ ;  /* 0x000000ff16037210 */ /* 0x000fe40007ffe1ff */
[----:B------:R-:W-:-:S05]  /*1070*/  IADD3 R4, PT, PT, -R19, RZ, RZ ;  /* 0x000000ff13047210 */ /* 0x000fca0007ffe1ff */
[----:B------:R-:W-:Y:S02]  /*1080*/  @P0 VIADD R2, R2, 0x1 ;  /* 0x0000000102020836 */ /* 0x000fe40000000000 */
[----:B------:R-:W-:Y:S02]  /*1090*/  IMAD R7, R7, R3, R24 ;  /* 0x0000000307077224 */ /* 0x000fe400078e0218 */
[----:B------:R-:W-:Y:S01]  /*10a0*/  @!P2 IMAD.MOV R2, RZ, RZ, -R2 ;  /* 0x000000ffff02a224 */ /* 0x000fe200078e0a02 */
[----:B------:R-:W-:Y:S01]  /*10b0*/  @!P1 LOP3.LUT R2, RZ, R14, RZ, 0x33, !PT ;  /* 0x0000000eff029212 */ /* 0x000fe200078e33ff */
[--C-:B------:R-:W-:Y:S02]  /*10c0*/  IMAD.MOV R3, RZ, RZ, -R26.reuse ;  /* 0x000000ffff037224 */ /* 0x100fe400078e0a1a */
[----:B------:R-:W-:Y:S01]  /*10d0*/  IMAD R11, R11, R4, R26 ;  /* 0x000000040b0b7224 */ /* 0x000fe200078e021a */
[----:B------:R-:W-:Y:S01]  /*10e0*/  LEA R4, R0, R1, 0x2 ;  /* 0x0000000100047211 */ /* 0x000fe200078e10ff */
[----:B------:R-:W-:-:S02]  /*10f0*/  IMAD.MOV R20, RZ, RZ, -R2 ;  /* 0x000000ffff147224 */ /* 0x000fc400078e0a02 */
[----:B------:R-:W-:Y:S01]  /*1100*/  IMAD R9, R9, R3, R22 ;  /* 0x0000000309097224 */ /* 0x000fe200078e0216 */
[----:B------:R-:W-:Y:S01]  /*1110*/  LEA R3, R17, R1, 0x2 ;  /* 0x0000000111037211 */ /* 0x000fe200078e10ff */
[----:B------:R-:W-:Y:S01]  /*1120*/  IMAD R14, R14, R20, R15 ;  /* 0x000000140e0e7224 */ /* 0x000fe200078e020f */
[----:B------:R1:W-:Y:S04]  /*1130*/  STL [R4], R7 ;  /* 0x0000000704007387 */ /* 0x0003e80000100800 */
[----:B------:R1:W-:Y:S04]  /*1140*/  STL [R8], R9 ;  /* 0x0000000908007387 */ /* 0x0003e80000100800 */
[----:B------:R1:W-:Y:S04]  /*1150*/  STL [R10], R11 ;  /* 0x0000000b0a007387 */ /* 0x0003e80000100800 */
[----:B------:R1:W-:Y:S04]  /*1160*/  STL [R3], R18 ;  /* 0x0000001203007387 */ /* 0x0003e80000100800 */
[----:B------:R1:W-:Y:S01]  /*1170*/  STL [R21], R14 ;  /* 0x0000000e15007387 */ /* 0x0003e20000100800 */
[----:B------:R-:W-:Y:S01]  /*1180*/  VIADD R0, R0, 0xfffffff8 ;  /* 0xfffffff800007836 */ /* 0x000fe20000000000 */
[----:B------:R-:W-:Y:S01]  /*1190*/  MOV R17, R2 ;  /* 0x0000000200117202 */ /* 0x000fe20000000f00 */
[----:B------:R-:W-:Y:S06]  /*11a0*/  BRA.U UP0, `(.L_x_2) ;  /* 0xffffffed00f47547 */ /* 0x000fec000b83ffff */
[----:B------:R-:W-:-:S07]  /*11b0*/  VIADD R12, R0, 0x4 ;  /* 0x00000004000c7836 */ /* 0x000fce0000000000 */
.L_x_1:
[----:B------:R-:W-:-:S09]  /*11c0*/  UISETP.NE.AND UP0, UPT, UR7, URZ, UPT ;  /* 0x000000ff0700728c */ /* 0x000fd2000bf05270 */
[----:B------:R-:W-:Y:S05]  /*11d0*/  BRA.U !UP0, `(.L_x_3) ;  /* 0x0000000d08b87547 */ /* 0x000fea000b800000 */
[----:B------:R-:W0:Y:S01]  /*11e0*/  LDCU UR4, c[0x0][0x39c] ;  /* 0x00007380ff0477ac */ /* 0x000e220008000800 */
[----:B------:R-:W-:Y:S02]  /*11f0*/  UISETP.GE.U32.AND UP1, UPT, UR7, 0x4, UPT ;  /* 0x000000040700788c */ /* 0x000fe4000bf26070 */
[----:B0-----:R-:W-:-:S04]  /*1200*/  ULOP3.LUT UR5, UR4, 0x3, URZ, 0xc0, !UPT ;  /* 0x0000000304057892 */ /* 0x001fc8000f8ec0ff */
[----:B------:R-:W-:-:S03]  /*1210*/  UISETP.NE.AND UP2, UPT, UR5, URZ, UPT ;  /* 0x000000ff0500728c */ /* 0x000fc6000bf45270 */
[----:B------:R-:W-:Y:S08]  /*1220*/  BRA.U !UP1, `(.L_x_4) ;  /* 0x00000009090c7547 */ /* 0x000ff0000b800000 */
[----:B-1----:R-:W0:Y:S01]  /*1230*/  LDC.64 R20, c[0x0][0x388] ;  /* 0x0000e200ff147b82 */ /* 0x002e220000000a00 */
[----:B------:R-:W-:-:S04]  /*1240*/  VIADD R0, R12, 0xffffffff ;  /* 0xffffffff0c007836 */ /* 0x000fc80000000000 */
[----:B0-----:R-:W-:-:S05]  /*1250*/  IMAD.WIDE.U32 R2, R0, 0x4, R20 ;  /* 0x0000000400027825 */ /* 0x001fca00078e0014 */
[----:B------:R-:W2:Y:S01]  /*1260*/  LDG.E R6, desc[UR8][R2.64] ;  /* 0x0000000802067981 */ /* 0x000ea2000c1e1900 */
[----:B------:R-:W-:-:S05]  /*1270*/  IADD3 R4, PT, PT, R12, -0x2, RZ ;  /* 0xfffffffe0c047810 */ /* 0x000fca0007ffe0ff */
[----:B------:R-:W-:-:S05]  /*1280*/  IMAD.WIDE.U32 R14, R4, 0x4, R20 ;  /* 0x00000004040e7825 */ /* 0x000fca00078e0014 */
[----:B------:R0:W3:Y:S01]  /*1290*/  LDG.E R5, desc[UR8][R14.64] ;  /* 0x000000080e057981 */ /* 0x0000e2000c1e1900 */
[----:B------:R-:W-:-:S04]  /*12a0*/  VIADD R8, R12, 0xfffffffd ;  /* 0xfffffffd0c087836 */ /* 0x000fc80000000000 */
[----:B------:R-:W-:-:S05]  /*12b0*/  IMAD.WIDE.U32 R18, R8, 0x4, R20 ;  /* 0x0000000408127825 */ /* 0x000fca00078e0014 */
[----:B------:R-:W4:Y:S01]  /*12c0*/  LDG.E R7, desc[UR8][R18.64] ;  /* 0x0000000812077981 */ /* 0x000f22000c1e1900 */
[----:B------:R-:W-:-:S04]  /*12d0*/  VIADD R10, R12, 0xfffffffc ;  /* 0xfffffffc0c0a7836 */ /* 0x000fc80000000000 */
[----:B------:R-:W-:-:S05]  /*12e0*/  IMAD.WIDE.U32 R20, R10, 0x4, R20 ;  /* 0x000000040a147825 */ /* 0x000fca00078e0014 */
[----:B------:R-:W5:Y:S01]  /*12f0*/  LDG.E R9, desc[UR8][R20.64] ;  /* 0x0000000814097981 */ /* 0x000f62000c1e1900 */
[----:B0-----:R-:W-:Y:S01]  /*1300*/  IABS R14, R17 ;  /* 0x00000011000e7213 */ /* 0x001fe20000000000 */
[----:B------:R-:W-:Y:S01]  /*1310*/  IMAD R4, R4, 0x4, R1 ;  /* 0x0000000404047824 */ /* 0x000fe200078e0201 */
[----:B------:R-:W-:Y:S02]  /*1320*/  LEA R8, R8, R1, 0x2 ;  /* 0x0000000108087211 */ /* 0x000fe400078e10ff */
[-C--:B--2---:R-:W-:Y:S02]  /*1330*/  IABS R12, R6.reuse ;  /* 0x00000006000c7213 */ /* 0x084fe40000000000 */
[----:B------:R-:W-:Y:S02]  /*1340*/  IABS R16, R6 ;  /* 0x0000000600107213 */ /* 0x000fe40000000000 */
[----:B------:R-:W0:Y:S01]  /*1350*/  I2F.RP R13, R12 ;  /* 0x0000000c000d7306 */ /* 0x000e220000209400 */
[----:B---3--:R-:W-:-:S07]  /*1360*/  IABS R11, R5 ;  /* 0x00000005000b7213 */ /* 0x008fce0000000000 */
[----:B0-----:R-:W0:Y:S01]  /*1370*/  MUFU.RCP R13, R13 ;  /* 0x0000000d000d7308 */ /* 0x001e220000001000 */
[----:B----4-:R-:W-:-:S04]  /*1380*/  IABS R18, R7 ;  /* 0x0000000700127213 */ /* 0x010fc80000000000 */
[----:B------:R-:W-:Y:S02]  /*1390*/  IADD3 R18, PT, PT, RZ, -R18, RZ ;  /* 0x80000012ff127210 */ /* 0x000fe40007ffe0ff */
[----:B0-----:R-:W-:Y:S02]  /*13a0*/  IADD3 R2, PT, PT, R13, 0xffffffe, RZ ;  /* 0x0ffffffe0d027810 */ /* 0x001fe40007ffe0ff */
[----:B------:R-:W0:Y:S08]  /*13b0*/  I2F.RP R13, R11 ;  /* 0x0000000b000d7306 */ /* 0x000e300000209400 */
[----:B------:R1:W2:Y:S08]  /*13c0*/  F2I.FTZ.U32.TRUNC.NTZ R3, R2 ;  /* 0x0000000200037305 */ /* 0x0002b0000021f000 */
[----:B0-----:R-:W0:Y:S01]  /*13d0*/  MUFU.RCP R13, R13 ;  /* 0x0000000d000d7308 */ /* 0x001e220000001000 */
[----:B-1----:R-:W-:-:S02]  /*13e0*/  IMAD.MOV.U32 R2, RZ, RZ, RZ ;  /* 0x000000ffff027224 */ /* 0x002fc400078e00ff */
[----:B--2---:R-:W-:-:S04]  /*13f0*/  IMAD.MOV R15, RZ, RZ, -R3 ;  /* 0x000000ffff0f7224 */ /* 0x004fc800078e0a03 */
[----:B------:R-:W-:-:S04]  /*1400*/  IMAD R15, R15, R12, RZ ;  /* 0x0000000c0f0f7224 */ /* 0x000fc800078e02ff */
[----:B------:R-:W-:Y:S01]  /*1410*/  IMAD.HI.U32 R3, R3, R15, R2 ;  /* 0x0000000f03037227 */ /* 0x000fe200078e0002 */
[----:B------:R-:W-:Y:S02]  /*1420*/  IADD3 R15, PT, PT, RZ, -R16, RZ ;  /* 0x80000010ff0f7210 */ /* 0x000fe40007ffe0ff */
[----:B------:R-:W-:-:S03]  /*1430*/  IABS R16, R5 ;  /* 0x0000000500107213 */ /* 0x000fc60000000000 */
[----:B------:R-:W-:Y:S01]  /*1440*/  IMAD.HI.U32 R2, R3, R14, RZ ;  /* 0x0000000e03027227 */ /* 0x000fe200078e00ff */
[----:B------:R-:W-:-:S03]  /*1450*/  IADD3 R16, PT, PT, RZ, -R16, RZ ;  /* 0x80000010ff107210 */ /* 0x000fc60007ffe0ff */
[----:B------:R-:W-:Y:S02]  /*1460*/  IMAD R3, R2, R15, R14 ;  /* 0x0000000f02037224 */ /* 0x000fe400078e020e */
[----:B0-----:R-:W-:Y:S01]  /*1470*/  VIADD R14, R13, 0xffffffe ;  /* 0x0ffffffe0d0e7836 */ /* 0x001fe20000000000 */
[----:B------:R-:W-:Y:S02]  /*1480*/  IABS R13, R7 ;  /* 0x00000007000d7213 */ /* 0x000fe40000000000 */
[----:B------:R-:W-:Y:S02]  /*1490*/  ISETP.GT.U32.AND P1, PT, R12, R3, PT ;  /* 0x000000030c00720c */ /* 0x000fe40003f24070 */
[----:B------:R-:W0:Y:S11]  /*14a0*/  I2F.RP R15, R13 ;  /* 0x0000000d000f7306 */ /* 0x000e360000209400 */
[----:B------:R-:W-:Y:S01]  /*14b0*/  @!P1 IMAD.IADD R3, R3, 0x1, -R12 ;  /* 0x0000000103039824 */ /* 0x000fe200078e0a0c */
[----:B------:R-:W-:-:S02]  /*14c0*/  @!P1 IADD3 R2, PT, PT, R2, 0x1, RZ ;  /* 0x0000000102029810 */ /* 0x000fc40007ffe0ff */
[----:B------:R-:W-:Y:S01]  /*14d0*/  ISETP.NE.AND P1, PT, R6, RZ, PT ;  /* 0x000000ff0600720c */ /* 0x000fe20003f25270 */
[----:B0-----:R-:W-:Y:S01]  /*14e0*/  MUFU.RCP R15, R15 ;  /* 0x0000000f000f7308 */ /* 0x001fe20000001000 */
[----:B------:R-:W-:Y:S02]  /*14f0*/  ISETP.GE.U32.AND P0, PT, R3, R12, PT ;  /* 0x0000000c0300720c */ /* 0x000fe40003f06070 */
[----:B------:R-:W-:-:S04]  /*1500*/  LOP3.LUT R12, R17, R6, RZ, 0x3c, !PT ;  /* 0x00000006110c7212 */ /* 0x000fc800078e3cff */
[----:B------:R-:W-:Y:S01]  /*1510*/  ISETP.GE.AND P2, PT, R12, RZ, PT ;  /* 0x000000ff0c00720c */ /* 0x000fe20003f46270 */
[----:B------:R-:W0:Y:S06]  /*1520*/  F2I.FTZ.U32.TRUNC.NTZ R3, R14 ;  /* 0x0000000e00037305 */ /* 0x000e2c000021f000 */
[----:B------:R-:W-:-:S04]  /*1530*/  @P0 VIADD R2, R2, 0x1 ;  /* 0x0000000102020836 */ /* 0x000fc80000000000 */
[----:B------:R-:W-:-:S04]  /*1540*/  IMAD.MOV.U32 R12, RZ, RZ, R2 ;  /* 0x000000ffff0c7224 */ /* 0x000fc800078e0002 */
[----:B------:R-:W-:Y:S01]  /*1550*/  @!P2 IMAD.MOV R12, RZ, RZ, -R12 ;  /* 0x000000ffff0ca224 */ /* 0x000fe200078e0a0c */
[----:B0-----:R-:W-:Y:S02]  /*1560*/  IADD3 R2, PT, PT, RZ, -R3, RZ ;  /* 0x80000003ff027210 */ /* 0x001fe40007ffe0ff */
[----:B------:R-:W-:-:S03]  /*1570*/  @!P1 LOP3.LUT R12, RZ, R6, RZ, 0x33, !PT ;  /* 0x00000006ff0c9212 */ /* 0x000fc600078e33ff */
[----:B------:R-:W-:Y:S01]  /*1580*/  IMAD R19, R2, R11, RZ ;  /* 0x0000000b02137224 */ /* 0x000fe200078e02ff */
[----:B------:R-:W-:Y:S01]  /*1590*/  IABS R14, R12 ;  /* 0x0000000c000e7213 */ /* 0x000fe20000000000 */
[----:B------:R-:W-:-:S04]  /*15a0*/  IMAD.MOV.U32 R2, RZ, RZ, RZ ;  /* 0x000000ffff027224 */ /* 0x000fc800078e00ff */
[----:B------:R-:W-:-:S04]  /*15b0*/  IMAD.HI.U32 R2, R3, R19, R2 ;  /* 0x0000001303027227 */ /* 0x000fc800078e0002 */
[----:B------:R-:W-:-:S04]  /*15c0*/  IMAD.MOV.U32 R3, RZ, RZ, R14 ;  /* 0x000000ffff037224 */ /* 0x000fc800078e000e */
[----:B------:R-:W-:-:S04]  /*15d0*/  IMAD.HI.U32 R14, R2, R3, RZ ;  /* 0x00000003020e7227 */ /* 0x000fc800078e00ff */
[----:B------:R-:W-:Y:S01]  /*15e0*/  IMAD R2, R14, R16, R3 ;  /* 0x000000100e027224 */ /* 0x000fe200078e0203 */
[----:B------:R-:W-:-:S04]  /*15f0*/  IADD3 R3, PT, PT, R15, 0xffffffe, RZ ;  /* 0x0ffffffe0f037810 */ /* 0x000fc80007ffe0ff */
[----:B------:R-:W-:Y:S02]  /*1600*/  ISETP.GT.U32.AND P1, PT, R11, R2, PT ;  /* 0x000000020b00720c */ /* 0x000fe40003f24070 */
[----:B------:R-:W0:Y:S11]  /*1610*/  F2I.FTZ.U32.TRUNC.NTZ R3, R3 ;  /* 0x0000000300037305 */ /* 0x000e36000021f000 */
[----:B------:R-:W-:-:S02]  /*1620*/  @!P1 IMAD.IADD R2, R2, 0x1, -R11 ;  /* 0x0000000102029824 */ /* 0x000fc400078e0a0b */
[----:B------:R-:W-:Y:S01]  /*1630*/  @!P1 VIADD R14, R14, 0x1 ;  /* 0x000000010e0e9836 */ /* 0x000fe20000000000 */
[----:B------:R-:W-:Y:S02]  /*1640*/  ISETP.NE.AND P1, PT, R5, RZ, PT ;  /* 0x000000ff0500720c */ /* 0x000fe40003f25270 */
[----:B------:R-:W-:Y:S02]  /*1650*/  ISETP.GE.U32.AND P0, PT, R2, R11, PT ;  /* 0x0000000b0200720c */ /* 0x000fe40003f06070 */
[----:B------:R-:W-:Y:S02]  /*1660*/  LOP3.LUT R2, R12, R5, RZ, 0x3c, !PT ;  /* 0x000000050c027212 */ /* 0x000fe400078e3cff */
[----:B-----5:R-:W-:Y:S02]  /*1670*/  IABS R11, R9 ;  /* 0x00000009000b7213 */ /* 0x020fe40000000000 */
[----:B------:R-:W-:Y:S02]  /*1680*/  ISETP.GE.AND P2, PT, R2, RZ, PT ;  /* 0x000000ff0200720c */ /* 0x000fe40003f46270 */
[----:B0-----:R-:W-:-:S05]  /*1690*/  IADD3 R2, PT, PT, RZ, -R3, RZ ;  /* 0x80000003ff027210 */ /* 0x001fca0007ffe0ff */
[----:B------:R-:W-:Y:S02]  /*16a0*/  IMAD R15, R2, R13, RZ ;  /* 0x0000000d020f7224 */ /* 0x000fe400078e02ff */
[----:B------:R-:W-:Y:S02]  /*16b0*/  IMAD.MOV.U32 R2, RZ, RZ, RZ ;  /* 0x000000ffff027224 */ /* 0x000fe400078e00ff */
[----:B------:R-:W-:Y:S02]  /*16c0*/  @P0 VIADD R14, R14, 0x1 ;  /* 0x000000010e0e0836 */ /* 0x000fe40000000000 */
[----:B------:R-:W-:Y:S02]  /*16d0*/  IMAD.HI.U32 R2, R3, R15, R2 ;  /* 0x0000000f03027227 */ /* 0x000fe400078e0002 */
[----:B------:R-:W0:Y:S02]  /*16e0*/  I2F.RP R15, R11 ;  /* 0x0000000b000f7306 */ /* 0x000e240000209400 */
[----:B------:R-:W-:Y:S01]  /*16f0*/  @!P2 IMAD.MOV R14, RZ, RZ, -R14 ;  /* 0x000000ffff0ea224 */ /* 0x000fe200078e0a0e */
[----:B------:R-:W-:-:S04]  /*1700*/  @!P1 LOP3.LUT R14, RZ, R5, RZ, 0x33, !PT ;  /* 0x00000005ff0e9212 */ /* 0x000fc800078e33ff */
[----:B------:R-:W-:-:S05]  /*1710*/  IABS R16, R14 ;  /* 0x0000000e00107213 */ /* 0x000fca0000000000 */
[----:B------:R-:W-:Y:S01]  /*1720*/  IMAD.MOV.U32 R3, RZ, RZ, R16 ;  /* 0x000000ffff037224 */ /* 0x000fe200078e0010 */
[----:B0-----:R-:W0:Y:S03]  /*1730*/  MUFU.RCP R15, R15 ;  /* 0x0000000f000f7308 */ /* 0x001e260000001000 */
[----:B------:R-:W-:-:S04]  /*1740*/  IMAD.HI.U32 R16, R2, R3, RZ ;  /* 0x0000000302107227 */ /* 0x000fc800078e00ff */
[----:B------:R-:W-:Y:S01]  /*1750*/  IMAD R2, R16, R18, R3 ;  /* 0x0000001210027224 */ /* 0x000fe200078e0203 */
[----:B------:R-:W-:-:S04]  /*1760*/  IABS R18, R9 ;  /* 0x0000000900127213 */ /* 0x000fc80000000000 */
[----:B------:R-:W-:Y:S01]  /*1770*/  ISETP.GT.U32.AND P1, PT, R13, R2, PT ;  /* 0x000000020d00720c */ /* 0x000fe20003f24070 */
[----:B------:R-:W-:Y:S01]  /*1780*/  IMAD.MOV R18, RZ, RZ, -R18 ;  /* 0x000000ffff127224 */ /* 0x000fe200078e0a12 */
[----:B0-----:R-:W-:-:S11]  /*1790*/  IADD3 R3, PT, PT, R15, 0xffffffe, RZ ;  /* 0x0ffffffe0f037810 */ /* 0x001fd60007ffe0ff */
[----:B------:R-:W-:Y:S01]  /*17a0*/  @!P1 IMAD.IADD R2, R2, 0x1, -R13 ;  /* 0x0000000102029824 */ /* 0x000fe200078e0a0d */
[----:B------:R-:W0:Y:S01]  /*17b0*/  F2I.FTZ.U32.TRUNC.NTZ R3, R3 ;  /* 0x0000000300037305 */ /* 0x000e22000021f000 */
[----:B------:R-:W-:Y:S01]  /*17c0*/  @!P1 VIADD R16, R16, 0x1 ;  /* 0x0000000110109836 */ /* 0x000fe20000000000 */
[----:B------:R-:W-:Y:S02]  /*17d0*/  ISETP.NE.AND P1, PT, R7, RZ, PT ;  /* 0x000000ff0700720c */ /* 0x000fe40003f25270 */
[----:B------:R-:W-:Y:S02]  /*17e0*/  ISETP.GE.U32.AND P0, PT, R2, R13, PT ;  /* 0x0000000d0200720c */ /* 0x000fe40003f06070 */
[----:B------:R-:W-:-:S04]  /*17f0*/  LOP3.LUT R2, R14, R7, RZ, 0x3c, !PT ;  /* 0x000000070e027212 */ /* 0x000fc800078e3cff */
[----:B------:R-:W-:Y:S02]  /*1800*/  ISETP.GE.AND P2, PT, R2, RZ, PT ;  /* 0x000000ff0200720c */ /* 0x000fe40003f46270 */
[----:B0-----:R-:W-:-:S05]  /*1810*/  IADD3 R2, PT, PT, RZ, -R3, RZ ;  /* 0x80000003ff027210 */ /* 0x001fca0007ffe0ff */
[----:B------:R-:W-:Y:S02]  /*1820*/  @P0 VIADD R16, R16, 0x1 ;  /* 0x0000000110100836 */ /* 0x000fe40000000000 */
[----:B------:R-:W-:Y:S02]  /*1830*/  IMAD R13, R2, R11, RZ ;  /* 0x0000000b020d7224 */ /* 0x000fe400078e02ff */
[----:B------:R-:W-:Y:S02]  /*1840*/  HFMA2 R2, -RZ, RZ, 0, 0 ;  /* 0x00000000ff027431 */ /* 0x000fe400000001ff */
[----:B------:R-:W-:Y:S01]  /*1850*/  @!P2 IMAD.MOV R16, RZ, RZ, -R16 ;  /* 0x000000ffff10a224 */ /* 0x000fe200078e0a10 */
[----:B------:R-:W-:-:S04]  /*1860*/  @!P1 LOP3.LUT R16, RZ, R7, RZ, 0x33, !PT ;  /* 0x00000007ff109212 */ /* 0x000fc800078e33ff */
[----:B------:R-:W-:Y:S01]  /*1870*/  IABS R15, R16 ;  /* 0x00000010000f7213 */ /* 0x000fe20000000000 */
[----:B------:R-:W-:-:S04]  /*1880*/  IMAD.HI.U32 R2, R3, R13, R2 ;  /* 0x0000000d03027227 */ /* 0x000fc800078e0002 */
[----:B------:R-:W-:Y:S02]  /*1890*/  IMAD.MOV.U32 R3, RZ, RZ, R15 ;  /* 0x000000ffff037224 */ /* 0x000fe400078e000f */
[----:B------:R-:W-:Y:S02]  /*18a0*/  IMAD.MOV R13, RZ, RZ, -R16 ;  /* 0x000000ffff0d7224 */ /* 0x000fe400078e0a10 */
[----:B------:R-:W-:-:S04]  /*18b0*/  IMAD.HI.U32 R2, R2, R3, RZ ;  /* 0x0000000302027227 */ /* 0x000fc800078e00ff */
[----:B------:R-:W-:Y:S01]  /*18c0*/  IMAD R18, R2, R18, R3 ;  /* 0x0000001202127224 */ /* 0x000fe200078e0203 */
[----:B------:R-:W-:Y:S01]  /*18d0*/  LOP3.LUT R3, R16, R9, RZ, 0x3c, !PT ;  /* 0x0000000910037212 */ /* 0x000fe200078e3cff */
[----:B------:R-:W-:-:S03]  /*18e0*/  IMAD R7, R7, R13, R14 ;  /* 0x0000000d07077224 */ /* 0x000fc600078e020e */
[----:B------:R-:W-:Y:S02]  /*18f0*/  ISETP.GT.U32.AND P1, PT, R11, R18, PT ;  /* 0x000000120b00720c */ /* 0x000fe40003f24070 */
[----:B------:R-:W-:Y:S02]  /*1900*/  ISETP.GE.AND P2, PT, R3, RZ, PT ;  /* 0x000000ff0300720c */ /* 0x000fe40003f46270 */
[----:B------:R-:W-:-:S05]  /*1910*/  IADD3 R3, PT, PT, -R12, RZ, RZ ;  /* 0x000000ff0c037210 */ /* 0x000fca0007ffe1ff */
[----:B------:R-:W-:Y:S02]  /*1920*/  IMAD R6, R6, R3, R17 ;  /* 0x0000000306067224 */ /* 0x000fe400078e0211 */
[----:B------:R-:W-:Y:S02]  /*1930*/  IMAD R3, R0, 0x4, R1 ;  /* 0x0000000400037824 */ /* 0x000fe400078e0201 */
[----:B------:R-:W-:Y:S01]  /*1940*/  @!P1 IMAD.IADD R18, R18, 0x1, -R11 ;  /* 0x0000000112129824 */ /* 0x000fe200078e0a0b */
[----:B------:R-:W-:Y:S01]  /*1950*/  @!P1 IADD3 R2, PT, PT, R2, 0x1, RZ ;  /* 0x0000000102029810 */ /* 0x000fe20007ffe0ff */
[----:B------:R-:W-:Y:S01]  /*1960*/  IMAD R0, R10, 0x4, R1 ;  /* 0x000000040a007824 */ /* 0x000fe200078e0201 */
[----:B------:R-:W-:Y:S01]  /*1970*/  ISETP.NE.AND P1, PT, R9, RZ, PT ;  /* 0x000000ff0900720c */ /* 0x000fe20003f25270 */
[----:B------:R0:W-:Y:S01]  /*1980*/  STL [R3], R6 ;  /* 0x0000000603007387 */ /* 0x0001e20000100800 */
[----:B------:R-:W-:Y:S01]  /*1990*/  ISETP.GE.U32.AND P0, PT, R18, R11, PT ;  /* 0x0000000b1200720c */ /* 0x000fe20003f06070 */
[----:B------:R-:W-:-:S04]  /*19a0*/  IMAD.MOV R11, RZ, RZ, -R14 ;  /* 0x000000ffff0b7224 */ /* 0x000fc800078e0a0e */
[----:B------:R-:W-:Y:S02]  /*19b0*/  IMAD R5, R5, R11, R12 ;  /* 0x0000000b05057224 */ /* 0x000fe400078e020c */
[----:B------:R-:W-:-:S03]  /*19c0*/  IMAD.MOV.U32 R12, RZ, RZ, R10 ;  /* 0x000000ffff0c7224 */ /* 0x000fc600078e000a */
[----:B------:R0:W-:Y:S03]  /*19d0*/  STL [R4], R5 ;  /* 0x0000000504007387 */ /* 0x0001e60000100800 */
[----:B------:R-:W-:Y:S01]  /*19e0*/  @P0 VIADD R2, R2, 0x1 ;  /* 0x0000000102020836 */ /* 0x000fe20000000000 */
[----:B------:R0:W-:Y:S03]  /*19f0*/  STL [R8], R7 ;  /* 0x0000000708007387 */ /* 0x0001e60000100800 */
[----:B------:R-:W-:Y:S01]  /*1a00*/  @!P2 IMAD.MOV R2, RZ, RZ, -R2 ;  /* 0x000000ffff02a224 */ /* 0x000fe200078e0a02 */
[----:B------:R-:W-:-:S04]  /*1a10*/  @!P1 LOP3.LUT R2, RZ, R9, RZ, 0x33, !PT ;  /* 0x00000009ff029212 */ /* 0x000fc800078e33ff */
[----:B------:R-:W-:Y:S02]  /*1a20*/  IADD3 R15, PT, PT, -R2, RZ, RZ ;  /* 0x000000ff020f7210 */ /* 0x000fe40007ffe1ff */
[----:B------:R-:W-:-:S03]  /*1a30*/  MOV R17, R2 ;  /* 0x0000000200117202 */ /* 0x000fc60000000f00 */
[----:B------:R-:W-:-:S05]  /*1a40*/  IMAD R9, R9, R15, R16 ;  /* 0x0000000f09097224 */ /* 0x000fca00078e0210 */
[----:B------:R0:W-:Y:S02]  /*1a50*/  STL [R0], R9 ;  /* 0x0000000900007387 */ /* 0x0001e40000100800 */
.L_x_4:
[----:B------:R-:W-:Y:S05]  /*1a60*/  BRA.U !UP2, `(.L_x_3) ;  /* 0x000000050a947547 */ /* 0x000fea000b800000 */
[----:B------:R-:W-:Y:S02]  /*1a70*/  UISETP.NE.AND UP1, UPT, UR5, 0x1, UPT ;  /* 0x000000010500788c */ /* 0x000fe4000bf25270 */
[----:B------:R-:W-:-:S04]  /*1a80*/  ULOP3.LUT UR4, UR4, 0x1, URZ, 0xc0, !UPT ;  /* 0x0000000104047892 */ /* 0x000fc8000f8ec0ff */
[----:B------:R-:W-:-:S03]  /*1a90*/  UISETP.NE.U32.AND UP2, UPT, UR4, 0x1, UPT ;  /* 0x000000010400788c */ /* 0x000fc6000bf45070 */
[----:B------:R-:W-:Y:S08]  /*1aa0*/  BRA.U !UP1, `(.L_x_5) ;  /* 0x0000000509107547 */ /* 0x000ff0000b800000 */
[----:B-1----:R-:W1:Y:S01]  /*1ab0*/  LDC.64 R10, c[0x0][0x388] ;  /* 0x0000e200ff0a7b82 */ /* 0x002e620000000a00 */
[----:B0-----:R-:W-:-:S04]  /*1ac0*/  VIADD R0, R12, 0xffffffff ;  /* 0xffffffff0c007836 */ /* 0x001fc80000000000 */
[----:B-1----:R-:W-:-:S05]  /*1ad0*/  IMAD.WIDE.U32 R8, R0, 0x4, R10 ;  /* 0x0000000400087825 */ /* 0x002fca00078e000a */
[----:B------:R0:W2:Y:S01]  /*1ae0*/  LDG.E R2, desc[UR8][R8.64] ;  /* 0x0000000808027981 */ /* 0x0000a2000c1e1900 */
[----:B------:R-:W-:-:S04]  /*1af0*/  VIADD R4, R12, 0xfffffffe ;  /* 0xfffffffe0c047836 */ /* 0x000fc80000000000 */
[----:B------:R-:W-:-:S05]  /*1b00*/  IMAD.WIDE.U32 R10, R4, 0x4, R10 ;  /* 0x00000004040a7825 */ /* 0x000fca00078e000a */
[----:B------:R1:W3:Y:S01]  /*1b10*/  LDG.E R3, desc[UR8][R10.64] ;  /* 0x000000080a037981 */ /* 0x0002e2000c1e1900 */
[----:B0-----:R-:W-:Y:S02]  /*1b20*/  IABS R8, R17 ;  /* 0x0000001100087213 */ /* 0x001fe40000000000 */
[-C--:B--2---:R-:W-:Y:S02]  /*1b30*/  IABS R14, R2.reuse ;  /* 0x00000002000e7213 */ /* 0x084fe40000000000 */
[----:B-1----:R-:W-:Y:S02]  /*1b40*/  IABS R10, R2 ;  /* 0x00000002000a7213 */ /* 0x002fe40000000000 */
[----:B------:R-:W0:Y:S02]  /*1b50*/  I2F.RP R12, R14 ;  /* 0x0000000e000c7306 */ /* 0x000e240000209400 */
[----:B------:R-:W-:Y:S02]  /*1b60*/  IADD3 R11, PT, PT, RZ, -R10, RZ ;  /* 0x8000000aff0b7210 */ /* 0x000fe40007ffe0ff */
[----:B---3--:R-:W-:-:S04]  /*1b70*/  IABS R5, R3 ;  /* 0x0000000300057213 */ /* 0x008fc80000000000 */
[----:B0-----:R-:W0:Y:S02]  /*1b80*/  MUFU.RCP R12, R12 ;  /* 0x0000000c000c7308 */ /* 0x001e240000001000 */
[----:B0-----:R-:W-:-:S06]  /*1b90*/  IADD3 R6, PT, PT, R12, 0xffffffe, RZ ;  /* 0x0ffffffe0c067810 */ /* 0x001fcc0007ffe0ff */
[----:B------:R0:W1:Y:S02]  /*1ba0*/  F2I.FTZ.U32.TRUNC.NTZ R7, R6 ;  /* 0x0000000600077305 */ /* 0x000064000021f000 */
[----:B0-----:R-:W-:Y:S02]  /*1bb0*/  IMAD.MOV.U32 R6, RZ, RZ, RZ ;  /* 0x000000ffff067224 */ /* 0x001fe400078e00ff */
[----:B-1----:R-:W-:-:S04]  /*1bc0*/  IMAD.MOV R9, RZ, RZ, -R7 ;  /* 0x000000ffff097224 */ /* 0x002fc800078e0a07 */
[----:B------:R-:W-:-:S04]  /*1bd0*/  IMAD R9, R9, R14, RZ ;  /* 0x0000000e09097224 */ /* 0x000fc800078e02ff */
[----:B------:R-:W-:Y:S02]  /*1be0*/  IMAD.HI.U32 R7, R7, R9, R6 ;  /* 0x0000000907077227 */ /* 0x000fe400078e0006 */
[----:B------:R-:W0:Y:S04]  /*1bf0*/  I2F.RP R9, R5 ;  /* 0x0000000500097306 */ /* 0x000e280000209400 */
[----:B------:R-:W-:-:S04]  /*1c00*/  IMAD.HI.U32 R6, R7, R8, RZ ;  /* 0x0000000807067227 */ /* 0x000fc800078e00ff */
[----:B------:R-:W-:Y:S01]  /*1c10*/  IMAD R7, R6, R11, R8 ;  /* 0x0000000b06077224 */ /* 0x000fe200078e0208 */
[----:B------:R-:W-:Y:S02]  /*1c20*/  LOP3.LUT R8, R17, R2, RZ, 0x3c, !PT ;  /* 0x0000000211087212 */ /* 0x000fe400078e3cff */
[----:B------:R-:W-:Y:S02]  /*1c30*/  IABS R11, R3 ;  /* 0x00000003000b7213 */ /* 0x000fe40000000000 */
[----:B------:R-:W-:Y:S01]  /*1c40*/  ISETP.GT.U32.AND P1, PT, R14, R7, PT ;  /* 0x000000070e00720c */ /* 0x000fe20003f24070 */
[----:B0-----:R-:W0:Y:S01]  /*1c50*/  MUFU.RCP R9, R9 ;  /* 0x0000000900097308 */ /* 0x001e220000001000 */
[----:B------:R-:W-:Y:S01]  /*1c60*/  ISETP.GE.AND P2, PT, R8, RZ, PT ;  /* 0x000000ff0800720c */ /* 0x000fe20003f46270 */
[----:B------:R-:W-:-:S10]  /*1c70*/  IMAD.MOV R11, RZ, RZ, -R11 ;  /* 0x000000ffff0b7224 */ /* 0x000fd400078e0a0b */
[----:B------:R-:W-:Y:S01]  /*1c80*/  @!P1 IMAD.IADD R7, R7, 0x1, -R14 ;  /* 0x0000000107079824 */ /* 0x000fe200078e0a0e */
[----:B------:R-:W-:Y:S02]  /*1c90*/  @!P1 IADD3 R6, PT, PT, R6, 0x1, RZ ;  /* 0x0000000106069810 */ /* 0x000fe40007ffe0ff */
[----:B------:R-:W-:Y:S02]  /*1ca0*/  ISETP.NE.AND P1, PT, R2, RZ, PT ;  /* 0x000000ff0200720c */ /* 0x000fe40003f25270 */
[----:B------:R-:W-:Y:S01]  /*1cb0*/  ISETP.GE.U32.AND P0, PT, R7, R14, PT ;  /* 0x0000000e0700720c */ /* 0x000fe20003f06070 */
[----:B0-----:R-:W-:-:S04]  /*1cc0*/  VIADD R10, R9, 0xffffffe ;  /* 0x0ffffffe090a7836 */ /* 0x001fc80000000000 */
[----:B------:R-:W0:Y:S08]  /*1cd0*/  F2I.FTZ.U32.TRUNC.NTZ R7, R10 ;  /* 0x0000000a00077305 */ /* 0x000e30000021f000 */
[----:B------:R-:W-:-:S04]  /*1ce0*/  @P0 VIADD R6, R6, 0x1 ;  /* 0x0000000106060836 */ /* 0x000fc80000000000 */
[----:B------:R-:W-:Y:S01]  /*1cf0*/  IMAD.MOV.U32 R12, RZ, RZ, R6 ;  /* 0x000000ffff0c7224 */ /* 0x000fe200078e0006 */
[----:B0-----:R-:W-:-:S03]  /*1d00*/  IADD3 R6, PT, PT, RZ, -R7, RZ ;  /* 0x80000007ff067210 */ /* 0x001fc60007ffe0ff */
[----:B------:R-:W-:Y:S01]  /*1d10*/  @!P2 IMAD.MOV R12, RZ, RZ, -R12 ;  /* 0x000000ffff0ca224 */ /* 0x000fe200078e0a0c */
[----:B------:R-:W-:Y:S01]  /*1d20*/  @!P1 LOP3.LUT R12, RZ, R2, RZ, 0x33, !PT ;  /* 0x00000002ff0c9212 */ /* 0x000fe200078e33ff */
[----:B------:R-:W-:Y:S02]  /*1d30*/  IMAD R9, R6, R5, RZ ;  /* 0x0000000506097224 */ /* 0x000fe400078e02ff */
[----:B------:R-:W-:Y:S01]  /*1d40*/  HFMA2 R6, -RZ, RZ, 0, 0 ;  /* 0x00000000ff067431 */ /* 0x000fe200000001ff */
[----:B------:R-:W-:-:S04]  /*1d50*/  IABS R8, R12 ;  /* 0x0000000c00087213 */ /* 0x000fc80000000000 */
[----:B------:R-:W-:-:S04]  /*1d60*/  IMAD.HI.U32 R6, R7, R9, R6 ;  /* 0x0000000907067227 */ /* 0x000fc800078e0006 */
[----:B------:R-:W-:Y:S02]  /*1d70*/  IMAD.MOV.U32 R7, RZ, RZ, R8 ;  /* 0x000000ffff077224 */ /* 0x000fe400078e0008 */
[----:B------:R-:W-:Y:S02]  /*1d80*/  IMAD.MOV.U32 R8, RZ, RZ, R11 ;  /* 0x000000ffff087224 */ /* 0x000fe400078e000b */
[----:B------:R-:W-:-:S04]  /*1d90*/  IMAD.HI.U32 R6, R6, R7, RZ ;  /* 0x0000000706067227 */ /* 0x000fc800078e00ff */
[----:B------:R-:W-:Y:S02]  /*1da0*/  IMAD R8, R6, R8, R7 ;  /* 0x0000000806087224 */ /* 0x000fe400078e0207 */
[----:B------:R-:W-:-:S03]  /*1db0*/  IMAD.MOV R7, RZ, RZ, -R12 ;  /* 0x000000ffff077224 */ /* 0x000fc600078e0a0c */
[----:B------:R-:W-:Y:S01]  /*1dc0*/  ISETP.GT.U32.AND P1, PT, R5, R8, PT ;  /* 0x000000080500720c */ /* 0x000fe20003f24070 */
[----:B------:R-:W-:-:S12]  /*1dd0*/  IMAD R2, R2, R7, R17 ;  /* 0x0000000702027224 */ /* 0x000fd800078e0211 */
[-C--:B------:R-:W-:Y:S01]  /*1de0*/  @!P1 IADD3 R8, PT, PT, R8, -R5.reuse, RZ ;  /* 0x8000000508089210 */ /* 0x080fe20007ffe0ff */
[----:B------:R-:W-:Y:S01]  /*1df0*/  @!P1 VIADD R6, R6, 0x1 ;  /* 0x0000000106069836 */ /* 0x000fe20000000000 */
[----:B------:R-:W-:Y:S02]  /*1e00*/  ISETP.NE.AND P1, PT, R3, RZ, PT ;  /* 0x000000ff0300720c */ /* 0x000fe40003f25270 */
[----:B------:R-:W-:Y:S02]  /*1e10*/  ISETP.GE.U32.AND P0, PT, R8, R5, PT ;  /* 0x000000050800720c */ /* 0x000fe40003f06070 */
[----:B------:R-:W-:-:S04]  /*1e20*/  LOP3.LUT R5, R12, R3, RZ, 0x3c, !PT ;  /* 0x000000030c057212 */ /* 0x000fc800078e3cff */
[----:B------:R-:W-:Y:S02]  /*1e30*/  ISETP.GE.AND P2, PT, R5, RZ, PT ;  /* 0x000000ff0500720c */ /* 0x000fe40003f46270 */
[----:B------:R-:W-:Y:S01]  /*1e40*/  LEA R5, R0, R1, 0x2 ;  /* 0x0000000100057211 */ /* 0x000fe200078e10ff */
[----:B------:R-:W-:-:S04]  /*1e50*/  IMAD R0, R4, 0x4, R1 ;  /* 0x0000000404007824 */ /* 0x000fc800078e0201 */
[----:B------:R-:W-:Y:S01]  /*1e60*/  @P0 VIADD R6, R6, 0x1 ;  /* 0x0000000106060836 */ /* 0x000fe20000000000 */
[----:B------:R2:W-:Y:S05]  /*1e70*/  STL [R5], R2 ;  /* 0x0000000205007387 */ /* 0x0005ea0000100800 */
[----:B------:R-:W-:Y:S02]  /*1e80*/  @!P2 IADD3 R6, PT, PT, -R6, RZ, RZ ;  /* 0x000000ff0606a210 */ /* 0x000fe40007ffe1ff */
[----:B------:R-:W-:-:S04]  /*1e90*/  @!P1 LOP3.LUT R6, RZ, R3, RZ, 0x33, !PT ;  /* 0x00000003ff069212 */ /* 0x000fc800078e33ff */
[----:B------:R-:W-:Y:S01]  /*1ea0*/  MOV R17, R6 ;  /* 0x0000000600117202 */ /* 0x000fe20000000f00 */
[----:B------:R-:W-:-:S04]  /*1eb0*/  IMAD.MOV R8, RZ, RZ, -R6 ;  /* 0x000000ffff087224 */ /* 0x000fc800078e0a06 */
[----:B------:R-:W-:Y:S02]  /*1ec0*/  IMAD R3, R3, R8, R12 ;  /* 0x0000000803037224 */ /* 0x000fe400078e020c */
[----:B------:R-:W-:-:S03]  /*1ed0*/  IMAD.MOV.U32 R12, RZ, RZ, R4 ;  /* 0x000000ffff0c7224 */ /* 0x000fc600078e0004 */
[----:B------:R2:W-:Y:S04]  /*1ee0*/  STL [R0], R3 ;  /* 0x0000000300007387 */ /* 0x0005e80000100800 */
.L_x_5:
[----:B------:R-:W-:Y:S05]  /*1ef0*/  BRA.U UP2, `(.L_x_3) ;  /* 0x0000000102707547 */ /* 0x000fea000b800000 */
[----:B012---:R-:W0:Y:S01]  /*1f00*/  LDC.64 R2, c[0x0][0x388] ;  /* 0x0000e200ff027b82 */ /* 0x007e220000000a00 */
[----:B------:R-:W-:-:S04]  /*1f10*/  VIADD R12, R12, 0xffffffff ;  /* 0xffffffff0c0c7836 */ /* 0x000fc80000000000 */
[----:B0-----:R-:W-:-:S06]  /*1f20*/  IMAD.WIDE.U32 R2, R12, 0x4, R2 ;  /* 0x000000040c027825 */ /* 0x001fcc00078e0002 */
[----:B------:R0:W2:Y:S01]  /*1f30*/  LDG.E R3, desc[UR8][R2.64] ;  /* 0x0000000802037981 */ /* 0x0000a2000c1e1900 */
[----:B------:R-:W-:Y:S02]  /*1f40*/  ISETP.GE.AND P2, PT, R17, RZ, PT ;  /* 0x000000ff1100720c */ /* 0x000fe40003f46270 */
[----:B0-----:R-:W-:Y:S02]  /*1f50*/  IABS R2, R17 ;  /* 0x0000001100027213 */ /* 0x001fe40000000000 */
[-C--:B--2---:R-:W-:Y:S02]  /*1f60*/  IABS R6, R3.reuse ;  /* 0x0000000300067213 */ /* 0x084fe40000000000 */
[----:B------:R-:W-:Y:S02]  /*1f70*/  IABS R8, R3 ;  /* 0x0000000300087213 */ /* 0x000fe40000000000 */
[----:B------:R-:W0:Y:S08]  /*1f80*/  I2F.RP R0, R6 ;  /* 0x0000000600007306 */ /* 0x000e300000209400 */
[----:B0-----:R-:W0:Y:S02]  /*1f90*/  MUFU.RCP R0, R0 ;  /* 0x0000000000007308 */ /* 0x001e240000001000 */
[----:B0-----:R-:W-:-:S02]  /*1fa0*/  VIADD R4, R0, 0xffffffe ;  /* 0x0ffffffe00047836 */ /* 0x001fc40000000000 */
[----:B------:R-:W-:-:S04]  /*1fb0*/  IMAD.MOV R0, RZ, RZ, -R8 ;  /* 0x000000ffff007224 */ /* 0x000fc800078e0a08 */
[----:B------:R0:W1:Y:S02]  /*1fc0*/  F2I.FTZ.U32.TRUNC.NTZ R5, R4 ;  /* 0x0000000400057305 */ /* 0x000064000021f000 */
[----:B0-----:R-:W-:Y:S01]  /*1fd0*/  IMAD.MOV.U32 R4, RZ, RZ, RZ ;  /* 0x000000ffff047224 */ /* 0x001fe200078e00ff */
[----:B-1----:R-:W-:-:S05]  /*1fe0*/  IADD3 R7, PT, PT, RZ, -R5, RZ ;  /* 0x80000005ff077210 */ /* 0x002fca0007ffe0ff */
[----:B------:R-:W-:-:S04]  /*1ff0*/  IMAD R7, R7, R6, RZ ;  /* 0x0000000607077224 */ /* 0x000fc800078e02ff */
[----:B------:R-:W-:-:S06]  /*2000*/  IMAD.HI.U32 R5, R5, R7, R4 ;  /* 0x0000000705057227 */ /* 0x000fcc00078e0004 */
[----:B------:R-:W-:-:S04]  /*2010*/  IMAD.HI.U32 R5, R5, R2, RZ ;  /* 0x0000000205057227 */ /* 0x000fc800078e00ff */
[----:B------:R-:W-:Y:S01]  /*2020*/  IMAD R5, R5, R0, R2 ;  /* 0x0000000005057224 */ /* 0x000fe200078e0202 */
[----:B------:R-:W-:-:S04]  /*2030*/  LEA R0, R12, R1, 0x2 ;  /* 0x000000010c007211 */ /* 0x000fc800078e10ff */
[----:B------:R-:W-:-:S13]  /*2040*/  ISETP.GT.U32.AND P0, PT, R6, R5, PT ;  /* 0x000000050600720c */ /* 0x000fda0003f04070 */
[----:B------:R-:W-:Y:S02]  /*2050*/  @!P0 IADD3 R5, PT, PT, R5, -R6, RZ ;  /* 0x8000000605058210 */ /* 0x000fe40007ffe0ff */
[----:B------:R-:W-:Y:S02]  /*2060*/  ISETP.NE.AND P0, PT, R3, RZ, PT ;  /* 0x000000ff0300720c */ /* 0x000fe40003f05270 */
[----:B------:R-:W-:-:S13]  /*2070*/  ISETP.GT.U32.AND P1, PT, R6, R5, PT ;  /* 0x000000050600720c */ /* 0x000fda0003f24070 */
[----:B------:R-:W-:-:S04]  /*2080*/  @!P1 IMAD.IADD R5, R5, 0x1, -R6 ;  /* 0x0000000105059824 */ /* 0x000fc800078e0a06 */
[----:B------:R-:W-:Y:S01]  /*2090*/  @!P2 IMAD.MOV R5, RZ, RZ, -R5 ;  /* 0x000000ffff05a224 */ /* 0x000fe200078e0a05 */
[----:B------:R-:W-:-:S05]  /*20a0*/  @!P0 LOP3.LUT R5, RZ, R3, RZ, 0x33, !PT ;  /* 0x00000003ff058212 */ /* 0x000fca00078e33ff */
[----:B------:R3:W-:Y:S02]  /*20b0*/  STL [R0], R5 ;  /* 0x0000000500007387 */ /* 0x0007e40000100800 */
.L_x_3:
[----:B------:R-:W4:Y:S01]  /*20c0*/  LDCU UR6, c[0x0][0x39c] ;  /* 0x00007380ff0677ac */ /* 0x000f220008000800 */
[----:B0-23--:R-:W-:Y:S02]  /*20d0*/  IMAD.MOV.U32 R0, RZ, RZ, RZ ;  /* 0x000000ffff007224 */ /* 0x00dfe400078e00ff */
[----:B-1----:R-:W-:Y:S01]  /*20e0*/  IMAD.MOV.U32 R21, RZ, RZ, RZ ;  /* 0x000000ffff157224 */ /* 0x002fe200078e00ff */
[----:B----4-:R-:W-:Y:S02]  /*20f0*/  UISETP.GE.U32.AND UP2, UPT, UR6, 0x10, UPT ;  /* 0x000000100600788c */ /* 0x010fe4000bf46070 */
[----:B------:R-:W-:-:S04]  /*2100*/  ULOP3.LUT UR10, UR6, 0xf, URZ, 0xc0, !UPT ;  /* 0x0000000f060a7892 */ /* 0x000fc8000f8ec0ff */
[----:B------:R-:W-:-:S03]  /*2110*/  UISETP.NE.AND UP1, UPT, UR10, URZ, UPT ;  /* 0x000000ff0a00728c */ /* 0x000fc6000bf25270 */
[----:B------:R-:W-:Y:S08]  /*2120*/  BRA.U !UP2, `(.L_x_6) ;  /* 0x000000010ae07547 */ /* 0x000ff0000b800000 */
[----:B------:R-:W0:Y:S01]  /*2130*/  LDCU.64 UR4, c[0x0][0x390] ;  /* 0x00007200ff0477ac */ /* 0x000e220008000a00 */
[----:B------:R-:W-:Y:S01]  /*2140*/  IADD3 R14, PT, PT, R1, 0x20, RZ ;  /* 0x00000020010e7810 */ /* 0x000fe20007ffe0ff */
[----:B------:R-:W-:Y:S01]  /*2150*/  IMAD.MOV.U32 R21, RZ, RZ, RZ ;  /* 0x000000ffff157224 */ /* 0x000fe200078e00ff */
[----:B------:R-:W-:-:S04]  /*2160*/  ULOP3.LUT UR11, UR6, 0x7ffffff0, URZ, 0xc0, !UPT ;  /* 0x7ffffff0060b7892 */ /* 0x000fc8000f8ec0ff */
[----:B------:R-:W-:Y:S02]  /*2170*/  UIADD3 UR12, UPT, UPT, -UR11, URZ, URZ ;  /* 0x000000ff0b0c7290 */ /* 0x000fe4000fffe1ff */
[----:B------:R-:W-:Y:S01]  /*2180*/  IMAD.U32 R0, RZ, RZ, UR11 ;  /* 0x0000000bff007e24 */ /* 0x000fe2000f8e00ff */
[----:B0-----:R-:W-:-:S04]  /*2190*/  UIADD3 UR4, UP2, UPT, UR4, 0x20, URZ ;  /* 0x0000002004047890 */ /* 0x001fc8000ff5e0ff */
[----:B------:R-:W-:Y:S02]  /*21a0*/  UIADD3.X UR5, UPT, UPT, URZ, UR5, URZ, UP2, !UPT ;  /* 0x00000005ff057290 */ /* 0x000fe400097fe4ff */
[----:B------:R-:W-:-:S04]  /*21b0*/  MOV R2, UR4 ;  /* 0x0000000400027c02 */ /* 0x000fc80008000f00 */
[----:B------:R-:W-:-:S07]  /*21c0*/  IMAD.U32 R3, RZ, RZ, UR5 ;  /* 0x00000005ff037e24 */ /* 0x000fce000f8e00ff */
.L_x_7:
[----:B------:R-:W2:Y:S04]  /*21d0*/  LDL.64 R10, [R14+-0x20] ;  /* 0xffffe0000e0a7983 */ /* 0x000ea80000100a00 */
[----:B------:R-:W2:Y:S04]  /*21e0*/  LDG.E R20, desc[UR8][R2.64+-0x20] ;  /* 0xffffe00802147981 */ /* 0x000ea8000c1e1900 */
[----:B------:R-:W3:Y:S04]  /*21f0*/  LDG.E R22, desc[UR8][R2.64+-0x1c] ;  /* 0xffffe40802167981 */ /* 0x000ee8000c1e1900 */
[----:B------:R-:W4:Y:S04]  /*2200*/  LDL.64 R12, [R14+-0x18] ;  /* 0xffffe8000e0c7983 */ /* 0x000f280000100a00 */
[----:B------:R-:W4:Y:S04]  /*2210*/  LDG.E R23, desc[UR8][R2.64+-0x18] ;  /* 0xffffe80802177981 */ /* 0x000f28000c1e1900 */
[----:B------:R-:W5:Y:S04]  /*2220*/  LDG.E R24, desc[UR8][R2.64+-0x14] ;  /* 0xffffec0802187981 */ /* 0x000f68000c1e1900 */
[----:B------:R-:W5:Y:S04]  /*2230*/  LDL.64 R8, [R14+-0x10] ;  /* 0xfffff0000e087983 */ /* 0x000f680000100a00 */
[----:B------:R-:W5:Y:S04]  /*2240*/  LDG.E R19, desc[UR8][R2.64+-0x10] ;  /* 0xfffff00802137981 */ /* 0x000f68000c1e1900 */
[----:B------:R-:W5:Y:S04]  /*2250*/  LDG.E R18, desc[UR8][R2.64+-0xc] ;  /* 0xfffff40802127981 */ /* 0x000f68000c1e1900 */
[----:B------:R-:W5:Y:S04]  /*2260*/  LDL.64 R4, [R14+-0x8] ;  /* 0xfffff8000e047983 */ /* 0x000f680000100a00 */
[----:B------:R-:W5:Y:S04]  /*2270*/  LDG.E R15, desc[UR8][R2.64+-0x8] ;  /* 0xfffff808020f7981 */ /* 0x000f68000c1e1900 */
[----:B------:R-:W5:Y:S04]  /*2280*/  LDG.E R16, desc[UR8][R2.64+-0x4] ;  /* 0xfffffc0802107981 */ /* 0x000f68000c1e1900 */
[----:B------:R-:W5:Y:S04]  /*2290*/  LDL.64 R6, [R14] ;  /* 0x000000000e067983 */ /* 0x000f680000100a00 */
[----:B------:R-:W5:Y:S01]  /*22a0*/  LDG.E R17, desc[UR8][R2.64] ;  /* 0x0000000802117981 */ /* 0x000f62000c1e1900 */
[----:B--2---:R-:W-:-:S03]  /*22b0*/  IMAD R10, R10, R20, R21 ;  /* 0x000000140a0a7224 */ /* 0x004fc600078e0215 */
[----:B------:R-:W2:Y:S01]  /*22c0*/  LDG.E R20, desc[UR8][R2.64+0x4] ;  /* 0x0000040802147981 */ /* 0x000ea2000c1e1900 */
[----:B---3--:R-:W-:-:S03]  /*22d0*/  IMAD R22, R11, R22, R10 ;  /* 0x000000160b167224 */ /* 0x008fc600078e020a */
[----:B------:R-:W3:Y:S04]  /*22e0*/  LDL.64 R10, [R14+0x8] ;  /* 0x000008000e0a7983 */ /* 0x000ee80000100a00 */
[----:B------:R-:W3:Y:S01]  /*22f0*/  LDG.E R21, desc[UR8][R2.64+0x8] ;  /* 0x0000080802157981 */ /* 0x000ee2000c1e1900 */
[----:B----4-:R-:W-:-:S03]  /*2300*/  IMAD R12, R12, R23, R22 ;  /* 0x000000170c0c7224 */ /* 0x010fc600078e0216 */
[----:B------:R-:W4:Y:S01]  /*2310*/  LDG.E R22, desc[UR8][R2.64+0xc] ;  /* 0x00000c0802167981 */ /* 0x000f22000c1e1900 */
[----:B-----5:R-:W-:-:S03]  /*2320*/  IMAD R24, R13, R24, R12 ;  /* 0x000000180d187224 */ /* 0x020fc600078e020c */
[----:B------:R-:W5:Y:S04]  /*2330*/  LDL.64 R12, [R14+0x10] ;  /* 0x000010000e0c7983 */ /* 0x000f680000100a00 */
[----:B------:R-:W5:Y:S01]  /*2340*/  LDG.E R23, desc[UR8][R2.64+0x10] ;  /* 0x0000100802177981 */ /* 0x000f62000c1e1900 */
[----:B------:R-:W-:-:S03]  /*2350*/  IMAD R8, R8, R19, R24 ;  /* 0x0000001308087224 */ /* 0x000fc600078e0218 */
[----:B------:R-:W5:Y:S01]  /*2360*/  LDG.E R24, desc[UR8][R2.64+0x14] ;  /* 0x0000140802187981 */ /* 0x000f62000c1e1900 */
[----:B------:R-:W-:-:S03]  /*2370*/  IMAD R25, R9, R18, R8 ;  /* 0x0000001209197224 */ /* 0x000fc600078e0208 */
[----:B------:R0:W5:Y:S04]  /*2380*/  LDL.64 R8, [R14+0x18] ;  /* 0x000018000e087983 */ /* 0x0001680000100a00 */
[----:B------:R-:W5:Y:S04]  /*2390*/  LDG.E R19, desc[UR8][R2.64+0x18] ;  /* 0x0000180802137981 */ /* 0x000f68000c1e1900 */
[----:B------:R1:W5:Y:S01]  /*23a0*/  LDG.E R18, desc[UR8][R2.64+0x1c] ;  /* 0x00001c0802127981 */ /* 0x000362000c1e1900 */
[----:B------:R-:W-:Y:S01]  /*23b0*/  IMAD R4, R4, R15, R25 ;  /* 0x0000000f04047224 */ /* 0x000fe200078e0219 */
[----:B------:R-:W-:Y:S01]  /*23c0*/  UIADD3 UR12, UPT, UPT, UR12, 0x10, URZ ;  /* 0x000000100c0c7890 */ /* 0x000fe2000fffe0ff */
[----:B0-----:R-:W-:-:S02]  /*23d0*/  IADD3 R14, PT, PT, R14, 0x40, RZ ;  /* 0x000000400e0e7810 */ /* 0x001fc40007ffe0ff */
[----:B------:R-:W-:Y:S01]  /*23e0*/  IMAD R4, R5, R16, R4 ;  /* 0x0000001005047224 */ /* 0x000fe200078e0204 */
[----:B------:R-:W-:-:S03]  /*23f0*/  UISETP.NE.AND UP2, UPT, UR12, URZ, UPT ;  /* 0x000000ff0c00728c */ /* 0x000fc6000bf45270 */
[----:B------:R-:W-:Y:S01]  /*2400*/  IMAD R4, R6, R17, R4 ;  /* 0x0000001106047224 */ /* 0x000fe200078e0204 */
[----:B-1----:R-:W-:-:S05]  /*2410*/  IADD3 R2, P0, PT, R2, 0x40, RZ ;  /* 0x0000004002027810 */ /* 0x002fca0007f1e0ff */
[----:B------:R-:W-:Y:S02]  /*2420*/  IMAD.X R3, RZ, RZ, R3, P0 ;  /* 0x000000ffff037224 */ /* 0x000fe400000e0603 */
[----:B--2---:R-:W-:-:S04]  /*2430*/  IMAD R4, R7, R20, R4 ;  /* 0x0000001407047224 */ /* 0x004fc800078e0204 */
[----:B---3--:R-:W-:-:S04]  /*2440*/  IMAD R4, R10, R21, R4 ;  /* 0x000000150a047224 */ /* 0x008fc800078e0204 */
[----:B----4-:R-:W-:-:S04]  /*2450*/  IMAD R4, R11, R22, R4 ;  /* 0x000000160b047224 */ /* 0x010fc800078e0204 */
[----:B-----5:R-:W-:-:S04]  /*2460*/  IMAD R4, R12, R23, R4 ;  /* 0x000000170c047224 */ /* 0x020fc800078e0204 */
[----:B------:R-:W-:-:S04]  /*2470*/  IMAD R4, R13, R24, R4 ;  /* 0x000000180d047224 */ /* 0x000fc800078e0204 */
[----:B------:R-:W-:-:S04]  /*2480*/  IMAD R4, R8, R19, R4 ;  /* 0x0000001308047224 */ /* 0x000fc800078e0204 */
[----:B------:R-:W-:Y:S01]  /*2490*/  IMAD R21, R9, R18, R4 ;  /* 0x0000001209157224 */ /* 0x000fe200078e0204 */
[----:B------:R-:W-:Y:S06]  /*24a0*/  BRA.U UP2, `(.L_x_7) ;  /* 0xfffffffd02487547 */ /* 0x000fec000b83ffff */
.L_x_6:
[----:B------:R-:W-:Y:S05]  /*24b0*/  BRA.U !UP1, `(.L_x_8) ;  /* 0x0000000109f47547 */ /* 0x000fea000b800000 */
[----:B------:R-:W-:-:S09]  /*24c0*/  UISETP.GE.U32.AND UP1, UPT, UR10, 0x8, UPT ;  /* 0x000000080a00788c */ /* 0x000fd2000bf26070 */
[----:B------:R-:W-:Y:S05]  /*24d0*/  BRA.U !UP1, `(.L_x_9) ;  /* 0x0000000109607547 */ /* 0x000fea000b800000 */
[----:B------:R-:W0:Y:S01]  /*24e0*/  LDC.64 R10, c[0x0][0x390] ;  /* 0x0000e400ff0a7b82 */ /* 0x000e220000000a00 */
[----:B------:R-:W-:-:S05]  /*24f0*/  IMAD R12, R0, 0x4, R1 ;  /* 0x00000004000c7824 */ /* 0x000fca00078e0201 */
[----:B------:R-:W2:Y:S04]  /*2500*/  LDL.64 R8, [R12] ;  /* 0x000000000c087983 */ /* 0x000ea80000100a00 */
[----:B------:R-:W3:Y:S04]  /*2510*/  LDL.64 R4, [R12+0x8] ;  /* 0x000008000c047983 */ /* 0x000ee80000100a00 */
[----:B------:R-:W4:Y:S04]  /*2520*/  LDL.64 R2, [R12+0x10] ;  /* 0x000010000c027983 */ /* 0x000f280000100a00 */
[----:B------:R-:W5:Y:S01]  /*2530*/  LDL.64 R6, [R12+0x18] ;  /* 0x000018000c067983 */ /* 0x000f620000100a00 */
[----:B0-----:R-:W-:-:S05]  /*2540*/  IMAD.WIDE.U32 R10, R0, 0x4, R10 ;  /* 0x00000004000a7825 */ /* 0x001fca00078e000a */
[----:B------:R-:W2:Y:S04]  /*2550*/  LDG.E R13, desc[UR8][R10.64] ;  /* 0x000000080a0d7981 */ /* 0x000ea8000c1e1900 */
[----:B------:R-:W3:Y:S04]  /*2560*/  LDG.E R14, desc[UR8][R10.64+0x4] ;  /* 0x000004080a0e7981 */ /* 0x000ee8000c1e1900 */
[----:B------:R-:W4:Y:S04]  /*2570*/  LDG.E R15, desc[UR8][R10.64+0x8] ;  /* 0x000008080a0f7981 */ /* 0x000f28000c1e1900 */
[----:B------:R-:W5:Y:S04]  /*2580*/  LDG.E R16, desc[UR8][R10.64+0xc] ;  /* 0x00000c080a107981 */ /* 0x000f68000c1e1900 */
[----:B------:R-:W5:Y:S04]  /*2590*/  LDG.E R17, desc[UR8][R10.64+0x10] ;  /* 0x000010080a117981 */ /* 0x000f68000c1e1900 */
[----:B------:R-:W5:Y:S04]  /*25a0*/  LDG.E R18, desc[UR8][R10.64+0x14] ;  /* 0x000014080a127981 */ /* 0x000f68000c1e1900 */
[----:B------:R-:W5:Y:S04]  /*25b0*/  LDG.E R19, desc[UR8][R10.64+0x18] ;  /* 0x000018080a137981 */ /* 0x000f68000c1e1900 */
[----:B------:R-:W5:Y:S01]  /*25c0*/  LDG.E R20, desc[UR8][R10.64+0x1c] ;  /* 0x00001c080a147981 */ /* 0x000f62000c1e1900 */
[----:B------:R-:W-:-:S02]  /*25d0*/  VIADD R0, R0, 0x8 ;  /* 0x0000000800007836 */ /* 0x000fc40000000000 */
[----:B--2---:R-:W-:-:S04]  /*25e0*/  IMAD R8, R8, R13, R21 ;  /* 0x0000000d08087224 */ /* 0x004fc800078e0215 */
[----:B---3--:R-:W-:-:S04]  /*25f0*/  IMAD R9, R14, R9, R8 ;  /* 0x000000090e097224 */ /* 0x008fc800078e0208 */
[----:B----4-:R-:W-:-:S04]  /*2600*/  IMAD R4, R4, R15, R9 ;  /* 0x0000000f04047224 */ /* 0x010fc800078e0209 */
[----:B-----5:R-:W-:-:S04]  /*2610*/  IMAD R5, R16, R5, R4 ;  /* 0x0000000510057224 */ /* 0x020fc800078e0204 */
[----:B------:R-:W-:-:S04]  /*2620*/  IMAD R2, R2, R17, R5 ;  /* 0x0000001102027224 */ /* 0x000fc800078e0205 */
[----:B------:R-:W-:-:S04]  /*2630*/  IMAD R3, R18, R3, R2 ;  /* 0x0000000312037224 */ /* 0x000fc800078e0202 */
[----:B------:R-:W-:-:S04]  /*2640*/  IMAD R6, R6, R19, R3 ;  /* 0x0000001306067224 */ /* 0x000fc800078e0203 */
[----:B------:R-:W-:-:S07]  /*2650*/  IMAD R21, R20, R7, R6 ;  /* 0x0000000714157224 */ /* 0x000fce00078e0206 */
.L_x_9:
[----:B------:R-:W-:Y:S05]  /*2660*/  BRA.U !UP0, `(.L_x_8) ;  /* 0x0000000108887547 */ /* 0x000fea000b800000 */
[----:B------:R-:W-:Y:S02]  /*2670*/  UISETP.GE.U32.AND UP0, UPT, UR7, 0x4, UPT ;  /* 0x000000040700788c */ /* 0x000fe4000bf06070 */
[----:B------:R-:W-:-:S04]  /*2680*/  ULOP3.LUT UR4, UR6, 0x3, URZ, 0xc0, !UPT ;  /* 0x0000000306047892 */ /* 0x000fc8000f8ec0ff */
[----:B------:R-:W-:-:S03]  /*2690*/  UISETP.NE.AND UP1, UPT, UR4, URZ, UPT ;  /* 0x000000ff0400728c */ /* 0x000fc6000bf25270 */
[----:B------:R-:W-:Y:S08]  /*26a0*/  BRA.U !UP0, `(.L_x_10) ;  /* 0x0000000108387547 */ /* 0x000ff0000b800000 */
[----:B------:R-:W0:Y:S01]  /*26b0*/  LDC.64 R2, c[0x0][0x390] ;  /* 0x0000e400ff027b82 */ /* 0x000e220000000a00 */
[----:B------:R-:W-:-:S05]  /*26c0*/  LEA R4, R0, R1, 0x2 ;  /* 0x0000000100047211 */ /* 0x000fca00078e10ff */
[----:B------:R-:W2:Y:S04]  /*26d0*/  LDL.64 R6, [R4] ;  /* 0x0000000004067983 */ /* 0x000ea80000100a00 */
[----:B------:R-:W3:Y:S01]  /*26e0*/  LDL.64 R10, [R4+0x8] ;  /* 0x00000800040a7983 */ /* 0x000ee20000100a00 */
[----:B0-----:R-:W-:-:S05]  /*26f0*/  IMAD.WIDE.U32 R2, R0, 0x4, R2 ;  /* 0x0000000400027825 */ /* 0x001fca00078e0002 */
[----:B------:R-:W2:Y:S04]  /*2700*/  LDG.E R5, desc[UR8][R2.64] ;  /* 0x0000000802057981 */ /* 0x000ea8000c1e1900 */
[----:B------:R-:W4:Y:S04]  /*2710*/  LDG.E R8, desc[UR8][R2.64+0x4] ;  /* 0x0000040802087981 */ /* 0x000f28000c1e1900 */
[----:B------:R-:W3:Y:S04]  /*2720*/  LDG.E R9, desc[UR8][R2.64+0x8] ;  /* 0x0000080802097981 */ /* 0x000ee8000c1e1900 */
[----:B------:R-:W5:Y:S01]  /*2730*/  LDG.E R12, desc[UR8][R2.64+0xc] ;  /* 0x00000c08020c7981 */ /* 0x000f62000c1e1900 */
[----:B------:R-:W-:-:S02]  /*2740*/  VIADD R0, R0, 0x4 ;  /* 0x0000000400007836 */ /* 0x000fc40000000000 */
[----:B--2---:R-:W-:-:S04]  /*2750*/  IMAD R6, R6, R5, R21 ;  /* 0x0000000506067224 */ /* 0x004fc800078e0215 */
[----:B----4-:R-:W-:-:S04]  /*2760*/  IMAD R7, R8, R7, R6 ;  /* 0x0000000708077224 */ /* 0x010fc800078e0206 */
[----:B---3--:R-:W-:-:S04]  /*2770*/  IMAD R10, R10, R9, R7 ;  /* 0x000000090a0a7224 */ /* 0x008fc800078e0207 */
[----:B-----5:R-:W-:-:S07]  /*2780*/  IMAD R21, R12, R11, R10 ;  /* 0x0000000b0c157224 */ /* 0x020fce00078e020a */
.L_x_10:
[----:B------:R-:W-:Y:S05]  /*2790*/  BRA.U !UP1, `(.L_x_8) ;  /* 0x00000001093c7547 */ /* 0x000fea000b800000 */
[----:B------:R-:W0:Y:S01]  /*27a0*/  LDC.64 R2, c[0x0][0x390] ;  /* 0x0000e400ff027b82 */ /* 0x000e220000000a00 */
[C---:B------:R-:W-:Y:S01]  /*27b0*/  IMAD R4, R0.reuse, 0x4, R1 ;  /* 0x0000000400047824 */ /* 0x040fe200078e0201 */
[----:B------:R-:W-:Y:S01]  /*27c0*/  UIADD3 UR4, UPT, UPT, -UR4, URZ, URZ ;  /* 0x000000ff04047290 */ /* 0x000fe2000fffe1ff */
[----:B0-----:R-:W-:-:S04]  /*27d0*/  IMAD.WIDE.U32 R2, R0, 0x4, R2 ;  /* 0x0000000400027825 */ /* 0x001fc800078e0002 */
[----:B------:R-:W-:-:S07]  /*27e0*/  IMAD.MOV.U32 R5, RZ, RZ, R2 ;  /* 0x000000ffff057224 */ /* 0x000fce00078e0002 */
.L_x_11:
[----:B------:R-:W-:Y:S01]  /*27f0*/  MOV R2, R5 ;  /* 0x0000000500027202 */ /* 0x000fe20000000f00 */
[----:B------:R0:W2:Y:S05]  /*2800*/  LDL R0, [R4] ;  /* 0x0000000004007983 */ /* 0x0000aa0000100800 */
[----:B------:R1:W2:Y:S01]  /*2810*/  LDG.E R2, desc[UR8][R2.64] ;  /* 0x0000000802027981 */ /* 0x0002a2000c1e1900 */
[----:B------:R-:W-:Y:S01]  /*2820*/  UIADD3 UR4, UPT, UPT, UR4, 0x1, URZ ;  /* 0x0000000104047890 */ /* 0x000fe2000fffe0ff */
[----:B------:R-:W-:Y:S01]  /*2830*/  IADD3 R5, P0, PT, R5, 0x4, RZ ;  /* 0x0000000405057810 */ /* 0x000fe20007f1e0ff */
[----:B0-----:R-:W-:Y:S02]  /*2840*/  VIADD R4, R4, 0x4 ;  /* 0x0000000404047836 */ /* 0x001fe40000000000 */
[----:B------:R-:W-:-:S02]  /*2850*/  UISETP.NE.AND UP0, UPT, UR4, URZ, UPT ;  /* 0x000000ff0400728c */ /* 0x000fc4000bf05270 */
[----:B-1----:R-:W-:Y:S02]  /*2860*/  IMAD.X R3, RZ, RZ, R3, P0 ;  /* 0x000000ffff037224 */ /* 0x002fe400000e0603 */
[----:B--2---:R-:W-:-:S05]  /*2870*/  IMAD R21, R0, R2, R21 ;  /* 0x0000000200157224 */ /* 0x004fca00078e0215 */
[----:B------:R-:W-:Y:S05]  /*2880*/  BRA.U UP0, `(.L_x_11) ;  /* 0xfffffffd00d87547 */ /* 0x000fea000b83ffff */
.L_x_8:
[----:B------:R-:W-:Y:S02]  /*2890*/  SHF.R.S32.HI R5, RZ, 0x1f, R21 ;  /* 0x0000001fff057819 */ /* 0x000fe40000011415 */
[----:B------:R-:W-:-:S07]  /*28a0*/  MOV R4, R21 ;  /* 0x0000001500047202 */ /* 0x000fce0000000f00 */
.L_x_0:
[----:B------:R-:W0:Y:S01]  /*28b0*/  LDC R0, c[0x0][0x3b8] ;  /* 0x0000ee00ff007b82 */ /* 0x000e220000000800 */
[----:B------:R-:W-:Y:S02]  /*28c0*/  CS2R R2, SRZ ;  /* 0x0000000000027805 */ /* 0x000fe4000001ff00 */
[----:B0-----:R-:W-:-:S13]  /*28d0*/  ISETP.GE.AND P0, PT, R0, 0x1, PT ;  /* 0x000000010000780c */ /* 0x001fda0003f06270 */
[----:B------:R-:W-:Y:S05]  /*28e0*/  @!P0 BRA `(.L_x_12) ;  /* 0x0000001000288947 */ /* 0x000fea0003800000 */
[C---:B------:R-:W-:Y:S01]  /*28f0*/  ISETP.GE.U32.AND P1, PT, R0.reuse, 0x8, PT ;  /* 0x000000080000780c */ /* 0x040fe20003f26070 */
[----:B------:R-:W-:Y:S01]  /*2900*/  IMAD.MOV.U32 R3, RZ, RZ, RZ ;  /* 0x000000ffff037224 */ /* 0x000fe200078e00ff */
[C---:B------:R-:W-:Y:S02]  /*2910*/  LOP3.LUT R16, R0.reuse, 0x7, RZ, 0xc0, !PT ;  /* 0x0000000700107812 */ /* 0x040fe400078ec0ff */
[----:B------:R-:W-:Y:S02]  /*2920*/  IADD3 R2, PT, PT, -R0, UR6, RZ ;  /* 0x0000000600027c10 */ /* 0x000fe4000fffe1ff */
[----:B------:R-:W-:-:S07]  /*2930*/  ISETP.NE.AND P0, PT, R16, RZ, PT ;  /* 0x000000ff1000720c */ /* 0x000fce0003f05270 */
[----:B------:R-:W-:Y:S06]  /*2940*/  @!P1 BRA `(.L_x_13) ;  /* 0x0000000000f09947 */ /* 0x000fec0003800000 */
[----:B------:R-:W0:Y:S01]  /*2950*/  LDCU.64 UR4, c[0x0][0x3a8] ;  /* 0x00007500ff0477ac */ /* 0x000e220008000a00 */
[----:B------:R-:W-:Y:S01]  /*2960*/  LOP3.LUT R3, R0, 0x7ffffff8, RZ, 0xc0, !PT ;  /* 0x7ffffff800037812 */ /* 0x000fe200078ec0ff */
[----:B------:R-:W-:Y:S01]  /*2970*/  IMAD R10, R2, 0x4, R1 ;  /* 0x00000004020a7824 */ /* 0x000fe200078e0201 */
[----:B------:R-:W-:Y:S01]  /*2980*/  MOV R0, R2 ;  /* 0x0000000200007202 */ /* 0x000fe20000000f00 */
[----:B------:R-:W-:Y:S02]  /*2990*/  VIADD R8, R1, 0x38 ;  /* 0x0000003801087836 */ /* 0x000fe40000000000 */
[----:B------:R-:W-:Y:S02]  /*29a0*/  VIADD R10, R10, 0x10 ;  /* 0x000000100a0a7836 */ /* 0x000fe40000000000 */
[----:B------:R-:W-:Y:S01]  /*29b0*/  IMAD.MOV R9, RZ, RZ, -R3 ;  /* 0x000000ffff097224 */ /* 0x000fe200078e0a03 */
[----:B0-----:R-:W-:-:S04]  /*29c0*/  UIADD3 UR4, UP0, UPT, UR4, 0x10, URZ ;  /* 0x0000001004047890 */ /* 0x001fc8000ff1e0ff */
[----:B------:R-:W-:Y:S02]  /*29d0*/  UIADD3.X UR5, UPT, UPT, URZ, UR5, URZ, UP0, !UPT ;  /* 0x00000005ff057290 */ /* 0x000fe400087fe4ff */
[----:B------:R-:W-:-:S04]  /*29e0*/  MOV R6, UR4 ;  /* 0x0000000400067c02 */ /* 0x000fc80008000f00 */
[----:B------:R-:W-:-:S07]  /*29f0*/  IMAD.U32 R7, RZ, RZ, UR5 ;  /* 0x00000005ff077e24 */ /* 0x000fce000f8e00ff */
.L_x_14:
[----:B------:R-:W2:Y:S04]  /*2a00*/  LDG.E R11, desc[UR8][R6.64+-0x10] ;  /* 0xfffff008060b7981 */ /* 0x000ea8000c1e1900 */
[----:B------:R-:W3:Y:S01]  /*2a10*/  LDG.E R12, desc[UR8][R6.64+-0xc] ;  /* 0xfffff408060c7981 */ /* 0x000ee2000c1e1900 */
[----:B--2---:R-:W-:-:S13]  /*2a20*/  ISETP.GE.AND P1, PT, R11, 0x2, PT ;  /* 0x000000020b00780c */ /* 0x004fda0003f26270 */
[----:B------:R-:W-:-:S06]  /*2a30*/  @P1 IMAD R11, R0, 0x4, R1 ;  /* 0x00000004000b1824 */ /* 0x000fcc00078e0201 */
[----:B------:R-:W2:Y:S01]  /*2a40*/  @P1 LDL R11, [R11] ;  /* 0x000000000b0b1983 */ /* 0x000ea20000100800 */
[----:B---3--:R-:W-:-:S03]  /*2a50*/  ISETP.GT.AND P2, PT, R12, 0x1, PT ;  /* 0x000000010c00780c */ /* 0x008fc60003f44270 */
[----:B------:R-:W3:Y:S10]  /*2a60*/  LDG.E R12, desc[UR8][R6.64+-0x8] ;  /* 0xfffff808060c7981 */ /* 0x000ef4000c1e1900 */
[----:B------:R-:W-:Y:S04]  /*2a70*/  @!P2 STL [R8+-0xc], RZ ;  /* 0xfffff4ff0800a387 */ /* 0x000fe80000100800 */
[----:B--2---:R0:W-:Y:S04]  /*2a80*/  @P1 STL [R8+-0x10], R11 ;  /* 0xfffff00b08001387 */ /* 0x0041e80000100800 */
[----:B------:R-:W-:Y:S04]  /*2a90*/  @!P1 STL [R8+-0x10], RZ ;  /* 0xfffff0ff08009387 */ /* 0x000fe80000100800 */
[----:B------:R-:W2:Y:S01]  /*2aa0*/  @P2 LDL R13, [R10+-0xc] ;  /* 0xfffff4000a0d2983 */ /* 0x000ea20000100800 */
[----:B---3--:R-:W-:-:S03]  /*2ab0*/  ISETP.GT.AND P1, PT, R12, 0x1, PT ;  /* 0x000000010c00780c */ /* 0x008fc60003f24270 */
[----:B------:R-:W3:Y:S10]  /*2ac0*/  LDG.E R12, desc[UR8][R6.64+-0x4] ;  /* 0xfffffc08060c7981 */ /* 0x000ef4000c1e1900 */
[----:B------:R-:W-:Y:S04]  /*2ad0*/  @!P1 STL [R8+-0x8], RZ ;  /* 0xfffff8ff08009387 */ /* 0x000fe80000100800 */
[----:B--2---:R1:W-:Y:S04]  /*2ae0*/  @P2 STL [R8+-0xc], R13 ;  /* 0xfffff40d08002387 */ /* 0x0043e80000100800 */
[----:B------:R-:W2:Y:S01]  /*2af0*/  @P1 LDL R15, [R10+-0x8] ;  /* 0xfffff8000a0f1983 */ /* 0x000ea20000100800 */
[----:B---3--:R-:W-:-:S03]  /*2b00*/  ISETP.GT.AND P2, PT, R12, 0x1, PT ;  /* 0x000000010c00780c */ /* 0x008fc60003f44270 */
[----:B------:R-:W3:Y:S10]  /*2b10*/  LDG.E R12, desc[UR8][R6.64] ;  /* 0x00000008060c7981 */ /* 0x000ef4000c1e1900 */
[----:B------:R-:W-:Y:S04]  /*2b20*/  @!P2 STL [R8+-0x4], RZ ;  /* 0xfffffcff0800a387 */ /* 0x000fe80000100800 */
[----:B--2---:R2:W-:Y:S04]  /*2b30*/  @P1 STL [R8+-0x8], R15 ;  /* 0xfffff80f08001387 */ /* 0x0045e80000100800 */
[----:B0-----:R-:W4:Y:S01]  /*2b40*/  @P2 LDL R11, [R10+-0x4] ;  /* 0xfffffc000a0b2983 */ /* 0x001f220000100800 */
[----:B---3--:R-:W-:-:S03]  /*2b50*/  ISETP.GT.AND P1, PT, R12, 0x1, PT ;  /* 0x000000010c00780c */ /* 0x008fc60003f24270 */
[----:B------:R-:W3:Y:S10]  /*2b60*/  LDG.E R12, desc[UR8][R6.64+0x4] ;  /* 0x00000408060c7981 */ /* 0x000ef4000c1e1900 */
[----:B------:R-:W-:Y:S04]  /*2b70*/  @!P1 STL [R8], RZ ;  /* 0x000000ff08009387 */ /* 0x000fe80000100800 */
[----:B----4-:R0:W-:Y:S04]  /*2b80*/  @P2 STL [R8+-0x4], R11 ;  /* 0xfffffc0b08002387 */ /* 0x0101e80000100800 */
[----:B-1----:R-:W4:Y:S01]  /*2b90*/  @P1 LDL R13, [R10] ;  /* 0x000000000a0d1983 */ /* 0x002f220000100800 */
[----:B---3--:R-:W-:-:S03]  /*2ba0*/  ISETP.GT.AND P2, PT, R12, 0x1, PT ;  /* 0x000000010c00780c */ /* 0x008fc60003f44270 */
[----:B------:R-:W3:Y:S10]  /*2bb0*/  LDG.E R12, desc[UR8][R6.64+0x8] ;  /* 0x00000808060c7981 */ /* 0x000ef4000c1e1900 */
[----:B------:R-:W-:Y:S04]  /*2bc0*/  @!P2 STL [R8+0x4], RZ ;  /* 0x000004ff0800a387 */ /* 0x000fe80000100800 */
[----:B----4-:R1:W-:Y:S04]  /*2bd0*/  @P1 STL [R8], R13 ;  /* 0x0000000d08001387 */ /* 0x0103e80000100800 */
[----:B--2---:R-:W2:Y:S01]  /*2be0*/  @P2 LDL R15, [R10+0x4] ;  /* 0x000004000a0f2983 */ /* 0x004ea20000100800 */
[----:B---3--:R-:W-:-:S03]  /*2bf0*/  ISETP.GT.AND P1, PT, R12, 0x1, PT ;  /* 0x000000010c00780c */ /* 0x008fc60003f24270 */
[----:B------:R-:W3:Y:S10]  /*2c00*/  LDG.E R12, desc[UR8][R6.64+0xc] ;  /* 0x00000c08060c7981 */ /* 0x000ef4000c1e1900 */
[----:B------:R-:W-:Y:S04]  /*2c10*/  @!P1 STL [R8+0x8], RZ ;  /* 0x000008ff08009387 */ /* 0x000fe80000100800 */
[----:B--2---:R-:W-:Y:S04]  /*2c20*/  @P2 STL [R8+0x4], R15 ;  /* 0x0000040f08002387 */ /* 0x004fe80000100800 */
[----:B0-----:R-:W2:Y:S01]  /*2c30*/  @P1 LDL R11, [R10+0x8] ;  /* 0x000008000a0b1983 */ /* 0x001ea20000100800 */
[----:B---3--:R-:W-:-:S13]  /*2c40*/  ISETP.GT.AND P2, PT, R12, 0x1, PT ;  /* 0x000000010c00780c */ /* 0x008fda0003f44270 */
[----:B------:R-:W-:Y:S04]  /*2c50*/  @!P2 STL [R8+0xc], RZ ;  /* 0x00000cff0800a387 */ /* 0x000fe80000100800 */
[----:B--2---:R-:W-:Y:S04]  /*2c60*/  @P1 STL [R8+0x8], R11 ;  /* 0x0000080b08001387 */ /* 0x004fe80000100800 */
[----:B-1----:R0:W2:Y:S01]  /*2c70*/  @P2 LDL R13, [R10+0xc] ;  /* 0x00000c000a0d2983 */ /* 0x0020a20000100800 */
[----:B------:R-:W-:Y:S02]  /*2c80*/  IADD3 R9, PT, PT, R9, 0x8, RZ ;  /* 0x0000000809097810 */ /* 0x000fe40007ffe0ff */
[----:B------:R-:W-:Y:S01]  /*2c90*/  IADD3 R6, P1, PT, R6, 0x20, RZ ;  /* 0x0000002006067810 */ /* 0x000fe20007f3e0ff */
[----:B------:R-:W-:-:S04]  /*2ca0*/  VIADD R0, R0, 0x8 ;  /* 0x0000000800007836 */ /* 0x000fc80000000000 */
[----:B------:R-:W-:Y:S01]  /*2cb0*/  IMAD.X R7, RZ, RZ, R7, P1 ;  /* 0x000000ffff077224 */ /* 0x000fe200008e0607 */
[----:B0-----:R-:W-:Y:S01]  /*2cc0*/  IADD3 R10, PT, PT, R10, 0x20, RZ ;  /* 0x000000200a0a7810 */ /* 0x001fe20007ffe0ff */
[----:B--2---:R0:W-:Y:S01]  /*2cd0*/  @P2 STL [R8+0xc], R13 ;  /* 0x00000c0d08002387 */ /* 0x0041e20000100800 */
[----:B------:R-:W-:Y:S01]  /*2ce0*/  ISETP.NE.AND P2, PT, R9, RZ, PT ;  /* 0x000000ff0900720c */ /* 0x000fe20003f45270 */
[----:B0-----:R-:W-:-:S12]  /*2cf0*/  VIADD R8, R8, 0x20 ;  /* 0x0000002008087836 */ /* 0x001fd80000000000 */
[----:B------:R-:W-:Y:S05]  /*2d00*/  @P2 BRA `(.L_x_14) ;  /* 0xfffffffc003c2947 */ /* 0x000fea000383ffff */
.L_x_13:
[----:B------:R-:W-:Y:S01]  /*2d10*/  VIADD R8, R1, 0x28 ;  /* 0x0000002801087836 */ /* 0x000fe20000000000 */
[----:B------:R-:W-:Y:S06]  /*2d20*/  @!P0 BRA `(.L_x_15) ;  /* 0x0000000400188947 */ /* 0x000fec0003800000 */
[----:B------:R-:W0:Y:S01]  /*2d30*/  LDCU UR4, c[0x0][0x3b8] ;  /* 0x00007700ff0477ac */ /* 0x000e220008000800 */
[----:B------:R-:W-:Y:S01]  /*2d40*/  ISETP.GE.U32.AND P1, PT, R16, 0x4, PT ;  /* 0x000000041000780c */ /* 0x000fe20003f26070 */
[----:B0-----:R-:W-:-:S12]  /*2d50*/  ULOP3.LUT UR5, UR4, 0x3, URZ, 0xc0, !UPT ;  /* 0x0000000304057892 */ /* 0x001fd8000f8ec0ff */
[----:B------:R-:W-:Y:S05]  /*2d60*/  @!P1 BRA `(.L_x_16) ;  /* 0x0000000000709947 */ /* 0x000fea0003800000 */
[----:B------:R-:W0:Y:S02]  /*2d70*/  LDC.64 R6, c[0x0][0x3a8] ;  /* 0x0000ea00ff067b82 */ /* 0x000e240000000a00 */
[----:B0-----:R-:W-:-:S05]  /*2d80*/  IMAD.WIDE.U32 R6, R3, 0x4, R6 ;  /* 0x0000000403067825 */ /* 0x001fca00078e0006 */
[----:B------:R-:W2:Y:S04]  /*2d90*/  LDG.E R0, desc[UR8][R6.64] ;  /* 0x0000000806007981 */ /* 0x000ea8000c1e1900 */
[----:B------:R-:W3:Y:S01]  /*2da0*/  LDG.E R10, desc[UR8][R6.64+0x4] ;  /* 0x00000408060a7981 */ /* 0x000ee2000c1e1900 */
[----:B------:R-:W-:-:S03]  /*2db0*/  IMAD R13, R3, 0x4, R1 ;  /* 0x00000004030d7824 */ /* 0x000fc600078e0201 */
[----:B------:R-:W4:Y:S01]  /*2dc0*/  LDG.E R11, desc[UR8][R6.64+0xc] ;  /* 0x00000c08060b7981 */ /* 0x000f22000c1e1900 */
[----:B--2---:R-:W-:Y:S02]  /*2dd0*/  ISETP.GT.AND P1, PT, R0, 0x1, PT ;  /* 0x000000010000780c */ /* 0x004fe40003f24270 */
[----:B------:R-:W-:-:S11]  /*2de0*/  IADD3 R0, PT, PT, R2, R3, RZ ;  /* 0x0000000302007210 */ /* 0x000fd60007ffe0ff */
[----:B------:R-:W-:Y:S01]  /*2df0*/  @P1 IMAD R9, R0, 0x4, R1 ;  /* 0x0000000400091824 */ /* 0x000fe200078e0201 */
[----:B------:R0:W-:Y:S05]  /*2e00*/  @!P1 STL [R13+0x28], RZ ;  /* 0x000028ff0d009387 */ /* 0x0001ea0000100800 */
[----:B------:R-:W2:Y:S01]  /*2e10*/  @P1 LDL R9, [R9] ;  /* 0x0000000009091983 */ /* 0x000ea20000100800 */
[----:B---3--:R-:W-:-:S03]  /*2e20*/  ISETP.GT.AND P2, PT, R10, 0x1, PT ;  /* 0x000000010a00780c */ /* 0x008fc60003f44270 */
[----:B------:R-:W3:Y:S01]  /*2e30*/  LDG.E R10, desc[UR8][R6.64+0x8] ;  /* 0x00000808060a7981 */ /* 0x000ee2000c1e1900 */
[----:B------:R-:W-:-:S09]  /*2e40*/  LEA R12, R0, R1, 0x2 ;  /* 0x00000001000c7211 */ /* 0x000fd200078e10ff */
[----:B------:R0:W-:Y:S04]  /*2e50*/  @!P2 STL [R13+0x2c], RZ ;  /* 0x00002cff0d00a387 */ /* 0x0001e80000100800 */
[----:B--2---:R0:W-:Y:S04]  /*2e60*/  @P1 STL [R13+0x28], R9 ;  /* 0x000028090d001387 */ /* 0x0041e80000100800 */
[----:B------:R-:W2:Y:S01]  /*2e70*/  @P2 LDL R0, [R12+0x4] ;  /* 0x000004000c002983 */ /* 0x000ea20000100800 */
[----:B---3--:R-:W-:-:S13]  /*2e80*/  ISETP.GT.AND P1, PT, R10, 0x1, PT ;  /* 0x000000010a00780c */ /* 0x008fda0003f24270 */
[----:B------:R0:W-:Y:S04]  /*2e90*/  @!P1 STL [R13+0x30], RZ ;  /* 0x000030ff0d009387 */ /* 0x0001e80000100800 */
[----:B--2---:R0:W-:Y:S04]  /*2ea0*/  @P2 STL [R13+0x2c], R0 ;  /* 0x00002c000d002387 */ /* 0x0041e80000100800 */
[----:B------:R-:W2:Y:S01]  /*2eb0*/  @P1 LDL R10, [R12+0x8] ;  /* 0x000008000c0a1983 */ /* 0x000ea20000100800 */
[----:B----4-:R-:W-:-:S13]  /*2ec0*/  ISETP.GT.AND P2, PT, R11, 0x1, PT ;  /* 0x000000010b00780c */ /* 0x010fda0003f44270 */
[----:B------:R0:W-:Y:S04]  /*2ed0*/  @!P2 STL [R13+0x34], RZ ;  /* 0x000034ff0d00a387 */ /* 0x0001e80000100800 */
[----:B--2---:R0:W-:Y:S01]  /*2ee0*/  @P1 STL [R13+0x30], R10 ;  /* 0x0000300a0d001387 */ /* 0x0041e20000100800 */
[----:B------:R-:W-:Y:S05]  /*2ef0*/  @!P2 BRA `(.L_x_17) ;  /* 0x000000000008a947 */ /* 0x000fea0003800000 */
[----:B0-----:R-:W2:Y:S04]  /*2f00*/  LDL R0, [R12+0xc] ;  /* 0x00000c000c007983 */ /* 0x001ea80000100800 */
[----:B--2---:R1:W-:Y:S02]  /*2f10*/  STL [R13+0x34], R0 ;  /* 0x000034000d007387 */ /* 0x0043e40000100800 */
.L_x_17:
[----:B------:R-:W-:-:S07]  /*2f20*/  VIADD R3, R3, 0x4 ;  /* 0x0000000403037836 */ /* 0x000fce0000000000 */
.L_x_16:
[----:B------:R-:W-:-:S09]  /*2f30*/  UISETP.NE.AND UP0, UPT, UR5, URZ, UPT ;  /* 0x000000ff0500728c */ /* 0x000fd2000bf05270 */
[----:B------:R-:W-:Y:S05]  /*2f40*/  BRA.U !UP0, `(.L_x_15) ;  /* 0x0000000108907547 */ /* 0x000fea000b800000 */
[----:B------:R-:W-:-:S09]  /*2f50*/  UISETP.NE.AND UP0, UPT, UR5, 0x1, UPT ;  /* 0x000000010500788c */ /* 0x000fd2000bf05270 */
[----:B------:R-:W-:Y:S05]  /*2f60*/  BRA.U !UP0, `(.L_x_18) ;  /* 0x00000001084c7547 */ /* 0x000fea000b800000 */
[----:B------:R-:W2:Y:S02]  /*2f70*/  LDC.64 R6, c[0x0][0x3a8] ;  /* 0x0000ea00ff067b82 */ /* 0x000ea40000000a00 */
[----:B--2---:R-:W-:-:S05]  /*2f80*/  IMAD.WIDE.U32 R6, R3, 0x4, R6 ;  /* 0x0000000403067825 */ /* 0x004fca00078e0006 */
[----:B01----:R-:W2:Y:S04]  /*2f90*/  LDG.E R0, desc[UR8][R6.64] ;  /* 0x0000000806007981 */ /* 0x003ea8000c1e1900 */
[----:B------:R-:W3:Y:S01]  /*2fa0*/  LDG.E R9, desc[UR8][R6.64+0x4] ;  /* 0x0000040806097981 */ /* 0x000ee2000c1e1900 */
[----:B------:R-:W-:Y:S02]  /*2fb0*/  LEA R11, R3, R1, 0x2 ;  /* 0x00000001030b7211 */ /* 0x000fe400078e10ff */
[----:B--2---:R-:W-:-:S13]  /*2fc0*/  ISETP.GT.AND P1, PT, R0, 0x1, PT ;  /* 0x000000010000780c */ /* 0x004fda0003f24270 */
[----:B------:R-:W-:-:S04]  /*2fd0*/  @P1 IMAD.IADD R0, R2, 0x1, R3 ;  /* 0x0000000102001824 */ /* 0x000fc800078e0203 */
[----:B------:R-:W-:Y:S01]  /*2fe0*/  @P1 IMAD R0, R0, 0x4, R1 ;  /* 0x0000000400001824 */ /* 0x000fe200078e0201 */
[----:B------:R0:W-:Y:S05]  /*2ff0*/  @!P1 STL [R11+0x28], RZ ;  /* 0x000028ff0b009387 */ /* 0x0001ea0000100800 */
[----:B------:R-:W2:Y:S01]  /*3000*/  @P1 LDL R0, [R0] ;  /* 0x0000000000001983 */ /* 0x000ea20000100800 */
[----:B---3--:R-:W-:-:S13]  /*3010*/  ISETP.GT.AND P2, PT, R9, 0x1, PT ;  /* 0x000000010900780c */ /* 0x008fda0003f44270 */
[----:B------:R0:W-:Y:S04]  /*3020*/  @!P2 STL [R11+0x2c], RZ ;  /* 0x00002cff0b00a387 */ /* 0x0001e80000100800 */
[----:B--2---:R0:W-:Y:S01]  /*3030*/  @P1 STL [R11+0x28], R0 ;  /* 0x000028000b001387 */ /* 0x0041e20000100800 */
[----:B------:R-:W-:Y:S05]  /*3040*/  @!P2 BRA `(.L_x_19) ;  /* 0x000000000010a947 */ /* 0x000fea0003800000 */
[----:B0-----:R-:W-:-:S05]  /*3050*/  IMAD.IADD R0, R2, 0x1, R3 ;  /* 0x0000000102007824 */ /* 0x001fca00078e0203 */
[----:B------:R-:W-:-:S06]  /*3060*/  LEA R0, R0, R1, 0x2 ;  /* 0x0000000100007211 */ /* 0x000fcc00078e10ff */
[----:B------:R-:W2:Y:S04]  /*3070*/  LDL R0, [R0+0x4] ;  /* 0x0000040000007983 */ /* 0x000ea80000100800 */
[----:B--2---:R1:W-:Y:S02]  /*3080*/  STL [R11+0x2c], R0 ;  /* 0x00002c000b007387 */ /* 0x0043e40000100800 */
.L_x_19:
[----:B------:R-:W-:-:S07]  /*3090*/  VIADD R3, R3, 0x2 ;  /* 0x0000000203037836 */ /* 0x000fce0000000000 */
.L_x_18:
[----:B------:R-:W-:-:S04]  /*30a0*/  ULOP3.LUT UR4, UR4, 0x1, URZ, 0xc0, !UPT ;  /* 0x0000000104047892 */ /* 0x000fc8000f8ec0ff */
[----:B------:R-:W-:-:S09]  /*30b0*/  UISETP.NE.U32.AND UP0, UPT, UR4, 0x1, UPT ;  /* 0x000000010400788c */ /* 0x000fd2000bf05070 */
[----:B------:R-:W-:Y:S05]  /*30c0*/  BRA.U UP0, `(.L_x_15) ;  /* 0x0000000100307547 */ /* 0x000fea000b800000 */
[----:B------:R-:W2:Y:S02]  /*30d0*/  LDC.64 R6, c[0x0][0x3a8] ;  /* 0x0000ea00ff067b82 */ /* 0x000ea40000000a00 */
[----:B--2---:R-:W-:-:S06]  /*30e0*/  IMAD.WIDE.U32 R6, R3, 0x4, R6 ;  /* 0x0000000403067825 */ /* 0x004fcc00078e0006 */
[----:B------:R-:W2:Y:S02]  /*30f0*/  LDG.E R6, desc[UR8][R6.64] ;  /* 0x0000000806067981 */ /* 0x000ea4000c1e1900 */
[----:B--2---:R-:W-:-:S13]  /*3100*/  ISETP.GT.AND P1, PT, R6, 0x1, PT ;  /* 0x000000010600780c */ /* 0x004fda0003f24270 */
[----:B01----:R-:W-:-:S05]  /*3110*/  @!P1 IMAD R0, R3, 0x4, R1 ;  /* 0x0000000403009824 */ /* 0x003fca00078e0201 */
[----:B------:R2:W-:Y:S01]  /*3120*/  @!P1 STL [R0+0x28], RZ ;  /* 0x000028ff00009387 */ /* 0x0005e20000100800 */
[----:B------:R-:W-:Y:S05]  /*3130*/  @!P1 BRA `(.L_x_15) ;  /* 0x0000000000149947 */ /* 0x000fea0003800000 */
[----:B------:R-:W-:-:S05]  /*3140*/  IADD3 R2, PT, PT, R2, R3, RZ ;  /* 0x0000000302027210 */ /* 0x000fca0007ffe0ff */
[----:B------:R-:W-:-:S06]  /*3150*/  IMAD R2, R2, 0x4, R1 ;  /* 0x0000000402027824 */ /* 0x000fcc00078e0201 */
[----:B------:R-:W3:Y:S01]  /*3160*/  LDL R2, [R2] ;  /* 0x0000000002027983 */ /* 0x000ee20000100800 */
[----:B------:R-:W-:-:S05]  /*3170*/  IMAD R3, R3, 0x4, R1 ;  /* 0x0000000403037824 */ /* 0x000fca00078e0201 */
[----:B---3--:R3:W-:Y:S02]  /*3180*/  STL [R3+0x28], R2 ;  /* 0x0000280203007387 */ /* 0x0087e40000100800 */
.L_x_15:
[----:B012---:R-:W0:Y:S01]  /*3190*/  LDC R0, c[0x0][0x3b8] ;  /* 0x0000ee00ff007b82 */ /* 0x007e220000000800 */
[----:B------:R-:W-:Y:S02]  /*31a0*/  HFMA2 R14, -RZ, RZ, 0, 0 ;  /* 0x00000000ff0e7431 */ /* 0x000fe400000001ff */
[----:B------:R-:W-:Y:S01]  /*31b0*/  IMAD.MOV.U32 R17, RZ, RZ, RZ ;  /* 0x000000ffff117224 */ /* 0x000fe200078e00ff */
[C---:B0-----:R-:W-:Y:S02]  /*31c0*/  ISETP.GE.U32.AND P2, PT, R0.reuse, 0x10, PT ;  /* 0x000000100000780c */ /* 0x041fe40003f46070 */
[----:B------:R-:W-:-:S04]  /*31d0*/  LOP3.LUT R18, R0, 0xf, RZ, 0xc0, !PT ;  /* 0x0000000f00127812 */ /* 0x000fc800078ec0ff */
[----:B------:R-:W-:-:S07]  /*31e0*/  ISETP.NE.AND P1, PT, R18, RZ, PT ;  /* 0x000000ff1200720c */ /* 0x000fce0003f25270 */
[----:B------:R-:W-:Y:S06]  /*31f0*/  @!P2 BRA `(.L_x_20) ;  /* 0x0000000000e4a947 */ /* 0x000fec0003800000 */
[----:B------:R-:W0:Y:S01]  /*3200*/  LDCU.64 UR4, c[0x0][0x3b0] ;  /* 0x00007600ff0477ac */ /* 0x000e220008000a00 */
[----:B------:R-:W-:Y:S01]  /*3210*/  LOP3.LUT R14, R0, 0x7ffffff0, RZ, 0xc0, !PT ;  /* 0x7ffffff0000e7812 */ /* 0x000fe200078ec0ff */
[----:B------:R-:W-:Y:S01]  /*3220*/  IMAD.MOV.U32 R17, RZ, RZ, RZ ;  /* 0x000000ffff117224 */ /* 0x000fe200078e00ff */
[----:B------:R-:W-:Y:S02]  /*3230*/  IADD3 R9, PT, PT, R1, 0x48, RZ ;  /* 0x0000004801097810 */ /* 0x000fe40007ffe0ff */
[----:B------:R-:W-:Y:S01]  /*3240*/  IADD3 R15, PT, PT, -R14, RZ, RZ ;  /* 0x000000ff0e0f7210 */ /* 0x000fe20007ffe1ff */
[----:B0-----:R-:W-:-:S04]  /*3250*/  UIADD3 UR4, UP0, UPT, UR4, 0x20, URZ ;  /* 0x0000002004047890 */ /* 0x001fc8000ff1e0ff */
[----:B------:R-:W-:Y:S02]  /*3260*/  UIADD3.X UR5, UPT, UPT, URZ, UR5, URZ, UP0, !UPT ;  /* 0x00000005ff057290 */ /* 0x000fe400087fe4ff */
[----:B------:R-:W-:-:S04]  /*3270*/  IMAD.U32 R7, RZ, RZ, UR4 ;  /* 0x00000004ff077e24 */ /* 0x000fc8000f8e00ff */
[----:B------:R-:W-:-:S07]  /*3280*/  MOV R6, UR5 ;  /* 0x0000000500067c02 */ /* 0x000fce0008000f00 */
.L_x_21:
[----:B---3--:R-:W-:Y:S01]  /*3290*/  IMAD.MOV.U32 R2, RZ, RZ, R7 ;  /* 0x000000ffff027224 */ /* 0x008fe200078e0007 */
[----:B------:R-:W-:Y:S01]  /*32a0*/  MOV R3, R6 ;  /* 0x0000000600037202 */ /* 0x000fe20000000f00 */
        /* <DEDUP_REMOVED lines=8> */
[----:B------:R-:W5:Y:S01]  /*3330*/  LDG.E R24, desc[UR8][R2.64+-0xc] ;  /* 0xfffff40802187981 */ /* 0x000f62000c1e1900 */
[----:B--2---:R-:W-:-:S03]  /*3340*/  IMAD R12, R12, R21, R17 ;  /* 0x000000150c0c7224 */ /* 0x004fc600078e0211 */
[----:B------:R-:W2:Y:S01]  /*3350*/  LDG.E R21, desc[UR8][R2.64+-0x8] ;  /* 0xfffff80802157981 */ /* 0x000ea2000c1e1900 */
[----:B---3--:R-:W-:-:S03]  /*3360*/  IMAD R22, R13, R22, R12 ;  /* 0x000000160d167224 */ /* 0x008fc600078e020c */
[----:B------:R-:W2:Y:S04]  /*3370*/  LDL.64 R12, [R9+-0x8] ;  /* 0xfffff800090c7983 */ /* 0x000ea80000100a00 */
[----:B------:R-:W3:Y:S01]  /*3380*/  LDG.E R17, desc[UR8][R2.64] ;  /* 0x0000000802117981 */ /* 0x000ee2000c1e1900 */
[----:B----4-:R-:W-:-:S03]  /*3390*/  IMAD R10, R10, R23, R22 ;  /* 0x000000170a0a7224 */ /* 0x010fc600078e0216 */
[----:B------:R-:W4:Y:S01]  /*33a0*/  LDG.E R22, desc[UR8][R2.64+-0x4] ;  /* 0xfffffc0802167981 */ /* 0x000f22000c1e1900 */
[----:B-----5:R-:W-:-:S03]  /*33b0*/  IMAD R23, R11, R20, R10 ;  /* 0x000000140b177224 */ /* 0x020fc600078e020a */
[----:B------:R-:W3:Y:S04]  /*33c0*/  LDL.64 R10, [R9] ;  /* 0x00000000090a7983 */ /* 0x000ee80000100a00 */
[----:B------:R-:W5:Y:S01]  /*33d0*/  LDG.E R20, desc[UR8][R2.64+0x4] ;  /* 0x0000040802147981 */ /* 0x000f62000c1e1900 */
[----:B------:R-:W-:-:S03]  /*33e0*/  IMAD R6, R6, R19, R23 ;  /* 0x0000001306067224 */ /* 0x000fc600078e0217 */
[----:B------:R-:W5:Y:S01]  /*33f0*/  LDG.E R19, desc[UR8][R2.64+0x8] ;  /* 0x0000080802137981 */ /* 0x000f62000c1e1900 */
[----:B------:R-:W-:-:S03]  /*3400*/  IMAD R24, R7, R24, R6 ;  /* 0x0000001807187224 */ /* 0x000fc600078e0206 */
[----:B------:R-:W5:Y:S01]  /*3410*/  LDL.64 R6, [R9+0x8] ;  /* 0x0000080009067983 */ /* 0x000f620000100a00 */
[----:B--2---:R-:W-:-:S03]  /*3420*/  IMAD R12, R12, R21, R24 ;  /* 0x000000150c0c7224 */ /* 0x004fc600078e0218 */
[----:B------:R-:W2:Y:S04]  /*3430*/  LDG.E R24, desc[UR8][R2.64+0xc] ;  /* 0x00000c0802187981 */ /* 0x000ea8000c1e1900 */
[----:B------:R-:W2:Y:S01]  /*3440*/  LDG.E R21, desc[UR8][R2.64+0x10] ;  /* 0x0000100802157981 */ /* 0x000ea2000c1e1900 */
[----:B----4-:R-:W-:-:S03]  /*3450*/  IMAD R22, R13, R22, R12 ;  /* 0x000000160d167224 */ /* 0x010fc600078e020c */
[----:B------:R-:W4:Y:S01]  /*3460*/  LDL.64 R12, [R9+0x10] ;  /* 0x00001000090c7983 */ /* 0x000f220000100a00 */
[----:B---3--:R-:W-:-:S03]  /*3470*/  IMAD R10, R10, R17, R22 ;  /* 0x000000110a0a7224 */ /* 0x008fc600078e0216 */
[----:B------:R-:W3:Y:S01]  /*3480*/  LDG.E R22, desc[UR8][R2.64+0x14] ;  /* 0x0000140802167981 */ /* 0x000ee2000c1e1900 */
[----:B-----5:R-:W-:-:S03]  /*3490*/  IMAD R23, R11, R20, R10 ;  /* 0x000000140b177224 */ /* 0x020fc600078e020a */
[----:B------:R0:W5:Y:S04]  /*34a0*/  LDL.64 R10, [R9+0x18] ;  /* 0x00001800090a7983 */ /* 0x0001680000100a00 */
[----:B------:R-:W5:Y:S04]  /*34b0*/  LDG.E R17, desc[UR8][R2.64+0x18] ;  /* 0x0000180802117981 */ /* 0x000f68000c1e1900 */
[----:B------:R-:W5:Y:S01]  /*34c0*/  LDG.E R20, desc[UR8][R2.64+0x1c] ;  /* 0x00001c0802147981 */ /* 0x000f62000c1e1900 */
[----:B------:R-:W-:Y:S02]  /*34d0*/  IMAD R6, R6, R19, R23 ;  /* 0x0000001306067224 */ /* 0x000fe400078e0217 */
[----:B------:R-:W-:-:S05]  /*34e0*/  VIADD R15, R15, 0x10 ;  /* 0x000000100f0f7836 */ /* 0x000fca0000000000 */
[----:B------:R-:W-:Y:S01]  /*34f0*/  ISETP.NE.AND P2, PT, R15, RZ, PT ;  /* 0x000000ff0f00720c */ /* 0x000fe20003f45270 */
[----:B0-----:R-:W-:Y:S02]  /*3500*/  VIADD R9, R9, 0x40 ;  /* 0x0000004009097836 */ /* 0x001fe40000000000 */
[----:B--2---:R-:W-:-:S04]  /*3510*/  IMAD R6, R7, R24, R6 ;  /* 0x0000001807067224 */ /* 0x004fc800078e0206 */
[----:B----4-:R-:W-:-:S04]  /*3520*/  IMAD R6, R12, R21, R6 ;  /* 0x000000150c067224 */ /* 0x010fc800078e0206 */
[----:B---3--:R-:W-:Y:S01]  /*3530*/  IMAD R6, R13, R22, R6 ;  /* 0x000000160d067224 */ /* 0x008fe200078e0206 */
[----:B------:R-:W-:-:S03]  /*3540*/  IADD3 R7, P3, PT, R2, 0x40, RZ ;  /* 0x0000004002077810 */ /* 0x000fc60007f7e0ff */
[----:B-----5:R-:W-:Y:S01]  /*3550*/  IMAD R17, R10, R17, R6 ;  /* 0x000000110a117224 */ /* 0x020fe200078e0206 */
[----:B------:R-:W-:-:S03]  /*3560*/  IADD3.X R6, PT, PT, RZ, R3, RZ, P3, !PT ;  /* 0x00000003ff067210 */ /* 0x000fc60001ffe4ff */
[----:B------:R-:W-:Y:S01]  /*3570*/  IMAD R17, R11, R20, R17 ;  /* 0x000000140b117224 */ /* 0x000fe200078e0211 */
[----:B------:R-:W-:Y:S06]  /*3580*/  @P2 BRA `(.L_x_21) ;  /* 0xfffffffc00402947 */ /* 0x000fec000383ffff */
.L_x_20:
[----:B------:R-:W-:Y:S05]  /*3590*/  @!P1 BRA `(.L_x_22) ;  /* 0x0000000000f49947 */ /* 0x000fea0003800000 */
[----:B------:R-:W-:-:S13]  /*35a0*/  ISETP.GE.U32.AND P1, PT, R18, 0x8, PT ;  /* 0x000000081200780c */ /* 0x000fda0003f26070 */
[----:B------:R-:W-:Y:S05]  /*35b0*/  @!P1 BRA `(.L_x_23) ;  /* 0x0000000000609947 */ /* 0x000fea0003800000 */
[----:B---3--:R-:W0:Y:S01]  /*35c0*/  LDC.64 R2, c[0x0][0x3b0] ;  /* 0x0000ec00ff027b82 */ /* 0x008e220000000a00 */
[----:B------:R-:W-:-:S05]  /*35d0*/  LEA R26, R14, R1, 0x2 ;  /* 0x000000010e1a7211 */ /* 0x000fca00078e10ff */
[----:B------:R-:W2:Y:S04]  /*35e0*/  LDL.64 R12, [R26+0x28] ;  /* 0x000028001a0c7983 */ /* 0x000ea80000100a00 */
        /* <DEDUP_REMOVED lines=21> */
.L_x_23:
[----:B------:R-:W-:Y:S05]  /*3740*/  @!P0 BRA `(.L_x_22) ;  /* 0x0000000000888947 */ /* 0x000fea0003800000 */
[----:B------:R-:W-:Y:S02]  /*3750*/  ISETP.GE.U32.AND P0, PT, R16, 0x4, PT ;  /* 0x000000041000780c */ /* 0x000fe40003f06070 */
[----:B------:R-:W-:-:S04]  /*3760*/  LOP3.LUT R0, R0, 0x3, RZ, 0xc0, !PT ;  /* 0x0000000300007812 */ /* 0x000fc800078ec0ff */
[----:B------:R-:W-:-:S07]  /*3770*/  ISETP.NE.AND P1, PT, R0, RZ, PT ;  /* 0x000000ff0000720c */ /* 0x000fce0003f25270 */
[----:B------:R-:W-:Y:S06]  /*3780*/  @!P0 BRA `(.L_x_24) ;  /* 0x0000000000388947 */ /* 0x000fec0003800000 */
[----:B---3--:R-:W0:Y:S01]  /*3790*/  LDC.64 R2, c[0x0][0x3b0] ;  /* 0x0000ec00ff027b82 */ /* 0x008e220000000a00 */
[----:B------:R-:W-:-:S05]  /*37a0*/  LEA R9, R14, R1, 0x2 ;  /* 0x000000010e097211 */ /* 0x000fca00078e10ff */
[----:B------:R-:W2:Y:S01]  /*37b0*/  LDL.64 R10, [R9+0x28] ;  /* 0x00002800090a7983 */ /* 0x000ea20000100a00 */
[----:B0-----:R-:W-:-:S03]  /*37c0*/  IMAD.WIDE.U32 R6, R14, 0x4, R2 ;  /* 0x000000040e067825 */ /* 0x001fc600078e0002 */
[----:B------:R-:W3:Y:S04]  /*37d0*/  LDL.64 R2, [R9+0x30] ;  /* 0x0000300009027983 */ /* 0x000ee80000100a00 */
        /* <DEDUP_REMOVED lines=9> */
.L_x_24:
[----:B------:R-:W-:Y:S05]  /*3870*/  @!P1 BRA `(.L_x_22) ;  /* 0x00000000003c9947 */ /* 0x000fea0003800000 */
[----:B---3--:R-:W0:Y:S01]  /*3880*/  LDC.64 R2, c[0x0][0x3b0] ;  /* 0x0000ec00ff027b82 */ /* 0x008e220000000a00 */
[C---:B------:R-:W-:Y:S02]  /*3890*/  IMAD R8, R14.reuse, 0x4, R8 ;  /* 0x000000040e087824 */ /* 0x040fe400078e0208 */
[----:B------:R-:W-:Y:S02]  /*38a0*/  IMAD.MOV R0, RZ, RZ, -R0 ;  /* 0x000000ffff007224 */ /* 0x000fe400078e0a00 */
[----:B0-----:R-:W-:-:S03]  /*38b0*/  IMAD.WIDE.U32 R2, R14, 0x4, R2 ;  /* 0x000000040e027825 */ /* 0x001fc600078e0002 */
[----:B------:R-:W-:-:S07]  /*38c0*/  MOV R7, R2 ;  /* 0x0000000200077202 */ /* 0x000fce0000000f00 */
.L_x_25:
[----:B------:R-:W-:Y:S01]  /*38d0*/  MOV R2, R7 ;  /* 0x0000000700027202 */ /* 0x000fe20000000f00 */
[----:B------:R0:W2:Y:S05]  /*38e0*/  LDL R6, [R8] ;  /* 0x0000000008067983 */ /* 0x0000aa0000100800 */
[----:B------:R1:W2:Y:S01]  /*38f0*/  LDG.E R2, desc[UR8][R2.64] ;  /* 0x0000000802027981 */ /* 0x0002a2000c1e1900 */
[----:B------:R-:W-:Y:S01]  /*3900*/  VIADD R0, R0, 0x1 ;  /* 0x0000000100007836 */ /* 0x000fe20000000000 */
[----:B------:R-:W-:Y:S02]  /*3910*/  IADD3 R7, P1, PT, R7, 0x4, RZ ;  /* 0x0000000407077810 */ /* 0x000fe40007f3e0ff */
[----:B0-----:R-:W-:-:S02]  /*3920*/  IADD3 R8, PT, PT, R8, 0x4, RZ ;  /* 0x0000000408087810 */ /* 0x001fc40007ffe0ff */
[----:B------:R-:W-:Y:S01]  /*3930*/  ISETP.NE.AND P0, PT, R0, RZ, PT ;  /* 0x000000ff0000720c */ /* 0x000fe20003f05270 */
[----:B-1----:R-:W-:Y:S02]  /*3940*/  IMAD.X R3, RZ, RZ, R3, P1 ;  /* 0x000000ffff037224 */ /* 0x002fe400008e0603 */
[----:B--2---:R-:W-:-:S10]  /*3950*/  IMAD R17, R6, R2, R17 ;  /* 0x0000000206117224 */ /* 0x004fd400078e0211 */
[----:B------:R-:W-:Y:S05]  /*3960*/  @P0 BRA `(.L_x_25) ;  /* 0xfffffffc00d80947 */ /* 0x000fea000383ffff */
.L_x_22:
[----:B---3--:R-:W-:Y:S02]  /*3970*/  SHF.R.S32.HI R3, RZ, 0x1f, R17 ;  /* 0x0000001fff037819 */ /* 0x008fe40000011411 */
[----:B------:R-:W-:-:S07]  /*3980*/  MOV R2, R17 ;  /* 0x0000001100027202 */ /* 0x000fce0000000f00 */
.L_x_12:
[----:B------:R-:W0:Y:S01]  /*3990*/  LDCU UR4, c[0x0][0x3d8] ;  /* 0x00007b00ff0477ac */ /* 0x000e220008000800 */
[----:B------:R-:W-:Y:S01]  /*39a0*/  CS2R R6, SRZ ;  /* 0x0000000000067805 */ /* 0x000fe2000001ff00 */
[----:B0-----:R-:W-:-:S09]  /*39b0*/  UISETP.GE.AND UP0, UPT, UR4, 0x1, UPT ;  /* 0x000000010400788c */ /* 0x001fd2000bf06270 */
[----:B------:R-:W-:Y:S05]  /*39c0*/  BRA.U !UP0, `(.L_x_26) ;  /* 0x0000001108307547 */ /* 0x000fea000b800000 */
[----:B------:R-:W0:Y:S01]  /*39d0*/  LDC R6, c[0x0][0x39c] ;  /* 0x0000e700ff067b82 */ /* 0x000e220000000800 */
[----:B------:R-:W-:Y:S01]  /*39e0*/  UISETP.GE.U32.AND UP1, UPT, UR4, 0x8, UPT ;  /* 0x000000080400788c */ /* 0x000fe2000bf26070 */
[----:B------:R-:W-:Y:S01]  /*39f0*/  IMAD.MOV.U32 R7, RZ, RZ, RZ ;  /* 0x000000ffff077224 */ /* 0x000fe200078e00ff */
[----:B------:R-:W-:-:S04]  /*3a00*/  ULOP3.LUT UR10, UR4, 0x7, URZ, 0xc0, !UPT ;  /* 0x00000007040a7892 */ /* 0x000fc8000f8ec0ff */
[----:B------:R-:W-:Y:S01]  /*3a10*/  UISETP.NE.AND UP0, UPT, UR10, URZ, UPT ;  /* 0x000000ff0a00728c */ /* 0x000fe2000bf05270 */
[----:B0-----:R-:W-:Y:S02]  /*3a20*/  IADD3 R6, PT, PT, R6, -UR4, RZ ;  /* 0x8000000406067c10 */ /* 0x001fe4000fffe0ff */
[----:B------:R-:W-:Y:S08]  /*3a30*/  BRA.U !UP1, `(.L_x_27) ;  /* 0x0000000109f47547 */ /* 0x000ff0000b800000 */
[----:B------:R-:W0:Y:S01]  /*3a40*/  LDCU.64 UR6, c[0x0][0x3c8] ;  /* 0x00007900ff0677ac */ /* 0x000e220008000a00 */
[----:B------:R-:W-:Y:S01]  /*3a50*/  IMAD R11, R6, 0x4, R1 ;  /* 0x00000004060b7824 */ /* 0x000fe200078e0201 */
[----:B------:R-:W-:Y:S01]  /*3a60*/  MOV R0, R6 ;  /* 0x0000000600007202 */ /* 0x000fe20000000f00 */
[----:B------:R-:W-:Y:S01]  /*3a70*/  VIADD R10, R1, 0x60 ;  /* 0x00000060010a7836 */ /* 0x000fe20000000000 */
[----:B------:R-:W-:Y:S01]  /*3a80*/  ULOP3.LUT UR4, UR4, 0x7ffffff8, URZ, 0xc0, !UPT ;  /* 0x7ffffff804047892 */ /* 0x000fe2000f8ec0ff */
[----:B------:R-:W-:-:S05]  /*3a90*/  VIADD R11, R11, 0x10 ;  /* 0x000000100b0b7836 */ /* 0x000fca0000000000 */
[----:B------:R-:W-:Y:S01]  /*3aa0*/  MOV R7, UR4 ;  /* 0x0000000400077c02 */ /* 0x000fe20008000f00 */
[----:B0-----:R-:W-:-:S04]  /*3ab0*/  UIADD3 UR5, UP1, UPT, UR6, 0x10, URZ ;  /* 0x0000001006057890 */ /* 0x001fc8000ff3e0ff */
[----:B------:R-:W-:Y:S02]  /*3ac0*/  UIADD3.X UR6, UPT, UPT, URZ, UR7, URZ, UP1, !UPT ;  /* 0x00000007ff067290 */ /* 0x000fe40008ffe4ff */
[----:B------:R-:W-:Y:S01]  /*3ad0*/  IMAD.U32 R8, RZ, RZ, UR5 ;  /* 0x00000005ff087e24 */ /* 0x000fe2000f8e00ff */
[----:B------:R-:W-:-:S03]  /*3ae0*/  UIADD3 UR7, UPT, UPT, -UR4, URZ, URZ ;  /* 0x000000ff04077290 */ /* 0x000fc6000fffe1ff */
[----:B------:R-:W-:-:S09]  /*3af0*/  MOV R9, UR6 ;  /* 0x0000000600097c02 */ /* 0x000fd20008000f00 */
.L_x_28:
[----:B------:R-:W2:Y:S04]  /*3b00*/  LDG.E R12, desc[UR8][R8.64+-0x10] ;  /* 0xfffff008080c7981 */ /* 0x000ea8000c1e1900 */
[----:B------:R-:W3:Y:S01]  /*3b10*/  LDG.E R14, desc[UR8][R8.64+-0xc] ;  /* 0xfffff408080e7981 */ /* 0x000ee2000c1e1900 */
[----:B--2---:R-:W-:-:S13]  /*3b20*/  ISETP.GE.AND P0, PT, R12, 0x2, PT ;  /* 0x000000020c00780c */ /* 0x004fda0003f06270 */
[----:B------:R-:W-:-:S05]  /*3b30*/  @P0 IMAD R12, R0, 0x4, R1 ;  /* 0x00000004000c0824 */ /* 0x000fca00078e0201 */
[----:B------:R-:W2:Y:S01]  /*3b40*/  @P0 LDL R13, [R12] ;  /* 0x000000000c0d0983 */ /* 0x000ea20000100800 */
[----:B---3--:R-:W-:-:S03]  /*3b50*/  ISETP.GT.AND P1, PT, R14, 0x1, PT ;  /* 0x000000010e00780c */ /* 0x008fc60003f24270 */
[----:B------:R-:W3:Y:S04]  /*3b60*/  LDG.E R14, desc[UR8][R8.64+-0x8] ;  /* 0xfffff808080e7981 */ /* 0x000ee8000c1e1900 */
[----:B------:R-:W4:Y:S06]  /*3b70*/  LDG.E R12, desc[UR8][R8.64] ;  /* 0x00000008080c7981 */ /* 0x000f2c000c1e1900 */
        /* <DEDUP_REMOVED lines=9> */
[----:B---3--:R-:W-:-:S13]  /*3c10*/  ISETP.GT.AND P1, PT, R14, 0x1, PT ;  /* 0x000000010e00780c */ /* 0x008fda0003f24270 */
[----:B------:R-:W-:Y:S04]  /*3c20*/  @!P1 STL [R10+-0x4], RZ ;  /* 0xfffffcff0a009387 */ /* 0x000fe80000100800 */
[----:B--2---:R2:W-:Y:S04]  /*3c30*/  @P0 STL [R10+-0x8], R17 ;  /* 0xfffff8110a000387 */ /* 0x0045e80000100800 */
[----:B0-----:R-:W3:Y:S01]  /*3c40*/  @P1 LDL R13, [R11+-0x4] ;  /* 0xfffffc000b0d1983 */ /* 0x001ee20000100800 */
[----:B----4-:R-:W-:-:S03]  /*3c50*/  ISETP.GT.AND P0, PT, R12, 0x1, PT ;  /* 0x000000010c00780c */ /* 0x010fc60003f04270 */
[----:B------:R-:W4:Y:S10]  /*3c60*/  LDG.E R12, desc[UR8][R8.64+0x4] ;  /* 0x00000408080c7981 */ /* 0x000f34000c1e1900 */
[----:B------:R-:W-:Y:S04]  /*3c70*/  @!P0 STL [R10], RZ ;  /* 0x000000ff0a008387 */ /* 0x000fe80000100800 */
[----:B---3--:R0:W-:Y:S04]  /*3c80*/  @P1 STL [R10+-0x4], R13 ;  /* 0xfffffc0d0a001387 */ /* 0x0081e80000100800 */
[----:B-1----:R-:W3:Y:S01]  /*3c90*/  @P0 LDL R15, [R11] ;  /* 0x000000000b0f0983 */ /* 0x002ee20000100800 */
[----:B----4-:R-:W-:-:S03]  /*3ca0*/  ISETP.GT.AND P1, PT, R12, 0x1, PT ;  /* 0x000000010c00780c */ /* 0x010fc60003f24270 */
[----:B------:R-:W4:Y:S10]  /*3cb0*/  LDG.E R12, desc[UR8][R8.64+0x8] ;  /* 0x00000808080c7981 */ /* 0x000f34000c1e1900 */
[----:B------:R-:W-:Y:S04]  /*3cc0*/  @!P1 STL [R10+0x4], RZ ;  /* 0x000004ff0a009387 */ /* 0x000fe80000100800 */
[----:B---3--:R1:W-:Y:S04]  /*3cd0*/  @P0 STL [R10], R15 ;  /* 0x0000000f0a000387 */ /* 0x0083e80000100800 */
[----:B--2---:R-:W2:Y:S01]  /*3ce0*/  @P1 LDL R17, [R11+0x4] ;  /* 0x000004000b111983 */ /* 0x004ea20000100800 */
[----:B----4-:R-:W-:-:S03]  /*3cf0*/  ISETP.GT.AND P0, PT, R12, 0x1, PT ;  /* 0x000000010c00780c */ /* 0x010fc60003f04270 */
        /* <DEDUP_REMOVED lines=8> */
[----:B------:R-:W-:-:S04]  /*3d80*/  UIADD3 UR7, UPT, UPT, UR7, 0x8, URZ ;  /* 0x0000000807077890 */ /* 0x000fc8000fffe0ff */
[----:B------:R-:W-:Y:S01]  /*3d90*/  UISETP.NE.AND UP1, UPT, UR7, URZ, UPT ;  /* 0x000000ff0700728c */ /* 0x000fe2000bf25270 */
[----:B------:R-:W-:Y:S01]  /*3da0*/  IADD3 R8, P0, PT, R8, 0x20, RZ ;  /* 0x0000002008087810 */ /* 0x000fe20007f1e0ff */
[----:B------:R-:W-:Y:S01]  /*3db0*/  VIADD R0, R0, 0x8 ;  /* 0x0000000800007836 */ /* 0x000fe20000000000 */
[----:B0-----:R-:W-:Y:S02]  /*3dc0*/  IADD3 R11, PT, PT, R11, 0x20, RZ ;  /* 0x000000200b0b7810 */ /* 0x001fe40007ffe0ff */
[----:B------:R-:W-:Y:S01]  /*3dd0*/  IADD3.X R9, PT, PT, RZ, R9, RZ, P0, !PT ;  /* 0x00000009ff097210 */ /* 0x000fe200007fe4ff */
[----:B--2---:R0:W-:Y:S02]  /*3de0*/  @P1 STL [R10+0xc], R15 ;  /* 0x00000c0f0a001387 */ /* 0x0041e40000100800 */
[----:B0-----:R-:W-:Y:S01]  /*3df0*/  VIADD R10, R10, 0x20 ;  /* 0x000000200a0a7836 */ /* 0x001fe20000000000 */
[----:B------:R-:W-:Y:S06]  /*3e00*/  BRA.U UP1, `(.L_x_28) ;  /* 0xfffffffd013c7547 */ /* 0x000fec000b83ffff */
.L_x_27:
[----:B------:R-:W-:Y:S01]  /*3e10*/  IADD3 R14, PT, PT, R1, 0x50, RZ ;  /* 0x00000050010e7810 */ /* 0x000fe20007ffe0ff */
[----:B------:R-:W-:Y:S06]  /*3e20*/  BRA.U !UP0, `(.L_x_29) ;  /* 0x0000000508187547 */ /* 0x000fec000b800000 */
[----:B------:R-:W0:Y:S01]  /*3e30*/  LDCU UR4, c[0x0][0x3d8] ;  /* 0x00007b00ff0477ac */ /* 0x000e220008000800 */
[----:B------:R-:W-:Y:S02]  /*3e40*/  UISETP.GE.U32.AND UP1, UPT, UR10, 0x4, UPT ;  /* 0x000000040a00788c */ /* 0x000fe4000bf26070 */
[----:B0-----:R-:W-:-:S07]  /*3e50*/  ULOP3.LUT UR5, UR4, 0x3, URZ, 0xc0, !UPT ;  /* 0x0000000304057892 */ /* 0x001fce000f8ec0ff */
[----:B------:R-:W-:Y:S05]  /*3e60*/  BRA.U !UP1, `(.L_x_30) ;  /* 0x0000000109707547 */ /* 0x000fea000b800000 */
[----:B------:R-:W0:Y:S02]  /*3e70*/  LDC.64 R8, c[0x0][0x3c8] ;  /* 0x0000f200ff087b82 */ /* 0x000e240000000a00 */
[----:B0-----:R-:W-:-:S05]  /*3e80*/  IMAD.WIDE.U32 R8, R7, 0x4, R8 ;  /* 0x0000000407087825 */ /* 0x001fca00078e0008 */
[----:B------:R-:W2:Y:S04]  /*3e90*/  LDG.E R0, desc[UR8][R8.64] ;  /* 0x0000000808007981 */ /* 0x000ea8000c1e1900 */
[----:B------:R-:W3:Y:S01]  /*3ea0*/  LDG.E R11, desc[UR8][R8.64+0x4] ;  /* 0x00000408080b7981 */ /* 0x000ee2000c1e1900 */
[----:B------:R-:W-:-:S03]  /*3eb0*/  LEA R13, R7, R1, 0x2 ;  /* 0x00000001070d7211 */ /* 0x000fc600078e10ff */
[----:B------:R-:W4:Y:S01]  /*3ec0*/  LDG.E R12, desc[UR8][R8.64+0xc] ;  /* 0x00000c08080c7981 */ /* 0x000f22000c1e1900 */
[----:B--2---:R-:W-:Y:S01]  /*3ed0*/  ISETP.GT.AND P0, PT, R0, 0x1, PT ;  /* 0x000000010000780c */ /* 0x004fe20003f04270 */
[----:B------:R-:W-:-:S12]  /*3ee0*/  IMAD.IADD R0, R6, 0x1, R7 ;  /* 0x0000000106007824 */ /* 0x000fd800078e0207 */
        /* <DEDUP_REMOVED lines=19> */
.L_x_31:
[----:B------:R-:W-:-:S07]  /*4020*/  VIADD R7, R7, 0x4 ;  /* 0x0000000407077836 */ /* 0x000fce0000000000 */
.L_x_30:
        /* <DEDUP_REMOVED lines=8> */
[----:B------:R-:W-:Y:S01]  /*40b0*/  IMAD R11, R7, 0x4, R1 ;  /* 0x00000004070b7824 */ /* 0x000fe200078e0201 */
[----:B--2---:R-:W-:-:S13]  /*40c0*/  ISETP.GT.AND P0, PT, R0, 0x1, PT ;  /* 0x000000010000780c */ /* 0x004fda0003f04270 */
[----:B------:R-:W-:-:S04]  /*40d0*/  @P0 IADD3 R0, PT, PT, R6, R7, RZ ;  /* 0x0000000706000210 */ /* 0x000fc80007ffe0ff */
[----:B------:R-:W-:Y:S01]  /*40e0*/  @P0 LEA R0, R0, R1, 0x2 ;  /* 0x0000000100000211 */ /* 0x000fe200078e10ff */
        /* <DEDUP_REMOVED lines=10> */
.L_x_33:
[----:B------:R-:W-:-:S07]  /*4190*/  VIADD R7, R7, 0x2 ;  /* 0x0000000207077836 */ /* 0x000fce0000000000 */
.L_x_32:
[----:B------:R-:W-:-:S04]  /*41a0*/  ULOP3.LUT UR4, UR4, 0x1, URZ, 0xc0, !UPT ;  /* 0x0000000104047892 */ /* 0x000fc8000f8ec0ff */
[----:B------:R-:W-:-:S09]  /*41b0*/  UISETP.NE.U32.AND UP1, UPT, UR4, 0x1, UPT ;  /* 0x000000010400788c */ /* 0x000fd2000bf25070 */
[----:B------:R-:W-:Y:S05]  /*41c0*/  BRA.U UP1, `(.L_x_29) ;  /* 0x0000000101307547 */ /* 0x000fea000b800000 */
[----:B------:R-:W2:Y:S02]  /*41d0*/  LDC.64 R8, c[0x0][0x3c8] ;  /* 0x0000f200ff087b82 */ /* 0x000ea40000000a00 */
[----:B--2---:R-:W-:-:S06]  /*41e0*/  IMAD.WIDE.U32 R8, R7, 0x4, R8 ;  /* 0x0000000407087825 */ /* 0x004fcc00078e0008 */
[----:B------:R-:W2:Y:S02]  /*41f0*/  LDG.E R8, desc[UR8][R8.64] ;  /* 0x0000000808087981 */ /* 0x000ea4000c1e1900 */
[----:B--2---:R-:W-:-:S13]  /*4200*/  ISETP.GT.AND P0, PT, R8, 0x1, PT ;  /* 0x000000010800780c */ /* 0x004fda0003f04270 */
[----:B01----:R-:W-:-:S05]  /*4210*/  @!P0 LEA R0, R7, R1, 0x2 ;  /* 0x0000000107008211 */ /* 0x003fca00078e10ff */
[----:B------:R2:W-:Y:S01]  /*4220*/  @!P0 STL [R0+0x50], RZ ;  /* 0x000050ff00008387 */ /* 0x0005e20000100800 */
[----:B------:R-:W-:Y:S05]  /*4230*/  @!P0 BRA `(.L_x_29) ;  /* 0x0000000000148947 */ /* 0x000fea0003800000 */
[----:B------:R-:W-:-:S05]  /*4240*/  IMAD.IADD R6, R6, 0x1, R7 ;  /* 0x0000000106067824 */ /* 0x000fca00078e0207 */
[----:B------:R-:W-:-:S06]  /*4250*/  LEA R6, R6, R1, 0x2 ;  /* 0x0000000106067211 */ /* 0x000fcc00078e10ff */
[----:B------:R-:W3:Y:S01]  /*4260*/  LDL R6, [R6] ;  /* 0x0000000006067983 */ /* 0x000ee20000100800 */
[----:B------:R-:W-:-:S05]  /*4270*/  IMAD R7, R7, 0x4, R1 ;  /* 0x0000000407077824 */ /* 0x000fca00078e0201 */
[----:B---3--:R3:W-:Y:S02]  /*4280*/  STL [R7+0x50], R6 ;  /* 0x0000500607007387 */ /* 0x0087e40000100800 */
.L_x_29:
        /* <DEDUP_REMOVED lines=16> */
.L_x_35:
        /* <DEDUP_REMOVED lines=14> */
[----:B------:R-:W3:Y:S04]  /*4470*/  LDL.64 R10, [R15+-0x8] ;  /* 0xfffff8000f0a7983 */ /* 0x000ee80000100a00 */
[----:B------:R-:W3:Y:S01]  /*4480*/  LDG.E R23, desc[UR8][R6.64+-0x8] ;  /* 0xfffff80806177981 */ /* 0x000ee2000c1e1900 */
[----:B----4-:R-:W-:-:S03]  /*4490*/  IMAD R12, R12, R25, R21 ;  /* 0x000000190c0c7224 */ /* 0x010fc600078e0215 */
[----:B------:R-:W4:Y:S01]  /*44a0*/  LDG.E R21, desc[UR8][R6.64] ;  /* 0x0000000806157981 */ /* 0x000f22000c1e1900 */
[----:B-----5:R-:W-:-:S03]  /*44b0*/  IMAD R25, R13, R18, R12 ;  /* 0x000000120d197224 */ /* 0x020fc600078e020c */
[----:B------:R-:W4:Y:S04]  /*44c0*/  LDL.64 R12, [R15] ;  /* 0x000000000f0c7983 */ /* 0x000f280000100a00 */
[----:B------:R-:W5:Y:S01]  /*44d0*/  LDG.E R18, desc[UR8][R6.64+0x4] ;  /* 0x0000040806127981 */ /* 0x000f62000c1e1900 */
[----:B------:R-:W-:-:S03]  /*44e0*/  IMAD R8, R8, R19, R25 ;  /* 0x0000001308087224 */ /* 0x000fc600078e0219 */
[----:B------:R-:W5:Y:S01]  /*44f0*/  LDG.E R19, desc[UR8][R6.64+0x8] ;  /* 0x0000080806137981 */ /* 0x000f62000c1e1900 */
[----:B------:R-:W-:-:S03]  /*4500*/  IMAD R24, R9, R24, R8 ;  /* 0x0000001809187224 */ /* 0x000fc600078e0208 */
[----:B------:R-:W5:Y:S01]  /*4510*/  LDL.64 R8, [R15+0x8] ;  /* 0x000008000f087983 */ /* 0x000f620000100a00 */
[----:B---3--:R-:W-:-:S03]  /*4520*/  IMAD R10, R10, R23, R24 ;  /* 0x000000170a0a7224 */ /* 0x008fc600078e0218 */
[----:B------:R-:W3:Y:S01]  /*4530*/  LDG.E R24, desc[UR8][R6.64+0xc] ;  /* 0x00000c0806187981 */ /* 0x000ee2000c1e1900 */
[----:B--2---:R-:W-:-:S03]  /*4540*/  IMAD R22, R11, R22, R10 ;  /* 0x000000160b167224 */ /* 0x004fc600078e020a */
[----:B------:R-:W2:Y:S01]  /*4550*/  LDL.64 R10, [R15+0x10] ;  /* 0x000010000f0a7983 */ /* 0x000ea20000100a00 */
[----:B----4-:R-:W-:-:S03]  /*4560*/  IMAD R12, R12, R21, R22 ;  /* 0x000000150c0c7224 */ /* 0x010fc600078e0216 */
[----:B------:R-:W2:Y:S04]  /*4570*/  LDG.E R23, desc[UR8][R6.64+0x10] ;  /* 0x0000100806177981 */ /* 0x000ea8000c1e1900 */
[----:B------:R-:W4:Y:S01]  /*4580*/  LDG.E R22, desc[UR8][R6.64+0x14] ;  /* 0x0000140806167981 */ /* 0x000f22000c1e1900 */
        /* <DEDUP_REMOVED lines=8> */
[----:B---3--:R-:W-:-:S04]  /*4610*/  IMAD R8, R9, R24, R8 ;  /* 0x0000001809087224 */ /* 0x008fc800078e0208 */
[----:B--2---:R-:W-:-:S04]  /*4620*/  IMAD R8, R10, R23, R8 ;  /* 0x000000170a087224 */ /* 0x004fc800078e0208 */
[----:B----4-:R-:W-:Y:S01]  /*4630*/  IMAD R8, R11, R22, R8 ;  /* 0x000000160b087224 */ /* 0x010fe200078e0208 */
[----:B------:R-:W-:-:S03]  /*4640*/  IADD3 R9, P2, PT, R6, 0x40, RZ ;  /* 0x0000004006097810 */ /* 0x000fc60007f5e0ff */
[----:B-----5:R-:W-:Y:S01]  /*4650*/  IMAD R21, R12, R21, R8 ;  /* 0x000000150c157224 */ /* 0x020fe200078e0208 */
[----:B------:R-:W-:-:S03]  /*4660*/  IADD3.X R8, PT, PT, RZ, R7, RZ, P2, !PT ;  /* 0x00000007ff087210 */ /* 0x000fc600017fe4ff */
[----:B------:R-:W-:Y:S01]  /*4670*/  IMAD R21, R13, R18, R21 ;  /* 0x000000120d157224 */ /* 0x000fe200078e0215 */
[----:B------:R-:W-:Y:S06]  /*4680*/  @P0 BRA `(.L_x_35) ;  /* 0xfffffffc00400947 */ /* 0x000fec000383ffff */
.L_x_34:
        /* <DEDUP_REMOVED lines=27> */
.L_x_37:
[----:B------:R-:W-:Y:S05]  /*4840*/  BRA.U !UP0, `(.L_x_36) ;  /* 0x0000000108887547 */ /* 0x000fea000b800000 */
[----:B------:R-:W-:Y:S01]  /*4850*/  UISETP.GE.U32.AND UP0, UPT, UR10, 0x4, UPT ;  /* 0x000000040a00788c */ /* 0x000fe2000bf06070 */
[----:B------:R-:W-:-:S04]  /*4860*/  LOP3.LUT R0, R0, 0x3, RZ, 0xc0, !PT ;  /* 0x0000000300007812 */ /* 0x000fc800078ec0ff */
[----:B------:R-:W-:-:S04]  /*4870*/  ISETP.NE.AND P0, PT, R0, RZ, PT ;  /* 0x000000ff0000720c */ /* 0x000fc80003f05270 */
[----:B------:R-:W-:Y:S09]  /*4880*/  BRA.U !UP0, `(.L_x_38) ;  /* 0x0000000108387547 */ /* 0x000ff2000b800000 */
        /* <DEDUP_REMOVED lines=14> */
.L_x_38:
[----:B------:R-:W-:Y:S05]  /*4970*/  @!P0 BRA `(.L_x_36) ;  /* 0x00000000003c8947 */ /* 0x000fea0003800000 */
[----:B---3--:R-:W0:Y:S01]  /*4980*/  LDC.64 R6, c[0x0][0x3d0] ;  /* 0x0000f400ff067b82 */ /* 0x008e220000000a00 */
[C---:B------:R-:W-:Y:S02]  /*4990*/  IMAD R14, R16.reuse, 0x4, R14 ;  /* 0x00000004100e7824 */ /* 0x040fe400078e020e */
[----:B------:R-:W-:Y:S02]  /*49a0*/  IMAD.MOV R0, RZ, RZ, -R0 ;  /* 0x000000ffff007224 */ /* 0x000fe400078e0a00 */
[----:B0-----:R-:W-:-:S03]  /*49b0*/  IMAD.WIDE.U32 R6, R16, 0x4, R6 ;  /* 0x0000000410067825 */ /* 0x001fc600078e0006 */
[----:B------:R-:W-:-:S07]  /*49c0*/  MOV R9, R6 ;  /* 0x0000000600097202 */ /* 0x000fce0000000f00 */
.L_x_39:
        /* <DEDUP_REMOVED lines=10> */
.L_x_36:
[----:B---3--:R-:W-:Y:S02]  /*4a70*/  SHF.R.S32.HI R7, RZ, 0x1f, R21 ;  /* 0x0000001fff077819 */ /* 0x008fe40000011415 */
[----:B------:R-:W-:-:S07]  /*4a80*/  MOV R6, R21 ;  /* 0x0000001500067202 */ /* 0x000fce0000000f00 */
.L_x_26:
[----:B------:R-:W0:Y:S01]  /*4a90*/  LDCU.64 UR4, c[0x0][0x3a0] ;  /* 0x00007400ff0477ac */ /* 0x000e220008000a00 */
[----:B------:R-:W1:Y:S01]  /*4aa0*/  LDCU.64 UR6, c[0x0][0x3c0] ;  /* 0x00007800ff0677ac */ /* 0x000e620008000a00 */
[----:B0-----:R-:W-:Y:S02]  /*4ab0*/  LEA R8, P0, R2, UR4, 0x2 ;  /* 0x0000000402087c11 */ /* 0x001fe4000f8010ff */
[----:B-1----:R-:W-:Y:S02]  /*4ac0*/  LEA R10, P1, R6, UR6, 0x2 ;  /* 0x00000006060a7c11 */ /* 0x002fe4000f8210ff */
[----:B------:R-:W-:Y:S02]  /*4ad0*/  LEA.HI.X R9, R2, UR5, R3, 0x2, P0 ;  /* 0x0000000502097c11 */ /* 0x000fe400080f1403 */
[----:B------:R-:W-:Y:S01]  /*4ae0*/  LEA.HI.X R11, R6, UR7, R7, 0x2, P1 ;  /* 0x00000007060b7c11 */ /* 0x000fe200088f1407 */
[----:B------:R-:W0:Y:S02]  /*4af0*/  LDC R3, c[0x0][0x3dc] ;  /* 0x0000f700ff037b82 */ /* 0x000e240000000800 */
[----:B------:R1:W5:Y:S04]  /*4b00*/  LDG.E R7, desc[UR8][R8.64] ;  /* 0x0000000808077981 */ /* 0x000368000c1e1900 */
[----:B------:R1:W5:Y:S01]  /*4b10*/  LDG.E R0, desc[UR8][R10.64] ;  /* 0x000000080a007981 */ /* 0x000362000c1e1900 */
[----:B------:R-:W-:Y:S01]  /*4b20*/  BSSY.RECONVERGENT B0, `(.L_x_40) ;  /* 0x00001b8000007945 */ /* 0x000fe20003800200 */
[----:B0-----:R-:W-:-:S13]  /*4b30*/  ISETP.GT.AND P0, PT, R3, 0x9, PT ;  /* 0x000000090300780c */ /* 0x001fda0003f04270 */
[----:B-1----:R-:W-:Y:S05]  /*4b40*/  @P0 BRA `(.L_x_41) ;  /* 0x0000000400dc0947 */ /* 0x002fea0003800000 */
[----:B------:R-:W-:-:S13]  /*4b50*/  ISETP.GT.AND P0, PT, R3, 0x4, PT ;  /* 0x000000040300780c */ /* 0x000fda0003f04270 */
[----:B------:R-:W-:Y:S05]  /*4b60*/  @P0 BRA `(.L_x_42) ;  /* 0x0000000000440947 */ /* 0x000fea0003800000 */
[----:B------:R-:W-:-:S13]  /*4b70*/  ISETP.GT.AND P0, PT, R3, 0x2, PT ;  /* 0x000000020300780c */ /* 0x000fda0003f04270 */
[----:B------:R-:W-:Y:S05]  /*4b80*/  @P0 BRA `(.L_x_43) ;  /* 0x0000000000200947 */ /* 0x000fea0003800000 */
[----:B------:R-:W-:-:S13]  /*4b90*/  ISETP.NE.AND P0, PT, R3, 0x1, PT ;  /* 0x000000010300780c */ /* 0x000fda0003f05270 */
[----:B------:R-:W-:Y:S05]  /*4ba0*/  @!P0 BRA `(.L_x_44) ;  /* 0x0000000000108947 */ /* 0x000fea0003800000 */
[----:B------:R-:W-:-:S13]  /*4bb0*/  ISETP.NE.AND P0, PT, R3, 0x2, PT ;  /* 0x000000020300780c */ /* 0x000fda0003f05270 */
[----:B------:R-:W-:Y:S05]  /*4bc0*/  @P0 BRA `(.L_x_45) ;  /* 0x0000001000f80947 */ /* 0x000fea0003800000 */
[----:B-----5:R-:W-:Y:S01]  /*4bd0*/  FMUL R2, R7, R0 ;  /* 0x0000000007027220 */ /* 0x020fe20000400000 */
[----:B------:R-:W-:Y:S06]  /*4be0*/  BRA `(.L_x_46) ;  /* 0x0000001800ac7947 */ /* 0x000fec0003800000 */
.L_x_44:
[----:B-----5:R-:W-:Y:S01]  /*4bf0*/  FADD R2, R7, R0 ;  /* 0x0000000007027221 */ /* 0x020fe20000000000 */
[----:B------:R-:W-:Y:S06]  /*4c00*/  BRA `(.L_x_46) ;  /* 0x0000001800a47947 */ /* 0x000fec0003800000 */
.L_x_43:
[----:B------:R-:W-:Y:S01]  /*4c10*/  ISETP.NE.AND P0, PT, R3, 0x3, PT ;  /* 0x000000030300780c */ /* 0x000fe20003f05270 */
[----:B-----5:R-:W-:-:S12]  /*4c20*/  IMAD.MOV.U32 R2, RZ, RZ, R7 ;  /* 0x000000ffff027224 */ /* 0x020fd800078e0007 */
[----:B------:R-:W-:Y:S05]  /*4c30*/  @!P0 BRA `(.L_x_46) ;  /* 0x0000001800988947 */ /* 0x000fea0003800000 */
[----:B------:R-:W-:-:S13]  /*4c40*/  ISETP.NE.AND P0, PT, R3, 0x4, PT ;  /* 0x000000040300780c */ /* 0x000fda0003f05270 */
[----:B------:R-:W-:Y:S05]  /*4c50*/  @P0 BRA `(.L_x_45) ;  /* 0x0000001000d40947 */ /* 0x000fea0003800000 */
[----:B------:R-:W-:Y:S01]  /*4c60*/  FADD R2, -R7, -RZ ;  /* 0x800000ff07027221 */ /* 0x000fe20000000100 */
[----:B------:R-:W-:Y:S06]  /*4c70*/  BRA `(.L_x_46) ;  /* 0x0000001800887947 */ /* 0x000fec0003800000 */
.L_x_42:
[----:B------:R-:W-:-:S13]  /*4c80*/  ISETP.GT.AND P0, PT, R3, 0x6, PT ;  /* 0x000000060300780c */ /* 0x000fda0003f04270 */
[----:B------:R-:W-:Y:S05]  /*4c90*/  @P0 BRA `(.L_x_47) ;  /* 0x0000000000280947 */ /* 0x000fea0003800000 */
[----:B------:R-:W-:-:S04]  /*4ca0*/  IADD3 R2, PT, PT, R3, -0x5, RZ ;  /* 0xfffffffb03027810 */ /* 0x000fc80007ffe0ff */
[----:B------:R-:W-:-:S05]  /*4cb0*/  VIMNMX.U32 R2, PT, PT, R2, 0x2, PT ;  /* 0x0000000202027848 */ /* 0x000fca0003fe0000 */
[----:B------:R-:W-:-:S04]  /*4cc0*/  IMAD.SHL.U32 R6, R2, 0x4, RZ ;  /* 0x0000000402067824 */ /* 0x000fc800078e00ff */
[----:B------:R-:W0:Y:S02]  /*4cd0*/  LDC R2, c[0x2][R6] ;  /* 0x0080000006027b82 */ /* 0x000e240000000800 */
[----:B0-----:R-:W-:-:S04]  /*4ce0*/  SHF.R.S32.HI R3, RZ, 0x1f, R2 ;  /* 0x0000001fff037819 */ /* 0x001fc80000011402 */
.L_x_221:
[----:B------:R-:W-:Y:S05]  /*4cf0*/  BRX R2 -0x4d00                                                      (*"BRANCH_TARGETS .L_x_222,.L_x_223,.L_x_45"*) ;  /* 0xffffffb002c07949 */ /* 0x000fea000383ffff */
.L_x_223:
[----:B-----5:R-:W-:Y:S01]  /*4d00*/  FSET.BF.EQ.AND R2, R7, R0, PT ;  /* 0x000000000702720a */ /* 0x020fe20003802000 */
[----:B------:R-:W-:Y:S06]  /*4d10*/  BRA `(.L_x_46) ;  /* 0x0000001800607947 */ /* 0x000fec0003800000 */
.L_x_222:
[----:B-----5:R-:W-:Y:S01]  /*4d20*/  FSET.BF.LT.AND R2, R7, R0, PT ;  /* 0x000000000702720a */ /* 0x020fe20003801000 */
[----:B------:R-:W-:Y:S06]  /*4d30*/  BRA `(.L_x_46) ;  /* 0x0000001800587947 */ /* 0x000fec0003800000 */
.L_x_47:
[----:B------:R-:W-:-:S04]  /*4d40*/  MOV R2, 0xfffffff9 ;  /* 0xfffffff900027802 */ /* 0x000fc80000000f00 */
[----:B------:R-:W-:-:S05]  /*4d50*/  VIADDMNMX.U32 R2, R3, R2, 0x3, PT ;  /* 0x0000000303027446 */ /* 0x000fca0003800002 */
[----:B------:R-:W-:-:S04]  /*4d60*/  IMAD.SHL.U32 R6, R2, 0x4, RZ ;  /* 0x0000000402067824 */ /* 0x000fc800078e00ff */
[----:B------:R-:W0:Y:S02]  /*4d70*/  LDC R2, c[0x2][R6+0xc] ;  /* 0x0080030006027b82 */ /* 0x000e240000000800 */
[----:B0-----:R-:W-:-:S04]  /*4d80*/  SHF.R.S32.HI R3, RZ, 0x1f, R2 ;  /* 0x0000001fff037819 */ /* 0x001fc80000011402 */
.L_x_225:
[----:B------:R-:W-:Y:S05]  /*4d90*/  BRX R2 -0x4da0                                                      (*"BRANCH_TARGETS .L_x_226,.L_x_227,.L_x_228,.L_x_45"*) ;  /* 0xffffffb002987949 */ /* 0x000fea000383ffff */
.L_x_228:
[----:B-----5:R-:W-:-:S04]  /*4da0*/  FSETP.GT.AND P0, PT, R7, RZ, PT ;  /* 0x000000ff0700720b */ /* 0x020fc80003f04000 */
[----:B------:R-:W-:Y:S01]  /*4db0*/  FSEL R2, R0, RZ, P0 ;  /* 0x000000ff00027208 */ /* 0x000fe20000000000 */
[----:B------:R-:W-:Y:S08]  /*4dc0*/  BRA `(.L_x_46) ;  /* 0x0000001800347947 */ /* 0x000ff00003800000 */
.L_x_226:
[----:B-----5:R-:W-:Y:S01]  /*4dd0*/  FSETP.GE.AND P0, PT, R7, RZ, PT ;  /* 0x000000ff0700720b */ /* 0x020fe20003f06000 */
[----:B------:R-:W-:-:S12]  /*4de0*/  BSSY.RECONVERGENT B1, `(.L_x_48) ;  /* 0x0000042000017945 */ /* 0x000fd80003800200 */
[----:B------:R-:W-:Y:S05]  /*4df0*/  @!P0 BRA `(.L_x_49) ;  /* 0x00000000007c8947 */ /* 0x000fea0003800000 */
[----:B------:R-:W-:Y:S02]  /*4e00*/  HFMA2 R0, -RZ, RZ, 0.96630859375, -0.0022525787353515625 ;  /* 0x3bbb989dff007431 */ /* 0x000fe400000001ff */
[----:B------:R-:W-:Y:S01]  /*4e10*/  IMAD.MOV.U32 R3, RZ, RZ, 0x437c0000 ;  /* 0x437c0000ff037424 */ /* 0x000fe200078e00ff */
[----:B------:R-:W-:Y:S02]  /*4e20*/  BSSY.RECONVERGENT B2, `(.L_x_50) ;  /* 0x000001a000027945 */ /* 0x000fe40003800200 */
[----:B------:R-:W-:-:S04]  /*4e30*/  FFMA.SAT R0, R7, -R0, 0.5 ;  /* 0x3f00000007007423 */ /* 0x000fc80000002800 */
[----:B------:R-:W-:-:S04]  /*4e40*/  FFMA.RM R0, R0, R3, 12582913 ;  /* 0x4b40000100007423 */ /* 0x000fc80000004003 */
[C---:B------:R-:W-:Y:S01]  /*4e50*/  FADD R2, R0.reuse, -12583039 ;  /* 0xcb40007f00027421 */ /* 0x040fe20000000000 */
[----:B------:R-:W-:-:S03]  /*4e60*/  SHF.L.U32 R0, R0, 0x17, RZ ;  /* 0x0000001700007819 */ /* 0x000fc600000006ff */
[----:B------:R-:W-:-:S04]  /*4e70*/  FFMA R2, R7, -1.4426950216293334961, -R2 ;  /* 0xbfb8aa3b07027823 */ /* 0x000fc80000000802 */
[----:B------:R-:W-:-:S04]  /*4e80*/  FFMA R12, R7, -1.925963033500011079e-08, R2 ;  /* 0xb2a57060070c7823 */ /* 0x000fc80000000002 */
[----:B------:R-:W0:Y:S02]  /*4e90*/  MUFU.EX2 R3, R12 ;  /* 0x0000000c00037308 */ /* 0x000e240000000800 */
[----:B0-----:R-:W-:-:S06]  /*4ea0*/  FMUL R0, R0, R3 ;  /* 0x0000000300007220 */ /* 0x001fcc0000400000 */
[----:B------:R-:W0:Y:S02]  /*4eb0*/  F2F.F64.F32 R2, R0 ;  /* 0x0000000000027310 */ /* 0x000e240000201800 */
[----:B0-----:R-:W-:-:S06]  /*4ec0*/  DADD R10, R2, 1 ;  /* 0x3ff00000020a7429 */ /* 0x001fcc0000000000 */
[----:B------:R-:W0:Y:S04]  /*4ed0*/  MUFU.RCP64H R3, R11 ;  /* 0x0000000b00037308 */ /* 0x000e280000001800 */
[----:B------:R-:W-:-:S05]  /*4ee0*/  VIADD R2, R11, 0x300402 ;  /* 0x003004020b027836 */ /* 0x000fca0000000000 */
[----:B------:R-:W-:Y:S01]  /*4ef0*/  FSETP.GEU.AND P0, PT, |R2|, 5.8789094863358348022e-39, PT ;  /* 0x004004020200780b */ /* 0x000fe20003f0e200 */
[----:B0-----:R-:W-:-:S08]  /*4f00*/  DFMA R6, -R10, R2, 1 ;  /* 0x3ff000000a06742b */ /* 0x001fd00000000102 */
[----:B------:R-:W-:-:S08]  /*4f10*/  DFMA R6, R6, R6, R6 ;  /* 0x000000060606722b */ /* 0x000fd00000000006 */
[----:B------:R-:W-:-:S08]  /*4f20*/  DFMA R6, R2, R6, R2 ;  /* 0x000000060206722b */ /* 0x000fd00000000002 */
[----:B------:R-:W-:-:S08]  /*4f30*/  DFMA R8, -R10, R6, 1 ;  /* 0x3ff000000a08742b */ /* 0x000fd00000000106 */
[----:B------:R-:W-:Y:S01]  /*4f40*/  DFMA R2, R6, R8, R6 ;  /* 0x000000080602722b */ /* 0x000fe20000000006 */
[----:B------:R-:W-:Y:S10]  /*4f50*/  @P0 BRA `(.L_x_51) ;  /* 0x0000000000180947 */ /* 0x000ff40003800000 */
[----:B------:R-:W-:Y:S02]  /*4f60*/  LOP3.LUT R0, R11, 0x7fffffff, RZ, 0xc0, !PT ;  /* 0x7fffffff0b007812 */ /* 0x000fe400078ec0ff */
[----:B------:R-:W-:Y:S02]  /*4f70*/  MOV R2, 0x4fa0 ;  /* 0x00004fa000027802 */ /* 0x000fe40000000f00 */
[----:B------:R-:W-:-:S07]  /*4f80*/  IADD3 R3, PT, PT, R0, -0x100000, RZ ;  /* 0xfff0000000037810 */ /* 0x000fce0007ffe0ff */
[----:B------:R-:W-:Y:S05]  /*4f90*/  CALL.REL.NOINC `($__internal_0_$__cuda_sm20_dblrcp_rn_slowpath_v3) ;  /* 0x0000001400d87944 */ /* 0x000fea0003c00000 */
[----:B------:R-:W-:Y:S01]  /*4fa0*/  IMAD.MOV.U32 R2, RZ, RZ, R6 ;  /* 0x000000ffff027224 */ /* 0x000fe200078e0006 */
[----:B------:R-:W-:-:S07]  /*4fb0*/  MOV R3, R7 ;  /* 0x0000000700037202 */ /* 0x000fce0000000f00 */
.L_x_51:
[----:B------:R-:W-:Y:S05]  /*4fc0*/  BSYNC.RECONVERGENT B2 ;  /* 0x0000000000027941 */ /* 0x000fea0003800200 */
.L_x_50:
[----:B------:R0:W1:Y:S01]  /*4fd0*/  F2F.F32.F64 R2, R2 ;  /* 0x0000000200027310 */ /* 0x0000620000301000 */
[----:B------:R-:W-:Y:S05]  /*4fe0*/  BRA `(.L_x_52) ;  /* 0x0000000000847947 */ /* 0x000fea0003800000 */
.L_x_49:
[----:B------:R-:W-:Y:S02]  /*4ff0*/  HFMA2 R3, -RZ, RZ, 3.7421875, 0 ;  /* 0x437c0000ff037431 */ /* 0x000fe400000001ff */
[----:B------:R-:W-:Y:S01]  /*5000*/  IMAD.MOV.U32 R0, RZ, RZ, 0x3bbb989d ;  /* 0x3bbb989dff007424 */ /* 0x000fe200078e00ff */
[----:B------:R-:W-:Y:S03]  /*5010*/  BSSY.RECONVERGENT B2, `(.L_x_53) ;  /* 0x000001d000027945 */ /* 0x000fe60003800200 */
[----:B------:R-:W-:-:S04]  /*5020*/  FFMA.SAT R0, R7, R0, 0.5 ;  /* 0x3f00000007007423 */ /* 0x000fc80000002000 */
[----:B------:R-:W-:-:S04]  /*5030*/  FFMA.RM R0, R0, R3, 12582913 ;  /* 0x4b40000100007423 */ /* 0x000fc80000004003 */
[C---:B------:R-:W-:Y:S01]  /*5040*/  FADD R2, R0.reuse, -12583039 ;  /* 0xcb40007f00027421 */ /* 0x040fe20000000000 */
[----:B------:R-:W-:-:S03]  /*5050*/  IMAD.SHL.U32 R0, R0, 0x800000, RZ ;  /* 0x0080000000007824 */ /* 0x000fc600078e00ff */
[----:B------:R-:W-:-:S04]  /*5060*/  FFMA R2, R7, 1.4426950216293334961, -R2 ;  /* 0x3fb8aa3b07027823 */ /* 0x000fc80000000802 */
[----:B------:R-:W-:Y:S01]  /*5070*/  FFMA R10, R7, 1.925963033500011079e-08, R2 ;  /* 0x32a57060070a7823 */ /* 0x000fe20000000002 */
[----:B------:R-:W-:-:S03]  /*5080*/  MOV R2, 0x1 ;  /* 0x0000000100027802 */ /* 0x000fc60000000f00 */
[----:B------:R-:W0:Y:S02]  /*5090*/  MUFU.EX2 R3, R10 ;  /* 0x0000000a00037308 */ /* 0x000e240000000800 */
[----:B0-----:R-:W-:-:S06]  /*50a0*/  FMUL R0, R0, R3 ;  /* 0x0000000300007220 */ /* 0x001fcc0000400000 */
[----:B------:R-:W0:Y:S02]  /*50b0*/  F2F.F64.F32 R12, R0 ;  /* 0x00000000000c7310 */ /* 0x000e240000201800 */
[----:B0-----:R-:W-:Y:S01]  /*50c0*/  DADD R6, R12, 1 ;  /* 0x3ff000000c067429 */ /* 0x001fe20000000000 */
[----:B------:R-:W-:-:S05]  /*50d0*/  FSETP.GEU.AND P1, PT, |R13|, 6.5827683646048100446e-37, PT ;  /* 0x036000000d00780b */ /* 0x000fca0003f2e200 */
[----:B------:R-:W0:Y:S02]  /*50e0*/  MUFU.RCP64H R3, R7 ;  /* 0x0000000700037308 */ /* 0x000e240000001800 */
[----:B0-----:R-:W-:-:S08]  /*50f0*/  DFMA R8, -R6, R2, 1 ;  /* 0x3ff000000608742b */ /* 0x001fd00000000102 */
[----:B------:R-:W-:-:S08]  /*5100*/  DFMA R8, R8, R8, R8 ;  /* 0x000000080808722b */ /* 0x000fd00000000008 */
[----:B------:R-:W-:-:S08]  /*5110*/  DFMA R8, R2, R8, R2 ;  /* 0x000000080208722b */ /* 0x000fd00000000002 */
[----:B------:R-:W-:-:S08]  /*5120*/  DFMA R2, -R6, R8, 1 ;  /* 0x3ff000000602742b */ /* 0x000fd00000000108 */
[----:B------:R-:W-:-:S08]  /*5130*/  DFMA R2, R8, R2, R8 ;  /* 0x000000020802722b */ /* 0x000fd00000000008 */
[----:B------:R-:W-:-:S08]  /*5140*/  DMUL R8, R12, R2 ;  /* 0x000000020c087228 */ /* 0x000fd00000000000 */
[----:B------:R-:W-:-:S08]  /*5150*/  DFMA R10, -R6, R8, R12 ;  /* 0x00000008060a722b */ /* 0x000fd0000000010c */
[----:B------:R-:W-:-:S10]  /*5160*/  DFMA R2, R2, R10, R8 ;  /* 0x0000000a0202722b */ /* 0x000fd40000000008 */
[----:B------:R-:W-:-:S05]  /*5170*/  FFMA R0, RZ, R7, R3 ;  /* 0x00000007ff007223 */ /* 0x000fca0000000003 */
[----:B------:R-:W-:-:S13]  /*5180*/  FSETP.GT.AND P0, PT, |R0|, 1.469367938527859385e-39, PT ;  /* 0x001000000000780b */ /* 0x000fda0003f04200 */
[----:B------:R-:W-:Y:S05]  /*5190*/  @P0 BRA P1, `(.L_x_54) ;  /* 0x0000000000100947 */ /* 0x000fea0000800000 */
[----:B------:R-:W-:-:S07]  /*51a0*/  MOV R0, 0x51c0 ;  /* 0x000051c000007802 */ /* 0x000fce0000000f00 */
[----:B------:R-:W-:Y:S05]  /*51b0*/  CALL.REL.NOINC `($__internal_1_$__cuda_sm20_div_rn_f64_full) ;  /* 0x0000001800007944 */ /* 0x000fea0003c00000 */
[----:B------:R-:W-:Y:S01]  /*51c0*/  IMAD.MOV.U32 R2, RZ, RZ, R12 ;  /* 0x000000ffff027224 */ /* 0x000fe200078e000c */
[----:B------:R-:W-:-:S07]  /*51d0*/  MOV R3, R13 ;  /* 0x0000000d00037202 */ /* 0x000fce0000000f00 */
.L_x_54:
[----:B------:R-:W-:Y:S05]  /*51e0*/  BSYNC.RECONVERGENT B2 ;  /* 0x0000000000027941 */ /* 0x000fea0003800200 */
.L_x_53:
[----:B------:R2:W3:Y:S02]  /*51f0*/  F2F.F32.F64 R2, R2 ;  /* 0x0000000200027310 */ /* 0x0004e40000301000 */
.L_x_52:
[----:B------:R-:W-:Y:S05]  /*5200*/  BSYNC.RECONVERGENT B1 ;  /* 0x0000000000017941 */ /* 0x000fea0003800200 */
.L_x_48:
[----:B------:R-:W-:Y:S05]  /*5210*/  BRA `(.L_x_46) ;  /* 0x0000001400207947 */ /* 0x000fea0003800000 */
.L_x_227:
[----:B-----5:R-:W0:Y:S01]  /*5220*/  F2F.F64.F32 R2, R7 ;  /* 0x0000000700027310 */ /* 0x020e220000201800 */
[----:B------:R-:W-:Y:S01]  /*5230*/  IMAD.MOV.U32 R0, RZ, RZ, RZ ;  /* 0x000000ffff007224 */ /* 0x000fe200078e00ff */
[----:B0-----:R-:W-:Y:S01]  /*5240*/  DSETP.MAX.AND P0, P1, RZ, R2, PT ;  /* 0x00000002ff00722a */ /* 0x001fe2000390f000 */
[----:B------:R-:W-:-:S05]  /*5250*/  MOV R9, R3 ;  /* 0x0000000300097202 */ /* 0x000fca0000000f00 */
[C---:B------:R-:W-:Y:S02]  /*5260*/  FSEL R11, R0.reuse, R9, P0 ;  /* 0x00000009000b7208 */ /* 0x040fe40000000000 */
[----:B------:R-:W-:-:S06]  /*5270*/  SEL R2, R0, R2, P0 ;  /* 0x0000000200027207 */ /* 0x000fcc0000000000 */
[----:B------:R-:W-:-:S05]  /*5280*/  @P1 LOP3.LUT R11, R9, 0x80000, RZ, 0xfc, !PT ;  /* 0x00080000090b1812 */ /* 0x000fca00078efcff */
[----:B------:R-:W-:-:S04]  /*5290*/  IMAD.MOV.U32 R3, RZ, RZ, R11 ;  /* 0x000000ffff037224 */ /* 0x000fc800078e000b */
[----:B------:R0:W1:Y:S01]  /*52a0*/  F2F.F32.F64 R2, R2 ;  /* 0x0000000200027310 */ /* 0x0000620000301000 */
[----:B------:R-:W-:Y:S05]  /*52b0*/  BRA `(.L_x_46) ;  /* 0x0000001000f87947 */ /* 0x000fea0003800000 */
.L_x_41:
[----:B------:R-:W-:-:S13]  /*52c0*/  ISETP.GT.AND P0, PT, R3, 0xd, PT ;  /* 0x0000000d0300780c */ /* 0x000fda0003f04270 */
[----:B------:R-:W-:Y:S05]  /*52d0*/  @P0 BRA `(.L_x_55) ;  /* 0x0000000800780947 */ /* 0x000fea0003800000 */
[----:B------:R-:W-:-:S13]  /*52e0*/  ISETP.GT.AND P0, PT, R3, 0xb, PT ;  /* 0x0000000b0300780c */ /* 0x000fda0003f04270 */
[----:B------:R-:W-:Y:S05]  /*52f0*/  @P0 BRA `(.L_x_56) ;  /* 0x0000000400f00947 */ /* 0x000fea0003800000 */
[----:B------:R-:W-:-:S04]  /*5300*/  IADD3 R2, PT, PT, R3, -0xa, RZ ;  /* 0xfffffff603027810 */ /* 0x000fc80007ffe0ff */
[----:B------:R-:W-:-:S05]  /*5310*/  VIMNMX.U32 R2, PT, PT, R2, 0x2, PT ;  /* 0x0000000202027848 */ /* 0x000fca0003fe0000 */
[----:B------:R-:W-:-:S04]  /*5320*/  IMAD.SHL.U32 R6, R2, 0x4, RZ ;  /* 0x0000000402067824 */ /* 0x000fc800078e00ff */
[----:B------:R-:W0:Y:S02]  /*5330*/  LDC R2, c[0x2][R6+0x1c] ;  /* 0x0080070006027b82 */ /* 0x000e240000000800 */
[----:B0-----:R-:W-:-:S04]  /*5340*/  SHF.R.S32.HI R3, RZ, 0x1f, R2 ;  /* 0x0000001fff037819 */ /* 0x001fc80000011402 */
.L_x_230:
[----:B------:R-:W-:Y:S05]  /*5350*/  BRX R2 -0x5360                                                      (*"BRANCH_TARGETS .L_x_231,.L_x_232,.L_x_45"*) ;  /* 0xffffffac02287949 */ /* 0x000fea000383ffff */
.L_x_232:
[----:B-----5:R-:W0:Y:S01]  /*5360*/  F2F.F64.F32 R8, R7 ;  /* 0x0000000700087310 */ /* 0x020e220000201800 */
[----:B------:R-:W-:Y:S01]  /*5370*/  UMOV UR4, 0xa0b5ed8d ;  /* 0xa0b5ed8d00047882 */ /* 0x000fe20000000000 */
[----:B------:R-:W-:Y:S01]  /*5380*/  UMOV UR5, 0x3eb0c6f7 ;  /* 0x3eb0c6f700057882 */ /* 0x000fe20000000000 */
[----:B------:R-:W-:Y:S01]  /*5390*/  MOV R2, 0x1 ;  /* 0x0000000100027802 */ /* 0x000fe20000000f00 */
[----:B------:R-:W-:Y:S04]  /*53a0*/  BSSY.RECONVERGENT B1, `(.L_x_57) ;  /* 0x0000016000017945 */ /* 0x000fe80003800200 */
[----:B------:R-:W1:Y:S01]  /*53b0*/  F2F.F64.F32 R12, R0 ;  /* 0x00000000000c7310 */ /* 0x000e620000201800 */
[----:B0-----:R-:W-:-:S07]  /*53c0*/  DADD R8, R8, UR4 ;  /* 0x0000000408087e29 */ /* 0x001fce0008000000 */
[----:B------:R-:W0:Y:S01]  /*53d0*/  MUFU.RCP64H R3, R9 ;  /* 0x0000000900037308 */ /* 0x000e220000001800 */
[----:B-1----:R-:W-:Y:S01]  /*53e0*/  FSETP.GEU.AND P1, PT, |R13|, 6.5827683646048100446e-37, PT ;  /* 0x036000000d00780b */ /* 0x002fe20003f2e200 */
        /* <DEDUP_REMOVED lines=11> */
[----:B------:R-:W-:Y:S01]  /*54a0*/  IMAD.MOV.U32 R6, RZ, RZ, R8 ;  /* 0x000000ffff067224 */ /* 0x000fe200078e0008 */
[----:B------:R-:W-:Y:S02]  /*54b0*/  MOV R7, R9 ;  /* 0x0000000900077202 */ /* 0x000fe40000000f00 */
[----:B------:R-:W-:-:S07]  /*54c0*/  MOV R0, 0x54e0 ;  /* 0x000054e000007802 */ /* 0x000fce0000000f00 */
[----:B------:R-:W-:Y:S05]  /*54d0*/  CALL.REL.NOINC `($__internal_1_$__cuda_sm20_div_rn_f64_full) ;  /* 0x0000001400387944 */ /* 0x000fea0003c00000 */
[----:B------:R-:W-:Y:S01]  /*54e0*/  IMAD.MOV.U32 R2, RZ, RZ, R12 ;  /* 0x000000ffff027224 */ /* 0x000fe200078e000c */
[----:B------:R-:W-:-:S07]  /*54f0*/  MOV R3, R13 ;  /* 0x0000000d00037202 */ /* 0x000fce0000000f00 */
.L_x_58:
[----:B------:R-:W-:Y:S05]  /*5500*/  BSYNC.RECONVERGENT B1 ;  /* 0x0000000000017941 */ /* 0x000fea0003800200 */
.L_x_57:
[----:B------:R4:W0:Y:S01]  /*5510*/  F2F.F32.F64 R2, R2 ;  /* 0x0000000200027310 */ /* 0x0008220000301000 */
[----:B------:R-:W-:Y:S05]  /*5520*/  BRA `(.L_x_46) ;  /* 0x00000010005c7947 */ /* 0x000fea0003800000 */
.L_x_231:
[----:B-----5:R-:W0:Y:S01]  /*5530*/  F2F.F64.F32 R2, R7 ;  /* 0x0000000700027310 */ /* 0x020e220000201800 */
[----:B------:R-:W-:Y:S01]  /*5540*/  UMOV UR4, 0xa0b5ed8d ;  /* 0xa0b5ed8d00047882 */ /* 0x000fe20000000000 */
[----:B------:R-:W-:Y:S02]  /*5550*/  UMOV UR5, 0x3eb0c6f7 ;  /* 0x3eb0c6f700057882 */ /* 0x000fe40000000000 */
[----:B0-----:R-:W-:-:S10]  /*5560*/  DADD R2, R2, UR4 ;  /* 0x0000000402027e29 */ /* 0x001fd40008000000 */
[----:B------:R-:W-:Y:S01]  /*5570*/  ISETP.GT.AND P0, PT, R3, 0xfffff, PT ;  /* 0x000fffff0300780c */ /* 0x000fe20003f04270 */
[----:B------:R-:W-:Y:S01]  /*5580*/  IMAD.MOV.U32 R8, RZ, RZ, R2 ;  /* 0x000000ffff087224 */ /* 0x000fe200078e0002 */
[----:B------:R-:W-:Y:S02]  /*5590*/  MOV R9, R3 ;  /* 0x0000000300097202 */ /* 0x000fe40000000f00 */
[----:B------:R-:W-:-:S09]  /*55a0*/  MOV R6, R2 ;  /* 0x0000000200067202 */ /* 0x000fd20000000f00 */
[----:B------:R-:W-:-:S10]  /*55b0*/  @!P0 DMUL R8, R8, 1.80143985094819840000e+16 ;  /* 0x4350000008088828 */ /* 0x000fd40000000000 */
[----:B------:R-:W-:Y:S01]  /*55c0*/  @!P0 IMAD.MOV.U32 R3, RZ, RZ, R9 ;  /* 0x000000ffff038224 */ /* 0x000fe200078e0009 */
[----:B------:R-:W-:-:S04]  /*55d0*/  @!P0 MOV R6, R8 ;  /* 0x0000000800068202 */ /* 0x000fc80000000f00 */
[----:B------:R-:W-:-:S04]  /*55e0*/  IADD3 R0, PT, PT, R3, -0x1, RZ ;  /* 0xffffffff03007810 */ /* 0x000fc80007ffe0ff */
[----:B------:R-:W-:Y:S01]  /*55f0*/  ISETP.GT.U32.AND P1, PT, R0, 0x7feffffe, PT ;  /* 0x7feffffe0000780c */ /* 0x000fe20003f24070 */
[----:B------:R-:W-:Y:S02]  /*5600*/  IMAD.MOV.U32 R0, RZ, RZ, -0x3ff ;  /* 0xfffffc01ff007424 */ /* 0x000fe400078e00ff */
[----:B------:R-:W-:-:S10]  /*5610*/  @!P0 IMAD.MOV.U32 R0, RZ, RZ, -0x435 ;  /* 0xfffffbcbff008424 */ /* 0x000fd400078e00ff */
[----:B------:R-:W-:Y:S05]  /*5620*/  @P1 BRA `(.L_x_59) ;  /* 0x0000000400041947 */ /* 0x000fea0003800000 */
[C---:B------:R-:W-:Y:S01]  /*5630*/  LOP3.LUT R2, R3.reuse, 0xfffff, RZ, 0xc0, !PT ;  /* 0x000fffff03027812 */ /* 0x040fe200078ec0ff */
[----:B------:R-:W-:Y:S01]  /*5640*/  IMAD.MOV.U32 R8, RZ, RZ, RZ ;  /* 0x000000ffff087224 */ /* 0x000fe200078e00ff */
[----:B------:R-:W-:Y:S01]  /*5650*/  MOV R16, 0x8b7a8b04 ;  /* 0x8b7a8b0400107802 */ /* 0x000fe20000000f00 */
[----:B------:R-:W-:Y:S01]  /*5660*/  IMAD.MOV.U32 R17, RZ, RZ, 0x3ed0ee25 ;  /* 0x3ed0ee25ff117424 */ /* 0x000fe200078e00ff */
[----:B------:R-:W-:Y:S01]  /*5670*/  LOP3.LUT R7, R2, 0x3ff00000, RZ, 0xfc, !PT ;  /* 0x3ff0000002077812 */ /* 0x000fe200078efcff */
[----:B------:R-:W-:Y:S01]  /*5680*/  UMOV UR4, 0x3ae80f1e ;  /* 0x3ae80f1e00047882 */ /* 0x000fe20000000000 */
[----:B------:R-:W-:Y:S01]  /*5690*/  UMOV UR5, 0x3eb1380b ;  /* 0x3eb1380b00057882 */ /* 0x000fe20000000000 */
[----:B------:R-:W-:Y:S01]  /*56a0*/  LEA.HI R0, R3, R0, RZ, 0xc ;  /* 0x0000000003007211 */ /* 0x000fe200078f60ff */
[----:B------:R-:W-:Y:S01]  /*56b0*/  IMAD.MOV.U32 R19, RZ, RZ, 0x43300000 ;  /* 0x43300000ff137424 */ /* 0x000fe200078e00ff */
[----:B------:R-:W-:Y:S01]  /*56c0*/  ISETP.GE.U32.AND P0, PT, R7, 0x3ff6a09f, PT ;  /* 0x3ff6a09f0700780c */ /* 0x000fe20003f06070 */
[----:B------:R-:W-:Y:S01]  /*56d0*/  UMOV UR6, 0x80000000 ;  /* 0x8000000000067882 */ /* 0x000fe20000000000 */
[----:B------:R-:W-:-:S11]  /*56e0*/  UMOV UR7, 0x43300000 ;  /* 0x4330000000077882 */ /* 0x000fd60000000000 */
[----:B------:R-:W-:Y:S01]  /*56f0*/  @P0 VIADD R9, R7, 0xfff00000 ;  /* 0xfff0000007090836 */ /* 0x000fe20000000000 */
[----:B------:R-:W-:-:S04]  /*5700*/  @P0 IADD3 R0, PT, PT, R0, 0x1, RZ ;  /* 0x0000000100000810 */ /* 0x000fc80007ffe0ff */
[----:B------:R-:W-:Y:S02]  /*5710*/  @P0 MOV R7, R9 ;  /* 0x0000000900070202 */ /* 0x000fe40000000f00 */
[----:B------:R-:W-:-:S04]  /*5720*/  LOP3.LUT R18, R0, 0x80000000, RZ, 0x3c, !PT ;  /* 0x8000000000127812 */ /* 0x000fc800078e3cff */
[C---:B------:R-:W-:Y:S02]  /*5730*/  DADD R14, R6.reuse, 1 ;  /* 0x3ff00000060e7429 */ /* 0x040fe40000000000 */
[----:B------:R-:W-:-:S04]  /*5740*/  DADD R6, R6, -1 ;  /* 0xbff0000006067429 */ /* 0x000fc80000000000 */
[----:B------:R-:W0:Y:S02]  /*5750*/  MUFU.RCP64H R9, R15 ;  /* 0x0000000f00097308 */ /* 0x000e240000001800 */
[----:B0-----:R-:W-:-:S08]  /*5760*/  DFMA R10, -R14, R8, 1 ;  /* 0x3ff000000e0a742b */ /* 0x001fd00000000108 */
[----:B------:R-:W-:-:S08]  /*5770*/  DFMA R10, R10, R10, R10 ;  /* 0x0000000a0a0a722b */ /* 0x000fd0000000000a */
[----:B------:R-:W-:-:S08]  /*5780*/  DFMA R8, R8, R10, R8 ;  /* 0x0000000a0808722b */ /* 0x000fd00000000008 */
[----:B------:R-:W-:-:S08]  /*5790*/  DMUL R10, R6, R8 ;  /* 0x00000008060a7228 */ /* 0x000fd00000000000 */
[----:B------:R-:W-:-:S08]  /*57a0*/  DFMA R10, R6, R8, R10 ;  /* 0x00000008060a722b */ /* 0x000fd0000000000a */
[----:B------:R-:W-:Y:S02]  /*57b0*/  DMUL R12, R10, R10 ;  /* 0x0000000a0a0c7228 */ /* 0x000fe40000000000 */
[----:B------:R-:W-:-:S06]  /*57c0*/  DADD R2, R6, -R10 ;  /* 0x0000000006027229 */ /* 0x000fcc000000080a */
[----:B------:R-:W-:Y:S01]  /*57d0*/  DFMA R14, R12, UR4, R16 ;  /* 0x000000040c0e7c2b */ /* 0x000fe20008000010 */
[----:B------:R-:W-:Y:S01]  /*57e0*/  UMOV UR4, 0x9f02676f ;  /* 0x9f02676f00047882 */ /* 0x000fe20000000000 */
[----:B------:R-:W-:Y:S01]  /*57f0*/  UMOV UR5, 0x3ef3b266 ;  /* 0x3ef3b26600057882 */ /* 0x000fe20000000000 */
[----:B------:R-:W-:Y:S02]  /*5800*/  DADD R16, R2, R2 ;  /* 0x0000000002107229 */ /* 0x000fe40000000002 */
[----:B------:R-:W-:Y:S01]  /*5810*/  DADD R2, R18, -UR6 ;  /* 0x8000000612027e29 */ /* 0x000fe20008000000 */
[----:B------:R-:W-:Y:S01]  /*5820*/  UMOV UR6, 0xfefa39ef ;  /* 0xfefa39ef00067882 */ /* 0x000fe20000000000 */
[----:B------:R-:W-:Y:S01]  /*5830*/  UMOV UR7, 0x3fe62e42 ;  /* 0x3fe62e4200077882 */ /* 0x000fe20000000000 */
[----:B------:R-:W-:Y:S01]  /*5840*/  DFMA R14, R12, R14, UR4 ;  /* 0x000000040c0e7e2b */ /* 0x000fe2000800000e */
[----:B------:R-:W-:Y:S01]  /*5850*/  UMOV UR4, 0xa9ab0956 ;  /* 0xa9ab095600047882 */ /* 0x000fe20000000000 */
[----:B------:R-:W-:Y:S01]  /*5860*/  UMOV UR5, 0x3f1745cb ;  /* 0x3f1745cb00057882 */ /* 0x000fe20000000000 */
[----:B------:R-:W-:-:S02]  /*5870*/  DFMA R16, R6, -R10, R16 ;  /* 0x8000000a0610722b */ /* 0x000fc40000000010 */
[----:B------:R-:W-:-:S03]  /*5880*/  DFMA R6, R2, UR6, R10 ;  /* 0x0000000602067c2b */ /* 0x000fc6000800000a */
[----:B------:R-:W-:Y:S01]  /*5890*/  DFMA R14, R12, R14, UR4 ;  /* 0x000000040c0e7e2b */ /* 0x000fe2000800000e */
[----:B------:R-:W-:Y:S01]  /*58a0*/  UMOV UR4, 0x2d1b5154 ;  /* 0x2d1b515400047882 */ /* 0x000fe20000000000 */
[----:B------:R-:W-:Y:S01]  /*58b0*/  UMOV UR5, 0x3f3c71c7 ;  /* 0x3f3c71c700057882 */ /* 0x000fe20000000000 */
[----:B------:R-:W-:-:S05]  /*58c0*/  DMUL R16, R8, R16 ;  /* 0x0000001008107228 */ /* 0x000fca0000000000 */
[----:B------:R-:W-:Y:S01]  /*58d0*/  DFMA R14, R12, R14, UR4 ;  /* 0x000000040c0e7e2b */ /* 0x000fe2000800000e */
[----:B------:R-:W-:Y:S01]  /*58e0*/  UMOV UR4, 0x923be72d ;  /* 0x923be72d00047882 */ /* 0x000fe20000000000 */
[----:B------:R-:W-:-:S06]  /*58f0*/  UMOV UR5, 0x3f624924 ;  /* 0x3f62492400057882 */ /* 0x000fcc0000000000 */
        /* <DEDUP_REMOVED lines=8> */
[----:B------:R-:W-:Y:S02]  /*5980*/  UMOV UR5, 0x3fe62e42 ;  /* 0x3fe62e4200057882 */ /* 0x000fe40000000000 */
[----:B------:R-:W-:Y:S01]  /*5990*/  DFMA R18, R2, -UR4, R6 ;  /* 0x8000000402127c2b */ /* 0x000fe20008000006 */
[----:B------:R-:W-:Y:S01]  /*59a0*/  UMOV UR4, 0x3b39803f ;  /* 0x3b39803f00047882 */ /* 0x000fe20000000000 */
[----:B------:R-:W-:Y:S02]  /*59b0*/  UMOV UR5, 0x3c7abc9e ;  /* 0x3c7abc9e00057882 */ /* 0x000fe40000000000 */
[----:B------:R-:W-:-:S04]  /*59c0*/  DMUL R14, R12, R14 ;  /* 0x0000000e0c0e7228 */ /* 0x000fc80000000000 */
[----:B------:R-:W-:-:S04]  /*59d0*/  DADD R18, -R10, R18 ;  /* 0x000000000a127229 */ /* 0x000fc80000000112 */
[----:B------:R-:W-:-:S08]  /*59e0*/  DFMA R14, R10, R14, R16 ;  /* 0x0000000e0a0e722b */ /* 0x000fd00000000010 */
[----:B------:R-:W-:-:S08]  /*59f0*/  DADD R14, R14, -R18 ;  /* 0x000000000e0e7229 */ /* 0x000fd00000000812 */
[----:B------:R-:W-:-:S08]  /*5a00*/  DFMA R14, R2, UR4, R14 ;  /* 0x00000004020e7c2b */ /* 0x000fd0000800000e */
[----:B------:R-:W-:-:S06]  /*5a10*/  DADD R14, R6, R14 ;  /* 0x00000000060e7229 */ /* 0x000fcc000000000e */
[----:B------:R0:W1:Y:S01]  /*5a20*/  F2F.F32.F64 R2, R14 ;  /* 0x0000000e00027310 */ /* 0x0000620000301000 */
[----:B------:R-:W-:Y:S05]  /*5a30*/  BRA `(.L_x_46) ;  /* 0x0000000c00187947 */ /* 0x000fea0003800000 */
.L_x_59:
[----:B------:R-:W-:Y:S01]  /*5a40*/  MOV R2, 0x0 ;  /* 0x0000000000027802 */ /* 0x000fe20000000f00 */
[----:B------:R-:W-:Y:S01]  /*5a50*/  IMAD.MOV.U32 R3, RZ, RZ, 0x7ff00000 ;  /* 0x7ff00000ff037424 */ /* 0x000fe200078e00ff */
[----:B------:R-:W-:-:S05]  /*5a60*/  LOP3.LUT P0, RZ, R9, 0x7fffffff, RZ, 0xc0, !PT ;  /* 0x7fffffff09ff7812 */ /* 0x000fca000780c0ff */
[----:B------:R-:W-:-:S10]  /*5a70*/  DFMA R2, R8, R2, +INF ;  /* 0x7ff000000802742b */ /* 0x000fd40000000002 */
[----:B------:R-:W-:Y:S02]  /*5a80*/  FSEL R2, R2, RZ, P0 ;  /* 0x000000ff02027208 */ /* 0x000fe40000000000 */
[----:B------:R-:W-:-:S04]  /*5a90*/  FSEL R3, R3, -QNAN , P0 ;  /* 0xfff0000003037808 */ /* 0x000fc80000000000 */
[----:B------:R0:W1:Y:S01]  /*5aa0*/  F2F.F32.F64 R2, R2 ;  /* 0x0000000200027310 */ /* 0x0000620000301000 */
[----:B------:R-:W-:Y:S05]  /*5ab0*/  BRA `(.L_x_46) ;  /* 0x0000000800f87947 */ /* 0x000fea0003800000 */
.L_x_56:
[----:B------:R-:W-:-:S04]  /*5ac0*/  MOV R2, 0xfffffff4 ;  /* 0xfffffff400027802 */ /* 0x000fc80000000f00 */
[----:B------:R-:W-:-:S05]  /*5ad0*/  VIADDMNMX.U32 R2, R3, R2, 0x2, PT ;  /* 0x0000000203027446 */ /* 0x000fca0003800002 */
[----:B------:R-:W-:-:S04]  /*5ae0*/  IMAD.SHL.U32 R6, R2, 0x4, RZ ;  /* 0x0000000402067824 */ /* 0x000fc800078e00ff */
[----:B------:R-:W0:Y:S02]  /*5af0*/  LDC R2, c[0x2][R6+0x28] ;  /* 0x00800a0006027b82 */ /* 0x000e240000000800 */
[----:B0-----:R-:W-:-:S04]  /*5b00*/  SHF.R.S32.HI R3, RZ, 0x1f, R2 ;  /* 0x0000001fff037819 */ /* 0x001fc80000011402 */
.L_x_234:
[----:B------:R-:W-:Y:S05]  /*5b10*/  BRX R2 -0x5b20                                                      (*"BRANCH_TARGETS .L_x_235,.L_x_236,.L_x_45"*) ;  /* 0xffffffa402387949 */ /* 0x000fea000383ffff */
.L_x_236:
[----:B-----5:R-:W-:Y:S01]  /*5b20*/  IADD3 R0, PT, PT, R7, 0x1800000, RZ ;  /* 0x0180000007007810 */ /* 0x020fe20007ffe0ff */
[----:B------:R-:W-:Y:S03]  /*5b30*/  BSSY.RECONVERGENT B1, `(.L_x_60) ;  /* 0x000000c000017945 */ /* 0x000fe60003800200 */
[----:B------:R-:W-:-:S04]  /*5b40*/  LOP3.LUT R0, R0, 0x7f800000, RZ, 0xc0, !PT ;  /* 0x7f80000000007812 */ /* 0x000fc800078ec0ff */
[----:B------:R-:W-:-:S13]  /*5b50*/  ISETP.GT.U32.AND P0, PT, R0, 0x1ffffff, PT ;  /* 0x01ffffff0000780c */ /* 0x000fda0003f04070 */
[----:B------:R-:W-:Y:S05]  /*5b60*/  @P0 BRA `(.L_x_61) ;  /* 0x0000000000100947 */ /* 0x000fea0003800000 */
[----:B------:R-:W-:-:S07]  /*5b70*/  MOV R6, 0x5b90 ;  /* 0x00005b9000067802 */ /* 0x000fce0000000f00 */
[----:B------:R-:W-:Y:S05]  /*5b80*/  CALL.REL.NOINC `($__internal_2_$__cuda_sm20_rcp_rn_f32_slowpath) ;  /* 0x0000001400047944 */ /* 0x000fea0003c00000 */
[----:B------:R-:W-:Y:S01]  /*5b90*/  IMAD.MOV.U32 R2, RZ, RZ, R3 ;  /* 0x000000ffff027224 */ /* 0x000fe200078e0003 */
[----:B------:R-:W-:Y:S06]  /*5ba0*/  BRA `(.L_x_62) ;  /* 0x0000000000107947 */ /* 0x000fec0003800000 */
.L_x_61:
[----:B------:R-:W0:Y:S02]  /*5bb0*/  MUFU.RCP R2, R7 ;  /* 0x0000000700027308 */ /* 0x000e240000001000 */
[----:B0-----:R-:W-:-:S04]  /*5bc0*/  FFMA R0, R7, R2, -1 ;  /* 0xbf80000007007423 */ /* 0x001fc80000000002 */
[----:B------:R-:W-:-:S04]  /*5bd0*/  FADD.FTZ R3, -R0, -RZ ;  /* 0x800000ff00037221 */ /* 0x000fc80000010100 */
[----:B------:R-:W-:-:S07]  /*5be0*/  FFMA R2, R2, R3, R2 ;  /* 0x0000000302027223 */ /* 0x000fce0000000002 */
.L_x_62:
[----:B------:R-:W-:Y:S05]  /*5bf0*/  BSYNC.RECONVERGENT B1 ;  /* 0x0000000000017941 */ /* 0x000fea0003800200 */
.L_x_60:
[----:B------:R-:W-:Y:S05]  /*5c00*/  BRA `(.L_x_46) ;  /* 0x0000000800a47947 */ /* 0x000fea0003800000 */
.L_x_235:
[----:B-----5:R-:W-:Y:S02]  /*5c10*/  HFMA2 R0, -RZ, RZ, 0.96630859375, -0.0022525787353515625 ;  /* 0x3bbb989dff007431 */ /* 0x020fe400000001ff */
[----:B------:R-:W-:-:S03]  /*5c20*/  IMAD.MOV.U32 R3, RZ, RZ, 0x437c0000 ;  /* 0x437c0000ff037424 */ /* 0x000fc600078e00ff */
[----:B------:R-:W-:-:S04]  /*5c30*/  FFMA.SAT R0, R7, R0, 0.5 ;  /* 0x3f00000007007423 */ /* 0x000fc80000002000 */
[----:B------:R-:W-:-:S04]  /*5c40*/  FFMA.RM R0, R0, R3, 12582913 ;  /* 0x4b40000100007423 */ /* 0x000fc80000004003 */
[C---:B------:R-:W-:Y:S01]  /*5c50*/  FADD R2, R0.reuse, -12583039 ;  /* 0xcb40007f00027421 */ /* 0x040fe20000000000 */
[----:B------:R-:W-:-:S03]  /*5c60*/  SHF.L.U32 R0, R0, 0x17, RZ ;  /* 0x0000001700007819 */ /* 0x000fc600000006ff */
[----:B------:R-:W-:-:S04]  /*5c70*/  FFMA R2, R7, 1.4426950216293334961, -R2 ;  /* 0x3fb8aa3b07027823 */ /* 0x000fc80000000802 */
[----:B------:R-:W-:-:S06]  /*5c80*/  FFMA R7, R7, 1.925963033500011079e-08, R2 ;  /* 0x32a5706007077823 */ /* 0x000fcc0000000002 */
[----:B------:R-:W0:Y:S02]  /*5c90*/  MUFU.EX2 R7, R7 ;  /* 0x0000000700077308 */ /* 0x000e240000000800 */
[----:B0-----:R-:W-:Y:S01]  /*5ca0*/  FMUL R2, R0, R7 ;  /* 0x0000000700027220 */ /* 0x001fe20000400000 */
[----:B------:R-:W-:Y:S06]  /*5cb0*/  BRA `(.L_x_46) ;  /* 0x0000000800787947 */ /* 0x000fec0003800000 */
.L_x_55:
[----:B------:R-:W-:-:S13]  /*5cc0*/  ISETP.GT.AND P0, PT, R3, 0xf, PT ;  /* 0x0000000f0300780c */ /* 0x000fda0003f04270 */
[----:B------:R-:W-:Y:S05]  /*5cd0*/  @P0 BRA `(.L_x_63) ;  /* 0x0000000000940947 */ /* 0x000fea0003800000 */
[----:B------:R-:W-:-:S05]  /*5ce0*/  IMAD.MOV.U32 R2, RZ, RZ, -0xe ;  /* 0xfffffff2ff027424 */ /* 0x000fca00078e00ff */
[----:B------:R-:W-:-:S04]  /*5cf0*/  VIADDMNMX.U32 R2, R3, R2, 0x2, PT ;  /* 0x0000000203027446 */ /* 0x000fc80003800002 */
[----:B------:R-:W-:-:S04]  /*5d00*/  SHF.L.U32 R6, R2, 0x2, RZ ;  /* 0x0000000202067819 */ /* 0x000fc800000006ff */
[----:B------:R-:W0:Y:S02]  /*5d10*/  LDC R2, c[0x2][R6+0x34] ;  /* 0x00800d0006027b82 */ /* 0x000e240000000800 */
[----:B0-----:R-:W-:-:S04]  /*5d20*/  SHF.R.S32.HI R3, RZ, 0x1f, R2 ;  /* 0x0000001fff037819 */ /* 0x001fc80000011402 */
.L_x_238:
[----:B------:R-:W-:Y:S05]  /*5d30*/  BRX R2 -0x5d40                                                      (*"BRANCH_TARGETS .L_x_239,.L_x_240,.L_x_45"*) ;  /* 0xffffffa002b07949 */ /* 0x000fea000383ffff */
.L_x_240:
[C-C-:B-----5:R-:W-:Y:S01]  /*5d40*/  FADD R8, -R7.reuse, R0.reuse ;  /* 0x0000000007087221 */ /* 0x160fe20000000100 */
[----:B------:R-:W-:Y:S01]  /*5d50*/  FADD R3, R7, -R0 ;  /* 0x8000000007037221 */ /* 0x000fe20000000000 */
[----:B------:R-:W-:Y:S01]  /*5d60*/  UMOV UR4, 0x47ae147b ;  /* 0x47ae147b00047882 */ /* 0x000fe20000000000 */
[----:B------:R-:W-:-:S03]  /*5d70*/  UMOV UR5, 0x3f847ae1 ;  /* 0x3f847ae100057882 */ /* 0x000fc60000000000 */
[----:B------:R-:W0:Y:S08]  /*5d80*/  F2F.F64.F32 R8, R8 ;  /* 0x0000000800087310 */ /* 0x000e300000201800 */
[----:B------:R-:W1:Y:S01]  /*5d90*/  F2F.F64.F32 R2, R3 ;  /* 0x0000000300027310 */ /* 0x000e620000201800 */
[----:B0-----:R-:W-:-:S06]  /*5da0*/  DSETP.GEU.AND P0, PT, R8, UR4, PT ;  /* 0x0000000408007e2a */ /* 0x001fcc000bf0e000 */
[----:B-1----:R-:W-:-:S06]  /*5db0*/  DSETP.LT.AND P0, PT, R2, UR4, !P0 ;  /* 0x0000000402007e2a */ /* 0x002fcc000c701000 */
[----:B------:R-:W-:Y:S01]  /*5dc0*/  FSEL R2, RZ, 1, !P0 ;  /* 0x3f800000ff027808 */ /* 0x000fe20004000000 */
[----:B------:R-:W-:Y:S07]  /*5dd0*/  BRA `(.L_x_46) ;  /* 0x0000000800307947 */ /* 0x000fee0003800000 */
.L_x_239:
[----:B-----5:R-:W-:Y:S01]  /*5de0*/  FMUL R10, R7, R7 ;  /* 0x00000007070a7220 */ /* 0x020fe20000400000 */
[----:B------:R-:W-:Y:S05]  /*5df0*/  BSSY.RECONVERGENT B1, `(.L_x_64) ;  /* 0x000000f000017945 */ /* 0x000fea0003800200 */
[----:B------:R-:W0:Y:S08]  /*5e00*/  F2F.F64.F32 R10, R10 ;  /* 0x0000000a000a7310 */ /* 0x000e300000201800 */
[----:B0-----:R-:W0:Y:S01]  /*5e10*/  MUFU.RCP64H R3, R11 ;  /* 0x0000000b00037308 */ /* 0x001e220000001800 */
        /* <DEDUP_REMOVED lines=8> */
[----:B------:R-:W-:-:S04]  /*5ea0*/  LOP3.LUT R2, R11, 0x7fffffff, RZ, 0xc0, !PT ;  /* 0x7fffffff0b027812 */ /* 0x000fc800078ec0ff */
[----:B------:R-:W-:Y:S02]  /*5eb0*/  IADD3 R3, PT, PT, R2, -0x100000, RZ ;  /* 0xfff0000002037810 */ /* 0x000fe40007ffe0ff */
[----:B------:R-:W-:-:S07]  /*5ec0*/  MOV R2, 0x5ee0 ;  /* 0x00005ee000027802 */ /* 0x000fce0000000f00 */
[----:B------:R-:W-:Y:S05]  /*5ed0*/  CALL.REL.NOINC `($__internal_0_$__cuda_sm20_dblrcp_rn_slowpath_v3) ;  /* 0x0000000800087944 */ /* 0x000fea0003c00000 */
.L_x_65:
[----:B------:R-:W-:Y:S05]  /*5ee0*/  BSYNC.RECONVERGENT B1 ;  /* 0x0000000000017941 */ /* 0x000fea0003800200 */
.L_x_64:
[----:B------:R-:W0:Y:S02]  /*5ef0*/  F2F.F64.F32 R2, R0 ;  /* 0x0000000000027310 */ /* 0x000e240000201800 */
[----:B0-----:R-:W-:-:S06]  /*5f00*/  DMUL R6, R6, -R2 ;  /* 0x8000000206067228 */ /* 0x001fcc0000000000 */
[----:B------:R0:W1:Y:S01]  /*5f10*/  F2F.F32.F64 R2, R6 ;  /* 0x0000000600027310 */ /* 0x0000620000301000 */
[----:B------:R-:W-:Y:S05]  /*5f20*/  BRA `(.L_x_46) ;  /* 0x0000000400dc7947 */ /* 0x000fea0003800000 */
.L_x_63:
[----:B------:R-:W-:-:S13]  /*5f30*/  ISETP.NE.AND P0, PT, R3, 0x10, PT ;  /* 0x000000100300780c */ /* 0x000fda0003f05270 */
[----:B------:R-:W-:Y:S05]  /*5f40*/  @!P0 BRA `(.L_x_66) ;  /* 0x0000000400cc8947 */ /* 0x000fea0003800000 */
[----:B------:R-:W-:Y:S01]  /*5f50*/  ISETP.NE.AND P0, PT, R3, 0x11, PT ;  /* 0x000000110300780c */ /* 0x000fe20003f05270 */
[----:B------:R-:W-:-:S12]  /*5f60*/  IMAD.MOV.U32 R2, RZ, RZ, 0x3f800000 ;  /* 0x3f800000ff027424 */ /* 0x000fd800078e00ff */
[----:B------:R-:W-:Y:S05]  /*5f70*/  @!P0 BRA `(.L_x_67) ;  /* 0x0000000000588947 */ /* 0x000fea0003800000 */
[----:B------:R-:W-:Y:S02]  /*5f80*/  ISETP.NE.AND P0, PT, R3, 0x12, PT ;  /* 0x000000120300780c */ /* 0x000fe40003f05270 */
[----:B------:R-:W-:-:S11]  /*5f90*/  MOV R2, 0x3f800000 ;  /* 0x3f80000000027802 */ /* 0x000fd60000000f00 */
[----:B------:R-:W-:Y:S05]  /*5fa0*/  @!P0 BRA `(.L_x_68) ;  /* 0x0000000000088947 */ /* 0x000fea0003800000 */
.L_x_45:
[----:B-----5:R-:W-:Y:S01]  /*5fb0*/  FADD R2, R7, R0 ;  /* 0x0000000007027221 */ /* 0x020fe20000000000 */
[----:B------:R-:W-:Y:S06]  /*5fc0*/  BRA `(.L_x_46) ;  /* 0x0000000400b47947 */ /* 0x000fec0003800000 */
.L_x_68:
[C---:B-----5:R-:W-:Y:S01]  /*5fd0*/  FMUL R0, |R7|.reuse, 2.8853900432586669922 ;  /* 0x4038aa3b07007820 */ /* 0x060fe20000400200 */
[----:B------:R-:W-:Y:S02]  /*5fe0*/  IMAD.MOV.U32 R6, RZ, RZ, 0x3c80f082 ;  /* 0x3c80f082ff067424 */ /* 0x000fe400078e00ff */
[C---:B------:R-:W-:Y:S01]  /*5ff0*/  FMUL R9, R7.reuse, R7 ;  /* 0x0000000707097220 */ /* 0x040fe20000400000 */
[C---:B------:R-:W-:Y:S02]  /*6000*/  FSETP.GE.AND P1, PT, |R7|.reuse, 0.60000002384185791016, PT ;  /* 0x3f19999a0700780b */ /* 0x040fe40003f26200 */
[----:B------:R-:W-:Y:S01]  /*6010*/  FSETP.GE.AND P0, PT, |R7|, 9.010913848876953125, PT ;  /* 0x41102cb40700780b */ /* 0x000fe20003f06200 */
[----:B------:R-:W0:Y:S01]  /*6020*/  MUFU.EX2 R0, R0 ;  /* 0x0000000000007308 */ /* 0x000e220000000800 */
[----:B------:R-:W-:-:S04]  /*6030*/  FFMA R6, R9, R6, -0.052303962409496307373 ;  /* 0xbd563cae09067423 */ /* 0x000fc80000000006 */
[----:B------:R-:W-:Y:S01]  /*6040*/  FFMA R6, R6, R9, 0.1331529766321182251 ;  /* 0x3e08594106067423 */ /* 0x000fe20000000009 */
[----:B0-----:R-:W-:-:S03]  /*6050*/  FADD R3, R0, 1 ;  /* 0x3f80000000037421 */ /* 0x001fc60000000000 */
[----:B------:R-:W-:-:S04]  /*6060*/  FFMA R0, R6, R9, -0.33332768082618713379 ;  /* 0xbeaaa9ed06007423 */ /* 0x000fc80000000009 */
[----:B------:R-:W-:Y:S01]  /*6070*/  FFMA R0, R0, R9, RZ ;  /* 0x0000000900007223 */ /* 0x000fe200000000ff */
[----:B------:R-:W0:Y:S02]  /*6080*/  MUFU.RCP R3, R3 ;  /* 0x0000000300037308 */ /* 0x000e240000001000 */
[----:B0-----:R-:W-:-:S05]  /*6090*/  FFMA R2, R3, -2, R2 ;  /* 0xc000000003027823 */ /* 0x001fca0000000002 */
[----:B------:R-:W-:-:S04]  /*60a0*/  FSEL R2, R2, 1, !P0 ;  /* 0x3f80000002027808 */ /* 0x000fc80004000000 */
[--C-:B------:R-:W-:Y:S01]  /*60b0*/  LOP3.LUT R2, R2, 0x80000000, R7.reuse, 0xb8, !PT ;  /* 0x8000000002027812 */ /* 0x100fe200078eb807 */
[----:B------:R-:W-:Y:S01]  /*60c0*/  @!P1 FFMA R2, R7, R0, R7 ;  /* 0x0000000007029223 */ /* 0x000fe20000000007 */
[----:B------:R-:W-:Y:S06]  /*60d0*/  BRA `(.L_x_46) ;  /* 0x0000000400707947 */ /* 0x000fec0003800000 */
.L_x_67:
[C---:B-----5:R-:W-:Y:S01]  /*60e0*/  FMUL R6, |R7|.reuse, 16777216 ;  /* 0x4b80000007067820 */ /* 0x060fe20000400200 */
[----:B------:R-:W-:Y:S01]  /*60f0*/  FSETP.GEU.AND P0, PT, |R7|, 1.175494350822287508e-38, PT ;  /* 0x008000000700780b */ /* 0x000fe20003f0e200 */
[----:B------:R-:W-:-:S03]  /*6100*/  HFMA2 R14, -RZ, RZ, 0.771484375, 0.21533203125 ;  /* 0x3a2c32e4ff0e7431 */ /* 0x000fc600000001ff */
[----:B------:R-:W-:-:S04]  /*6110*/  FSEL R6, R6, |R7|, !P0 ;  /* 0x4000000706067208 */ /* 0x000fc80004000000 */
[----:B------:R-:W-:-:S04]  /*6120*/  IADD3 R3, PT, PT, R6, -0x3f3504f3, RZ ;  /* 0xc0cafb0d06037810 */ /* 0x000fc80007ffe0ff */
[----:B------:R-:W-:Y:S02]  /*6130*/  LOP3.LUT R9, R3, 0xff800000, RZ, 0xc0, !PT ;  /* 0xff80000003097812 */ /* 0x000fe400078ec0ff */
[----:B------:R-:W-:-:S03]  /*6140*/  FSEL R3, RZ, -24, P0 ;  /* 0xc1c00000ff037808 */ /* 0x000fc60000000000 */
[----:B------:R-:W-:-:S04]  /*6150*/  IMAD.IADD R6, R6, 0x1, -R9 ;  /* 0x0000000106067824 */ /* 0x000fc800078e0a09 */
[C---:B------:R-:W-:Y:S01]  /*6160*/  FADD R10, R6.reuse, 1 ;  /* 0x3f800000060a7421 */ /* 0x040fe20000000000 */
[----:B------:R-:W-:Y:S01]  /*6170*/  FADD R8, R6, -1 ;  /* 0xbf80000006087421 */ /* 0x000fe20000000000 */
[----:B------:R-:W-:-:S03]  /*6180*/  I2FP.F32.S32 R6, R9 ;  /* 0x0000000900067245 */ /* 0x000fc60000201400 */
[----:B------:R-:W-:Y:S01]  /*6190*/  FADD R11, R8, R8 ;  /* 0x00000008080b7221 */ /* 0x000fe20000000000 */
[----:B------:R-:W0:Y:S01]  /*61a0*/  MUFU.RCP R10, R10 ;  /* 0x0000000a000a7308 */ /* 0x000e220000001000 */
[----:B------:R-:W-:Y:S02]  /*61b0*/  FFMA R6, R6, 1.1920928955078125e-07, R3 ;  /* 0x3400000006067823 */ /* 0x000fe40000000003 */
[----:B0-----:R-:W-:-:S04]  /*61c0*/  FMUL R11, R10, R11 ;  /* 0x0000000b0a0b7220 */ /* 0x001fc80000400000 */
[----:B------:R-:W-:Y:S01]  /*61d0*/  FADD R12, R8, -R11 ;  /* 0x8000000b080c7221 */ /* 0x000fe20000000000 */
[CC--:B------:R-:W-:Y:S01]  /*61e0*/  FMUL R9, R11.reuse, R11.reuse ;  /* 0x0000000b0b097220 */ /* 0x0c0fe20000400000 */
[----:B------:R-:W-:Y:S02]  /*61f0*/  FFMA R3, R11, 1.4426950216293334961, R6 ;  /* 0x3fb8aa3b0b037823 */ /* 0x000fe40000000006 */
[----:B------:R-:W-:Y:S01]  /*6200*/  FADD R13, R12, R12 ;  /* 0x0000000c0c0d7221 */ /* 0x000fe20000000000 */
[C---:B------:R-:W-:Y:S01]  /*6210*/  FFMA R12, R9.reuse, R14, 0.0032181653659790754318 ;  /* 0x3b52e7db090c7423 */ /* 0x040fe2000000000e */
[----:B------:R-:W-:Y:S02]  /*6220*/  FADD R6, R6, -R3 ;  /* 0x8000000306067221 */ /* 0x000fe40000000000 */
[----:B------:R-:W-:Y:S01]  /*6230*/  FFMA R13, R8, -R11, R13 ;  /* 0x8000000b080d7223 */ /* 0x000fe2000000000d */
[----:B------:R-:W-:Y:S01]  /*6240*/  FFMA R12, R9, R12, 0.018033718690276145935 ;  /* 0x3c93bb73090c7423 */ /* 0x000fe2000000000c */
[----:B------:R-:W-:-:S02]  /*6250*/  FFMA R6, R11, 1.4426950216293334961, R6 ;  /* 0x3fb8aa3b0b067823 */ /* 0x000fc40000000006 */
[----:B------:R-:W-:Y:S01]  /*6260*/  FMUL R13, R10, R13 ;  /* 0x0000000d0a0d7220 */ /* 0x000fe20000400000 */
[----:B------:R-:W-:Y:S01]  /*6270*/  FFMA R12, R9, R12, 0.12022458761930465698 ;  /* 0x3df6384f090c7423 */ /* 0x000fe2000000000c */
[----:B------:R-:W-:Y:S02]  /*6280*/  IMAD.MOV.U32 R10, RZ, RZ, 0x391fcb8e ;  /* 0x391fcb8eff0a7424 */ /* 0x000fe400078e00ff */
[----:B------:R-:W-:Y:S01]  /*6290*/  FFMA R6, R13, 1.4426950216293334961, R6 ;  /* 0x3fb8aa3b0d067823 */ /* 0x000fe20000000006 */
[----:B------:R-:W-:-:S03]  /*62a0*/  FMUL R12, R9, R12 ;  /* 0x0000000c090c7220 */ /* 0x000fc60000400000 */
[----:B------:R-:W-:Y:S01]  /*62b0*/  FFMA R6, R11, 1.9251366722983220825e-08, R6 ;  /* 0x32a55e340b067823 */ /* 0x000fe20000000006 */
[----:B------:R-:W-:-:S04]  /*62c0*/  FMUL R8, R12, 3 ;  /* 0x404000000c087820 */ /* 0x000fc80000400000 */
[----:B------:R-:W-:-:S04]  /*62d0*/  FFMA R13, R13, R8, R6 ;  /* 0x000000080d0d7223 */ /* 0x000fc80000000006 */
[----:B------:R-:W-:-:S04]  /*62e0*/  FFMA R12, R11, R12, R13 ;  /* 0x0000000c0b0c7223 */ /* 0x000fc8000000000d */
[----:B------:R-:W-:-:S04]  /*62f0*/  FADD R9, R3, R12 ;  /* 0x0000000c03097221 */ /* 0x000fc80000000000 */
[----:B------:R-:W-:Y:S01]  /*6300*/  FMUL R11, R0, R9 ;  /* 0x00000009000b7220 */ /* 0x000fe20000400000 */
[----:B------:R-:W-:-:S03]  /*6310*/  FADD R3, -R3, R9 ;  /* 0x0000000903037221 */ /* 0x000fc60000000100 */
[----:B------:R-:W0:Y:S01]  /*6320*/  FRND R8, R11 ;  /* 0x0000000b00087307 */ /* 0x000e220000201000 */
[----:B------:R-:W-:Y:S01]  /*6330*/  FADD R3, R12, -R3 ;  /* 0x800000030c037221 */ /* 0x000fe20000000000 */
[C---:B------:R-:W-:Y:S01]  /*6340*/  FFMA R6, R0.reuse, R9, -R11 ;  /* 0x0000000900067223 */ /* 0x040fe2000000080b */
[C---:B------:R-:W-:Y:S02]  /*6350*/  FSETP.GT.AND P1, PT, |R11|.reuse, 152, PT ;  /* 0x431800000b00780b */ /* 0x040fe40003f24200 */
[C---:B------:R-:W-:Y:S01]  /*6360*/  FSETP.GEU.AND P2, PT, R11.reuse, RZ, PT ;  /* 0x000000ff0b00720b */ /* 0x040fe20003f4e000 */
[----:B------:R-:W-:Y:S02]  /*6370*/  FFMA R3, R0, R3, R6 ;  /* 0x0000000300037223 */ /* 0x000fe40000000006 */
[----:B------:R-:W1:Y:S01]  /*6380*/  F2I.NTZ R9, R11 ;  /* 0x0000000b00097305 */ /* 0x000e620000203100 */
[----:B0-----:R-:W-:Y:S01]  /*6390*/  FADD R6, R11, -R8 ;  /* 0x800000080b067221 */ /* 0x001fe20000000000 */
[----:B------:R-:W-:-:S03]  /*63a0*/  FSETP.GT.AND P0, PT, R8, RZ, PT ;  /* 0x000000ff0800720b */ /* 0x000fc60003f04000 */
[----:B------:R-:W-:Y:S01]  /*63b0*/  FADD R3, R3, R6 ;  /* 0x0000000603037221 */ /* 0x000fe20000000000 */
[----:B------:R-:W-:Y:S02]  /*63c0*/  SEL R8, RZ, 0x83000000, P0 ;  /* 0x83000000ff087807 */ /* 0x000fe40000000000 */
[----:B------:R-:W-:Y:S01]  /*63d0*/  FSETP.NEU.AND P0, PT, R0, RZ, PT ;  /* 0x000000ff0000720b */ /* 0x000fe20003f0d000 */
[----:B------:R-:W-:Y:S01]  /*63e0*/  FFMA R6, R3, R10, 0.0013391353422775864601 ;  /* 0x3aaf85ed03067423 */ /* 0x000fe2000000000a */
[----:B------:R-:W-:Y:S01]  /*63f0*/  IADD3 R13, PT, PT, R8, 0x7f000000, RZ ;  /* 0x7f000000080d7810 */ /* 0x000fe20007ffe0ff */
[----:B-1----:R-:W-:Y:S01]  /*6400*/  IMAD R9, R9, 0x800000, -R8 ;  /* 0x0080000009097824 */ /* 0x002fe200078e0a08 */
[----:B------:R-:W-:Y:S01]  /*6410*/  FSETP.EQ.OR P0, PT, R7, 1, !P0 ;  /* 0x3f8000000700780b */ /* 0x000fe20004702400 */
[----:B------:R-:W-:-:S04]  /*6420*/  FFMA R6, R3, R6, 0.0096188392490148544312 ;  /* 0x3c1d985603067423 */ /* 0x000fc80000000006 */
[----:B------:R-:W-:-:S04]  /*6430*/  FFMA R6, R3, R6, 0.055503588169813156128 ;  /* 0x3d6357bb03067423 */ /* 0x000fc80000000006 */
[----:B------:R-:W-:-:S04]  /*6440*/  FFMA R6, R3, R6, 0.24022644758224487305 ;  /* 0x3e75fdec03067423 */ /* 0x000fc80000000006 */
[----:B------:R-:W-:-:S04]  /*6450*/  FFMA R6, R3, R6, 0.69314718246459960938 ;  /* 0x3f31721803067423 */ /* 0x000fc80000000006 */
[----:B------:R-:W-:-:S04]  /*6460*/  FFMA R6, R3, R6, 1 ;  /* 0x3f80000003067423 */ /* 0x000fc80000000006 */
[----:B------:R-:W-:-:S04]  /*6470*/  FMUL R6, R6, R13 ;  /* 0x0000000d06067220 */ /* 0x000fc80000400000 */
[----:B------:R-:W-:Y:S01]  /*6480*/  FMUL R9, R6, R9 ;  /* 0x0000000906097220 */ /* 0x000fe20000400000 */
[----:B------:R-:W-:Y:S01]  /*6490*/  @P1 FSEL R9, RZ, +INF , !P2 ;  /* 0x7f800000ff091808 */ /* 0x000fe20005000000 */
[----:B------:R-:W-:Y:S06]  /*64a0*/  @P0 BRA `(.L_x_46) ;  /* 0x00000000007c0947 */ /* 0x000fec0003800000 */
[----:B------:R-:W-:-:S04]  /*64b0*/  FSETP.NAN.AND P0, PT, |R0|, |R0|, PT ;  /* 0x400000000000720b */ /* 0x000fc80003f08200 */
[----:B------:R-:W-:-:S13]  /*64c0*/  FSETP.NUM.AND P0, PT, |R7|, |R7|, !P0 ;  /* 0x400000070700720b */ /* 0x000fda0004707200 */
[----:B------:R-:W-:Y:S01]  /*64d0*/  @!P0 FADD R2, R7, R0 ;  /* 0x0000000007028221 */ /* 0x000fe20000000000 */
[----:B------:R-:W-:Y:S06]  /*64e0*/  @!P0 BRA `(.L_x_46) ;  /* 0x00000000006c8947 */ /* 0x000fec0003800000 */
[----:B------:R-:W-:Y:S01]  /*64f0*/  FMUL R6, R0, 0.5 ;  /* 0x3f00000000067820 */ /* 0x000fe20000400000 */
[----:B------:R-:W-:-:S04]  /*6500*/  FSETP.NEU.AND P0, PT, |R7|, +INF , PT ;  /* 0x7f8000000700780b */ /* 0x000fc80003f0d200 */
[----:B------:R-:W-:Y:S01]  /*6510*/  FSETP.NEU.AND P0, PT, R7, RZ, P0 ;  /* 0x000000ff0700720b */ /* 0x000fe2000070d000 */
[----:B------:R-:W0:Y:S03]  /*6520*/  FRND.TRUNC R6, R6 ;  /* 0x0000000600067307 */ /* 0x000e26000020d000 */
[----:B------:R-:W-:Y:S01]  /*6530*/  FSETP.GEU.OR P1, PT, R0, RZ, P0 ;  /* 0x000000ff0000720b */ /* 0x000fe2000072e400 */
[----:B0-----:R-:W-:-:S04]  /*6540*/  FADD R3, R6, R6 ;  /* 0x0000000606037221 */ /* 0x001fc80000000000 */
[----:B------:R-:W-:-:S04]  /*6550*/  FADD R8, R0, -R3 ;  /* 0x8000000300087221 */ /* 0x000fc80000000000 */
[----:B------:R-:W-:Y:S01]  /*6560*/  @!P0 FADD R3, R7, R7 ;  /* 0x0000000707038221 */ /* 0x000fe20000000000 */
[----:B------:R-:W-:-:S04]  /*6570*/  FSETP.NEU.AND P2, PT, |R8|, 1, !P0 ;  /* 0x3f8000000800780b */ /* 0x000fc8000474d200 */
[----:B------:R-:W-:-:S09]  /*6580*/  @!P1 LOP3.LUT R3, R3, 0x7f800000, RZ, 0x3c, !PT ;  /* 0x7f80000003039812 */ /* 0x000fd200078e3cff */
[----:B------:R-:W-:-:S04]  /*6590*/  @P2 LOP3.LUT R3, R3, 0x7fffffff, RZ, 0xc0, !PT ;  /* 0x7fffffff03032812 */ /* 0x000fc800078ec0ff */
[----:B------:R-:W-:Y:S01]  /*65a0*/  @!P0 MOV R2, R3 ;  /* 0x0000000300028202 */ /* 0x000fe20000000f00 */
[----:B------:R-:W-:Y:S06]  /*65b0*/  @!P0 BRA `(.L_x_46) ;  /* 0x0000000000388947 */ /* 0x000fec0003800000 */
[----:B------:R-:W-:Y:S02]  /*65c0*/  FSETP.NEU.AND P0, PT, |R0|, +INF , PT ;  /* 0x7f8000000000780b */ /* 0x000fe40003f0d200 */
[----:B------:R-:W-:-:S13]  /*65d0*/  FSETP.EQ.AND P1, PT, R7, -1, PT ;  /* 0xbf8000000700780b */ /* 0x000fda0003f22000 */
[----:B------:R-:W-:Y:S05]  /*65e0*/  @!P0 BRA P1, `(.L_x_46) ;  /* 0x00000000002c8947 */ /* 0x000fea0000800000 */
[----:B------:R-:W-:Y:S01]  /*65f0*/  FSETP.GEU.AND P0, PT, R7, RZ, PT ;  /* 0x000000ff0700720b */ /* 0x000fe20003f0e000 */
[----:B------:R-:W-:-:S12]  /*6600*/  IMAD.MOV.U32 R2, RZ, RZ, R9 ;  /* 0x000000ffff027224 */ /* 0x000fd800078e0009 */
[----:B------:R-:W-:Y:S05]  /*6610*/  @P0 BRA `(.L_x_46) ;  /* 0x0000000000200947 */ /* 0x000fea0003800000 */
[----:B------:R-:W0:Y:S01]  /*6620*/  FRND.FLOOR R3, R0 ;  /* 0x0000000000037307 */ /* 0x000e220000205000 */
[----:B------:R-:W-:-:S04]  /*6630*/  FSETP.NEU.AND P1, PT, |R8|, 1, PT ;  /* 0x3f8000000800780b */ /* 0x000fc80003f2d200 */
[----:B------:R-:W-:Y:S02]  /*6640*/  FSEL R2, R9, -R9, P1 ;  /* 0x8000000909027208 */ /* 0x000fe40000800000 */
[----:B0-----:R-:W-:-:S04]  /*6650*/  FSETP.NEU.AND P0, PT, R0, R3, PT ;  /* 0x000000030000720b */ /* 0x001fc80003f0d000 */
[----:B------:R-:W-:Y:S01]  /*6660*/  FSEL R2, R2, +QNAN , !P0 ;  /* 0x7fffffff02027808 */ /* 0x000fe20004000000 */
[----:B------:R-:W-:Y:S08]  /*6670*/  BRA `(.L_x_46) ;  /* 0x0000000000087947 */ /* 0x000ff00003800000 */
.L_x_66:
[----:B-----5:R-:W-:-:S04]  /*6680*/  FSETP.GT.AND P0, PT, R7, R0, PT ;  /* 0x000000000700720b */ /* 0x020fc80003f04000 */
[----:B------:R-:W-:-:S09]  /*6690*/  FSEL R2, R7, R0, P0 ;  /* 0x0000000007027208 */ /* 0x000fd20000000000 */
.L_x_46:
[----:B------:R-:W-:Y:S05]  /*66a0*/  BSYNC.RECONVERGENT B0 ;  /* 0x0000000000007941 */ /* 0x000fea0003800200 */
.L_x_40:
[----:B------:R-:W0:Y:S02]  /*66b0*/  LDCU.64 UR4, c[0x0][0x380] ;  /* 0x00007000ff0477ac */ /* 0x000e240008000a00 */
[----:B0-----:R-:W-:-:S04]  /*66c0*/  LEA R6, P0, R4, UR4, 0x2 ;  /* 0x0000000404067c11 */ /* 0x001fc8000f8010ff */
[----:B------:R-:W-:-:S05]  /*66d0*/  LEA.HI.X R7, R4, UR5, R5, 0x2, P0 ;  /* 0x0000000504077c11 */ /* 0x000fca00080f1405 */
[----:B-1-3--:R-:W-:Y:S01]  /*66e0*/  STG.E desc[UR8][R6.64], R2 ;  /* 0x0000000206007986 */ /* 0x00afe2000c101908 */
[----:B------:R-:W-:Y:S05]  /*66f0*/  EXIT ;  /* 0x000000000000794d */ /* 0x000fea0003800000 */
        .weak           $__internal_0_$__cuda_sm20_dblrcp_rn_slowpath_v3
        .type           $__internal_0_$__cuda_sm20_dblrcp_rn_slowpath_v3,@function
        .size           $__internal_0_$__cuda_sm20_dblrcp_rn_slowpath_v3,($__internal_1_$__cuda_sm20_div_rn_f64_full - $__internal_0_$__cuda_sm20_dblrcp_rn_slowpath_v3)
$__internal_0_$__cuda_sm20_dblrcp_rn_slowpath_v3:
[----:B------:R-:W-:Y:S01]  /*6700*/  MOV R6, R10 ;  /* 0x0000000a00067202 */ /* 0x000fe20000000f00 */
[----:B------:R-:W-:Y:S01]  /*6710*/  IMAD.MOV.U32 R7, RZ, RZ, R11 ;  /* 0x000000ffff077224 */ /* 0x000fe200078e000b */
[----:B------:R-:W-:Y:S05]  /*6720*/  BSSY.RECONVERGENT B3, `(.L_x_69) ;  /* 0x0000025000037945 */ /* 0x000fea0003800200 */
[----:B------:R-:W-:-:S14]  /*6730*/  DSETP.GTU.AND P0, PT, |R6|, +INF , PT ;  /* 0x7ff000000600742a */ /* 0x000fdc0003f0c200 */
[----:B------:R-:W-:Y:S05]  /*6740*/  @P0 BRA `(.L_x_70) ;  /* 0x0000000000800947 */ /* 0x000fea0003800000 */
[----:B------:R-:W-:-:S04]  /*6750*/  LOP3.LUT R10, R11, 0x7fffffff, RZ, 0xc0, !PT ;  /* 0x7fffffff0b0a7812 */ /* 0x000fc800078ec0ff */
[----:B------:R-:W-:-:S04]  /*6760*/  IADD3 R8, PT, PT, R10, -0x1, RZ ;  /* 0xffffffff0a087810 */ /* 0x000fc80007ffe0ff */
[----:B------:R-:W-:-:S13]  /*6770*/  ISETP.GE.U32.AND P0, PT, R8, 0x7fefffff, PT ;  /* 0x7fefffff0800780c */ /* 0x000fda0003f06070 */
[----:B------:R-:W-:Y:S01]  /*6780*/  @P0 LOP3.LUT R9, R7, 0x7ff00000, RZ, 0x3c, !PT ;  /* 0x7ff0000007090812 */ /* 0x000fe200078e3cff */
[----:B------:R-:W-:Y:S01]  /*6790*/  @P0 IMAD.MOV.U32 R8, RZ, RZ, RZ ;  /* 0x000000ffff080224 */ /* 0x000fe200078e00ff */
[----:B------:R-:W-:Y:S06]  /*67a0*/  @P0 BRA `(.L_x_71) ;  /* 0x0000000000700947 */ /* 0x000fec0003800000 */
[----:B------:R-:W-:-:S13]  /*67b0*/  ISETP.GE.U32.AND P0, PT, R10, 0x1000001, PT ;  /* 0x010000010a00780c */ /* 0x000fda0003f06070 */
[----:B------:R-:W-:Y:S05]  /*67c0*/  @!P0 BRA `(.L_x_72) ;  /* 0x0000000000388947 */ /* 0x000fea0003800000 */
[----:B------:R-:W-:Y:S01]  /*67d0*/  IADD3 R9, PT, PT, R7, -0x3fe00000, RZ ;  /* 0xc020000007097810 */ /* 0x000fe20007ffe0ff */
[----:B------:R-:W-:Y:S01]  /*67e0*/  IMAD.MOV.U32 R8, RZ, RZ, R6 ;  /* 0x000000ffff087224 */ /* 0x000fe200078e0006 */
[----:B------:R-:W-:Y:S02]  /*67f0*/  MOV R10, R3 ;  /* 0x00000003000a7202 */ /* 0x000fe40000000f00 */
[----:B------:R-:W0:Y:S04]  /*6800*/  MUFU.RCP64H R11, R9 ;  /* 0x00000009000b7308 */ /* 0x000e280000001800 */
[----:B0-----:R-:W-:-:S08]  /*6810*/  DFMA R12, -R8, R10, 1 ;  /* 0x3ff00000080c742b */ /* 0x001fd0000000010a */
[----:B------:R-:W-:-:S08]  /*6820*/  DFMA R12, R12, R12, R12 ;  /* 0x0000000c0c0c722b */ /* 0x000fd0000000000c */
[----:B------:R-:W-:-:S08]  /*6830*/  DFMA R12, R10, R12, R10 ;  /* 0x0000000c0a0c722b */ /* 0x000fd0000000000a */
[----:B------:R-:W-:-:S08]  /*6840*/  DFMA R10, -R8, R12, 1 ;  /* 0x3ff00000080a742b */ /* 0x000fd0000000010c */
[----:B------:R-:W-:-:S08]  /*6850*/  DFMA R10, R12, R10, R12 ;  /* 0x0000000a0c0a722b */ /* 0x000fd0000000000c */
[----:B------:R-:W-:-:S08]  /*6860*/  DMUL R10, R10, 2.2250738585072013831e-308 ;  /* 0x001000000a0a7828 */ /* 0x000fd00000000000 */
[----:B------:R-:W-:-:S08]  /*6870*/  DFMA R6, -R6, R10, 1 ;  /* 0x3ff000000606742b */ /* 0x000fd0000000010a */
[----:B------:R-:W-:-:S08]  /*6880*/  DFMA R6, R6, R6, R6 ;  /* 0x000000060606722b */ /* 0x000fd00000000006 */
[----:B------:R-:W-:Y:S01]  /*6890*/  DFMA R8, R10, R6, R10 ;  /* 0x000000060a08722b */ /* 0x000fe2000000000a */
[----:B------:R-:W-:Y:S10]  /*68a0*/  BRA `(.L_x_71) ;  /* 0x0000000000307947 */ /* 0x000ff40003800000 */
.L_x_72:
[----:B------:R-:W-:Y:S01]  /*68b0*/  DMUL R6, R6, 8.11296384146066816958e+31 ;  /* 0x4690000006067828 */ /* 0x000fe20000000000 */
[----:B------:R-:W-:-:S05]  /*68c0*/  IMAD.MOV.U32 R8, RZ, RZ, R3 ;  /* 0x000000ffff087224 */ /* 0x000fca00078e0003 */
[----:B------:R-:W0:Y:S02]  /*68d0*/  MUFU.RCP64H R9, R7 ;  /* 0x0000000700097308 */ /* 0x000e240000001800 */
[----:B0-----:R-:W-:-:S08]  /*68e0*/  DFMA R10, -R6, R8, 1 ;  /* 0x3ff00000060a742b */ /* 0x001fd00000000108 */
[----:B------:R-:W-:-:S08]  /*68f0*/  DFMA R10, R10, R10, R10 ;  /* 0x0000000a0a0a722b */ /* 0x000fd0000000000a */
[----:B------:R-:W-:-:S08]  /*6900*/  DFMA R10, R8, R10, R8 ;  /* 0x0000000a080a722b */ /* 0x000fd00000000008 */
[----:B------:R-:W-:-:S08]  /*6910*/  DFMA R8, -R6, R10, 1 ;  /* 0x3ff000000608742b */ /* 0x000fd0000000010a */
[----:B------:R-:W-:-:S08]  /*6920*/  DFMA R8, R10, R8, R10 ;  /* 0x000000080a08722b */ /* 0x000fd0000000000a */
[----:B------:R-:W-:Y:S01]  /*6930*/  DMUL R8, R8, 8.11296384146066816958e+31 ;  /* 0x4690000008087828 */ /* 0x000fe20000000000 */
[----:B------:R-:W-:Y:S10]  /*6940*/  BRA `(.L_x_71) ;  /* 0x0000000000087947 */ /* 0x000ff40003800000 */
.L_x_70:
[----:B------:R-:W-:Y:S02]  /*6950*/  LOP3.LUT R9, R7, 0x80000, RZ, 0xfc, !PT ;  /* 0x0008000007097812 */ /* 0x000fe400078efcff */
[----:B------:R-:W-:-:S07]  /*6960*/  MOV R8, R6 ;  /* 0x0000000600087202 */ /* 0x000fce0000000f00 */
.L_x_71:
[----:B------:R-:W-:Y:S05]  /*6970*/  BSYNC.RECONVERGENT B3 ;  /* 0x0000000000037941 */ /* 0x000fea0003800200 */
.L_x_69:
[----:B------:R-:W-:Y:S01]  /*6980*/  IMAD.MOV.U32 R3, RZ, RZ, 0x0 ;  /* 0x00000000ff037424 */ /* 0x000fe200078e00ff */
[----:B------:R-:W-:Y:S01]  /*6990*/  MOV R7, R9 ;  /* 0x0000000900077202 */ /* 0x000fe20000000f00 */
[----:B------:R-:W-:Y:S02]  /*69a0*/  IMAD.MOV.U32 R6, RZ, RZ, R8 ;  /* 0x000000ffff067224 */ /* 0x000fe400078e0008 */
[----:B------:R-:W-:Y:S05]  /*69b0*/  RET.REL.NODEC R2 `(_Z9zipKernelPfPiS0_iiS_S0_S0_iS_S0_S0_ii) ;  /* 0xffffff9402907950 */ /* 0x000fea0003c3ffff */
        .weak           $__internal_1_$__cuda_sm20_div_rn_f64_full
        .type           $__internal_1_$__cuda_sm20_div_rn_f64_full,@function
        .size           $__internal_1_$__cuda_sm20_div_rn_f64_full,($__internal_2_$__cuda_sm20_rcp_rn_f32_slowpath - $__internal_1_$__cuda_sm20_div_rn_f64_full)
$__internal_1_$__cuda_sm20_div_rn_f64_full:
[C---:B------:R-:W-:Y:S01]  /*69c0*/  FSETP.GEU.AND P0, PT, |R7|.reuse, 1.469367938527859385e-39, PT ;  /* 0x001000000700780b */ /* 0x040fe20003f0e200 */
[----:B------:R-:W-:Y:S01]  /*69d0*/  IMAD.MOV.U32 R16, RZ, RZ, 0x1 ;  /* 0x00000001ff107424 */ /* 0x000fe200078e00ff */
[----:B------:R-:W-:Y:S01]  /*69e0*/  LOP3.LUT R2, R7, 0x800fffff, RZ, 0xc0, !PT ;  /* 0x800fffff07027812 */ /* 0x000fe200078ec0ff */
[----:B------:R-:W-:Y:S01]  /*69f0*/  IMAD.MOV.U32 R8, RZ, RZ, R12 ;  /* 0x000000ffff087224 */ /* 0x000fe200078e000c */
[----:B------:R-:W-:Y:S01]  /*6a00*/  MOV R9, R13 ;  /* 0x0000000d00097202 */ /* 0x000fe20000000f00 */
[----:B------:R-:W-:Y:S01]  /*6a10*/  BSSY.RECONVERGENT B3, `(.L_x_73) ;  /* 0x0000055000037945 */ /* 0x000fe20003800200 */
[----:B------:R-:W-:Y:S02]  /*6a20*/  LOP3.LUT R3, R2, 0x3ff00000, RZ, 0xfc, !PT ;  /* 0x3ff0000002037812 */ /* 0x000fe400078efcff */
[----:B------:R-:W-:Y:S02]  /*6a30*/  MOV R2, R6 ;  /* 0x0000000600027202 */ /* 0x000fe40000000f00 */
[----:B------:R-:W-:-:S02]  /*6a40*/  FSETP.GEU.AND P2, PT, |R9|, 1.469367938527859385e-39, PT ;  /* 0x001000000900780b */ /* 0x000fc40003f4e200 */
[----:B------:R-:W-:Y:S01]  /*6a50*/  LOP3.LUT R12, R9, 0x7ff00000, RZ, 0xc0, !PT ;  /* 0x7ff00000090c7812 */ /* 0x000fe200078ec0ff */
[----:B------:R-:W-:Y:S01]  /*6a60*/  @!P0 DMUL R2, R6, 8.98846567431157953865e+307 ;  /* 0x7fe0000006028828 */ /* 0x000fe20000000000 */
[----:B------:R-:W-:-:S04]  /*6a70*/  LOP3.LUT R15, R7, 0x7ff00000, RZ, 0xc0, !PT ;  /* 0x7ff00000070f7812 */ /* 0x000fc800078ec0ff */
[C---:B------:R-:W-:Y:S01]  /*6a80*/  ISETP.GE.U32.AND P1, PT, R12.reuse, R15, PT ;  /* 0x0000000f0c00720c */ /* 0x040fe20003f26070 */
[----:B------:R-:W0:Y:S04]  /*6a90*/  MUFU.RCP64H R17, R3 ;  /* 0x0000000300117308 */ /* 0x000e280000001800 */
[----:B------:R-:W-:Y:S02]  /*6aa0*/  @!P2 LOP3.LUT R13, R7, 0x7ff00000, RZ, 0xc0, !PT ;  /* 0x7ff00000070da812 */ /* 0x000fe400078ec0ff */
[----:B------:R-:W-:Y:S02]  /*6ab0*/  @!P2 MOV R18, RZ ;  /* 0x000000ff0012a202 */ /* 0x000fe40000000f00 */
[----:B------:R-:W-:Y:S02]  /*6ac0*/  @!P2 ISETP.GE.U32.AND P3, PT, R12, R13, PT ;  /* 0x0000000d0c00a20c */ /* 0x000fe40003f66070 */
[----:B------:R-:W-:-:S04]  /*6ad0*/  MOV R13, 0x1ca00000 ;  /* 0x1ca00000000d7802 */ /* 0x000fc80000000f00 */
[----:B------:R-:W-:Y:S01]  /*6ae0*/  @!P2 SEL R19, R13, 0x63400000, !P3 ;  /* 0x634000000d13a807 */ /* 0x000fe20005800000 */
[----:B0-----:R-:W-:-:S03]  /*6af0*/  DFMA R10, R16, -R2, 1 ;  /* 0x3ff00000100a742b */ /* 0x001fc60000000802 */
[----:B------:R-:W-:-:S04]  /*6b00*/  @!P2 LOP3.LUT R19, R19, 0x80000000, R9, 0xf8, !PT ;  /* 0x800000001313a812 */ /* 0x000fc800078ef809 */
[----:B------:R-:W-:Y:S01]  /*6b10*/  @!P2 LOP3.LUT R19, R19, 0x100000, RZ, 0xfc, !PT ;  /* 0x001000001313a812 */ /* 0x000fe200078efcff */
[----:B------:R-:W-:-:S08]  /*6b20*/  DFMA R10, R10, R10, R10 ;  /* 0x0000000a0a0a722b */ /* 0x000fd0000000000a */
[----:B------:R-:W-:Y:S01]  /*6b30*/  DFMA R16, R16, R10, R16 ;  /* 0x0000000a1010722b */ /* 0x000fe20000000010 */
[----:B------:R-:W-:Y:S01]  /*6b40*/  SEL R11, R13, 0x63400000, !P1 ;  /* 0x634000000d0b7807 */ /* 0x000fe20004800000 */
[----:B------:R-:W-:-:S03]  /*6b50*/  IMAD.MOV.U32 R10, RZ, RZ, R8 ;  /* 0x000000ffff0a7224 */ /* 0x000fc600078e0008 */
[----:B------:R-:W-:-:S03]  /*6b60*/  LOP3.LUT R11, R11, 0x800fffff, R9, 0xf8, !PT ;  /* 0x800fffff0b0b7812 */ /* 0x000fc600078ef809 */
[----:B------:R-:W-:-:S03]  /*6b70*/  DFMA R20, R16, -R2, 1 ;  /* 0x3ff000001014742b */ /* 0x000fc60000000802 */
[----:B------:R-:W-:-:S05]  /*6b80*/  @!P2 DFMA R10, R10, 2, -R18 ;  /* 0x400000000a0aa82b */ /* 0x000fca0000000812 */
[----:B------:R-:W-:Y:S01]  /*6b90*/  DFMA R16, R16, R20, R16 ;  /* 0x000000141010722b */ /* 0x000fe20000000010 */
[----:B------:R-:W-:Y:S01]  /*6ba0*/  IMAD.MOV.U32 R21, RZ, RZ, R12 ;  /* 0x000000ffff157224 */ /* 0x000fe200078e000c */
[----:B------:R-:W-:Y:S02]  /*6bb0*/  MOV R20, R15 ;  /* 0x0000000f00147202 */ /* 0x000fe40000000f00 */
[----:B------:R-:W-:Y:S02]  /*6bc0*/  @!P0 LOP3.LUT R20, R3, 0x7ff00000, RZ, 0xc0, !PT ;  /* 0x7ff0000003148812 */ /* 0x000fe400078ec0ff */
[----:B------:R-:W-:Y:S02]  /*6bd0*/  @!P2 LOP3.LUT R21, R11, 0x7ff00000, RZ, 0xc0, !PT ;  /* 0x7ff000000b15a812 */ /* 0x000fe400078ec0ff */
[----:B------:R-:W-:Y:S01]  /*6be0*/  DMUL R18, R16, R10 ;  /* 0x0000000a10127228 */ /* 0x000fe20000000000 */
[----:B------:R-:W-:Y:S02]  /*6bf0*/  IADD3 R23, PT, PT, R20, -0x1, RZ ;  /* 0xffffffff14177810 */ /* 0x000fe40007ffe0ff */
[----:B------:R-:W-:-:S05]  /*6c00*/  VIADD R22, R21, 0xffffffff ;  /* 0xffffffff15167836 */ /* 0x000fca0000000000 */
[----:B------:R-:W-:Y:S01]  /*6c10*/  DFMA R14, R18, -R2, R10 ;  /* 0x80000002120e722b */ /* 0x000fe2000000000a */
[----:B------:R-:W-:-:S04]  /*6c20*/  ISETP.GT.U32.AND P0, PT, R22, 0x7feffffe, PT ;  /* 0x7feffffe1600780c */ /* 0x000fc80003f04070 */
[----:B------:R-:W-:-:S03]  /*6c30*/  ISETP.GT.U32.OR P0, PT, R23, 0x7feffffe, P0 ;  /* 0x7feffffe1700780c */ /* 0x000fc60000704470 */
[----:B------:R-:W-:-:S10]  /*6c40*/  DFMA R14, R16, R14, R18 ;  /* 0x0000000e100e722b */ /* 0x000fd40000000012 */
[----:B------:R-:W-:Y:S05]  /*6c50*/  @P0 BRA `(.L_x_74) ;  /* 0x00000000006c0947 */ /* 0x000fea0003800000 */
[----:B------:R-:W-:-:S04]  /*6c60*/  LOP3.LUT R9, R7, 0x7ff00000, RZ, 0xc0, !PT ;  /* 0x7ff0000007097812 */ /* 0x000fc800078ec0ff */
[CC--:B------:R-:W-:Y:S02]  /*6c70*/  VIADDMNMX R8, R12.reuse, -R9.reuse, 0xb9600000, !PT ;  /* 0xb96000000c087446 */ /* 0x0c0fe40007800909 */
[----:B------:R-:W-:Y:S02]  /*6c80*/  ISETP.GE.U32.AND P0, PT, R12, R9, PT ;  /* 0x000000090c00720c */ /* 0x000fe40003f06070 */
[----:B------:R-:W-:Y:S02]  /*6c90*/  VIMNMX R8, PT, PT, R8, 0x46a00000, PT ;  /* 0x46a0000008087848 */ /* 0x000fe40003fe0100 */
[----:B------:R-:W-:-:S05]  /*6ca0*/  SEL R13, R13, 0x63400000, !P0 ;  /* 0x634000000d0d7807 */ /* 0x000fca0004000000 */
[----:B------:R-:W-:Y:S02]  /*6cb0*/  IMAD.IADD R16, R8, 0x1, -R13 ;  /* 0x0000000108107824 */ /* 0x000fe400078e0a0d */
[----:B------:R-:W-:-:S03]  /*6cc0*/  IMAD.MOV.U32 R8, RZ, RZ, RZ ;  /* 0x000000ffff087224 */ /* 0x000fc600078e00ff */
[----:B------:R-:W-:-:S06]  /*6cd0*/  IADD3 R9, PT, PT, R16, 0x7fe00000, RZ ;  /* 0x7fe0000010097810 */ /* 0x000fcc0007ffe0ff */
[----:B------:R-:W-:-:S10]  /*6ce0*/  DMUL R12, R14, R8 ;  /* 0x000000080e0c7228 */ /* 0x000fd40000000000 */
[----:B------:R-:W-:-:S13]  /*6cf0*/  FSETP.GTU.AND P0, PT, |R13|, 1.469367938527859385e-39, PT ;  /* 0x001000000d00780b */ /* 0x000fda0003f0c200 */
[----:B------:R-:W-:Y:S05]  /*6d00*/  @P0 BRA `(.L_x_75) ;  /* 0x0000000000940947 */ /* 0x000fea0003800000 */
[----:B------:R-:W-:Y:S01]  /*6d10*/  DFMA R2, R14, -R2, R10 ;  /* 0x800000020e02722b */ /* 0x000fe2000000000a */
[----:B------:R-:W-:-:S09]  /*6d20*/  MOV R8, RZ ;  /* 0x000000ff00087202 */ /* 0x000fd20000000f00 */
[C---:B------:R-:W-:Y:S02]  /*6d30*/  FSETP.NEU.AND P0, PT, R3.reuse, RZ, PT ;  /* 0x000000ff0300720b */ /* 0x040fe40003f0d000 */
[----:B------:R-:W-:-:S04]  /*6d40*/  LOP3.LUT R7, R3, 0x80000000, R7, 0x48, !PT ;  /* 0x8000000003077812 */ /* 0x000fc800078e4807 */
[----:B------:R-:W-:-:S07]  /*6d50*/  LOP3.LUT R9, R7, R9, RZ, 0xfc, !PT ;  /* 0x0000000907097212 */ /* 0x000fce00078efcff */
[----:B------:R-:W-:Y:S05]  /*6d60*/  @!P0 BRA `(.L_x_75) ;  /* 0x00000000007c8947 */ /* 0x000fea0003800000 */
[----:B------:R-:W-:Y:S01]  /*6d70*/  IMAD.MOV R3, RZ, RZ, -R16 ;  /* 0x000000ffff037224 */ /* 0x000fe200078e0a10 */
[----:B------:R-:W-:Y:S01]  /*6d80*/  MOV R2, RZ ;  /* 0x000000ff00027202 */ /* 0x000fe20000000f00 */
[----:B------:R-:W-:-:S05]  /*6d90*/  DMUL.RP R8, R14, R8 ;  /* 0x000000080e087228 */ /* 0x000fca0000008000 */
[----:B------:R-:W-:-:S05]  /*6da0*/  DFMA R2, R12, -R2, R14 ;  /* 0x800000020c02722b */ /* 0x000fca000000000e */
[----:B------:R-:W-:Y:S02]  /*6db0*/  LOP3.LUT R7, R9, R7, RZ, 0x3c, !PT ;  /* 0x0000000709077212 */ /* 0x000fe400078e3cff */
[----:B------:R-:W-:-:S04]  /*6dc0*/  IADD3 R2, PT, PT, -R16, -0x43300000, RZ ;  /* 0xbcd0000010027810 */ /* 0x000fc80007ffe1ff */
[----:B------:R-:W-:-:S04]  /*6dd0*/  FSETP.NEU.AND P0, PT, |R3|, R2, PT ;  /* 0x000000020300720b */ /* 0x000fc80003f0d200 */
[----:B------:R-:W-:Y:S02]  /*6de0*/  FSEL R12, R8, R12, !P0 ;  /* 0x0000000c080c7208 */ /* 0x000fe40004000000 */
[----:B------:R-:W-:Y:S01]  /*6df0*/  FSEL R13, R7, R13, !P0 ;  /* 0x0000000d070d7208 */ /* 0x000fe20004000000 */
[----:B------:R-:W-:Y:S06]  /*6e00*/  BRA `(.L_x_75) ;  /* 0x0000000000547947 */ /* 0x000fec0003800000 */
.L_x_74:
[----:B------:R-:W-:-:S14]  /*6e10*/  DSETP.NAN.AND P0, PT, R8, R8, PT ;  /* 0x000000080800722a */ /* 0x000fdc0003f08000 */
[----:B------:R-:W-:Y:S05]  /*6e20*/  @P0 BRA `(.L_x_76) ;  /* 0x0000000000440947 */ /* 0x000fea0003800000 */
[----:B------:R-:W-:-:S14]  /*6e30*/  DSETP.NAN.AND P0, PT, R6, R6, PT ;  /* 0x000000060600722a */ /* 0x000fdc0003f08000 */
[----:B------:R-:W-:Y:S05]  /*6e40*/  @P0 BRA `(.L_x_77) ;  /* 0x0000000000300947 */ /* 0x000fea0003800000 */
[----:B------:R-:W-:Y:S01]  /*6e50*/  ISETP.NE.AND P0, PT, R21, R20, PT ;  /* 0x000000141500720c */ /* 0x000fe20003f05270 */
[----:B------:R-:W-:Y:S01]  /*6e60*/  IMAD.MOV.U32 R12, RZ, RZ, 0x0 ;  /* 0x00000000ff0c7424 */ /* 0x000fe200078e00ff */
[----:B------:R-:W-:-:S11]  /*6e70*/  MOV R13, 0xfff80000 ;  /* 0xfff80000000d7802 */ /* 0x000fd60000000f00 */
[----:B------:R-:W-:Y:S05]  /*6e80*/  @!P0 BRA `(.L_x_75) ;  /* 0x0000000000348947 */ /* 0x000fea0003800000 */
[----:B------:R-:W-:Y:S02]  /*6e90*/  ISETP.NE.AND P0, PT, R21, 0x7ff00000, PT ;  /* 0x7ff000001500780c */ /* 0x000fe40003f05270 */
[----:B------:R-:W-:Y:S02]  /*6ea0*/  LOP3.LUT R13, R9, 0x80000000, R7, 0x48, !PT ;  /* 0x80000000090d7812 */ /* 0x000fe400078e4807 */
[----:B------:R-:W-:-:S13]  /*6eb0*/  ISETP.EQ.OR P0, PT, R20, RZ, !P0 ;  /* 0x000000ff1400720c */ /* 0x000fda0004702670 */
[----:B------:R-:W-:Y:S01]  /*6ec0*/  @P0 LOP3.LUT R2, R13, 0x7ff00000, RZ, 0xfc, !PT ;  /* 0x7ff000000d020812 */ /* 0x000fe200078efcff */
[----:B------:R-:W-:Y:S01]  /*6ed0*/  @!P0 IMAD.MOV.U32 R12, RZ, RZ, RZ ;  /* 0x000000ffff0c8224 */ /* 0x000fe200078e00ff */
[----:B------:R-:W-:-:S03]  /*6ee0*/  @P0 MOV R12, RZ ;  /* 0x000000ff000c0202 */ /* 0x000fc60000000f00 */
[----:B------:R-:W-:Y:S01]  /*6ef0*/  @P0 IMAD.MOV.U32 R13, RZ, RZ, R2 ;  /* 0x000000ffff0d0224 */ /* 0x000fe200078e0002 */
[----:B------:R-:W-:Y:S06]  /*6f00*/  BRA `(.L_x_75) ;  /* 0x0000000000147947 */ /* 0x000fec0003800000 */
.L_x_77:
[----:B------:R-:W-:Y:S02]  /*6f10*/  LOP3.LUT R13, R7, 0x80000, RZ, 0xfc, !PT ;  /* 0x00080000070d7812 */ /* 0x000fe400078efcff */
[----:B------:R-:W-:Y:S01]  /*6f20*/  MOV R12, R6 ;  /* 0x00000006000c7202 */ /* 0x000fe20000000f00 */
[----:B------:R-:W-:Y:S06]  /*6f30*/  BRA `(.L_x_75) ;  /* 0x0000000000087947 */ /* 0x000fec0003800000 */
.L_x_76:
[----:B------:R-:W-:Y:S01]  /*6f40*/  LOP3.LUT R13, R9, 0x80000, RZ, 0xfc, !PT ;  /* 0x00080000090d7812 */ /* 0x000fe200078efcff */
[----:B------:R-:W-:-:S07]  /*6f50*/  IMAD.MOV.U32 R12, RZ, RZ, R8 ;  /* 0x000000ffff0c7224 */ /* 0x000fce00078e0008 */
.L_x_75:
[----:B------:R-:W-:Y:S05]  /*6f60*/  BSYNC.RECONVERGENT B3 ;  /* 0x0000000000037941 */ /* 0x000fea0003800200 */
.L_x_73:
[----:B------:R-:W-:Y:S01]  /*6f70*/  MOV R2, R0 ;  /* 0x0000000000027202 */ /* 0x000fe20000000f00 */
[----:B------:R-:W-:-:S04]  /*6f80*/  IMAD.MOV.U32 R3, RZ, RZ, 0x0 ;  /* 0x00000000ff037424 */ /* 0x000fc800078e00ff */
[----:B------:R-:W-:Y:S05]  /*6f90*/  RET.REL.NODEC R2 `(_Z9zipKernelPfPiS0_iiS_S0_S0_iS_S0_S0_ii) ;  /* 0xffffff9002187950 */ /* 0x000fea0003c3ffff */
        .weak           $__internal_2_$__cuda_sm20_rcp_rn_f32_slowpath
        .type           $__internal_2_$__cuda_sm20_rcp_rn_f32_slowpath,@function
        .size           $__internal_2_$__cuda_sm20_rcp_rn_f32_slowpath,(.L_x_295 - $__internal_2_$__cuda_sm20_rcp_rn_f32_slowpath)
$__internal_2_$__cuda_sm20_rcp_rn_f32_slowpath:
[----:B------:R-:W-:Y:S01]  /*6fa0*/  SHF.L.U32 R0, R7, 0x1, RZ ;  /* 0x0000000107007819 */ /* 0x000fe200000006ff */
[----:B------:R-:W-:Y:S03]  /*6fb0*/  BSSY.RECONVERGENT B2, `(.L_x_78) ;  /* 0x0000031000027945 */ /* 0x000fe60003800200 */
[----:B------:R-:W-:Y:S01]  /*6fc0*/  SHF.R.U32.HI R9, RZ, 0x18, R0 ;  /* 0x00000018ff097819 */ /* 0x000fe20000011600 */
[----:B------:R-:W-:-:S03]  /*6fd0*/  IMAD.MOV.U32 R0, RZ, RZ, R7 ;  /* 0x000000ffff007224 */ /* 0x000fc600078e0007 */
[----:B------:R-:W-:-:S13]  /*6fe0*/  ISETP.NE.U32.AND P0, PT, R9, RZ, PT ;  /* 0x000000ff0900720c */ /* 0x000fda0003f05070 */
[----:B------:R-:W-:Y:S05]  /*6ff0*/  @P0 BRA `(.L_x_79) ;  /* 0x0000000000280947 */ /* 0x000fea0003800000 */
[----:B------:R-:W-:-:S04]  /*7000*/  SHF.L.U32 R2, R0, 0x1, RZ ;  /* 0x0000000100027819 */ /* 0x000fc800000006ff */
[----:B------:R-:W-:-:S13]  /*7010*/  ISETP.NE.AND P0, PT, R2, RZ, PT ;  /* 0x000000ff0200720c */ /* 0x000fda0003f05270 */
[----:B------:R-:W-:Y:S01]  /*7020*/  @P0 FFMA R7, R0, 1.84467440737095516160e+19, RZ ;  /* 0x5f80000000070823 */ /* 0x000fe200000000ff */
[----:B------:R-:W-:Y:S08]  /*7030*/  @!P0 MUFU.RCP R3, R0 ;  /* 0x0000000000038308 */ /* 0x000ff00000001000 */
[----:B------:R-:W0:Y:S02]  /*7040*/  @P0 MUFU.RCP R2, R7 ;  /* 0x0000000700020308 */ /* 0x000e240000001000 */
[----:B0-----:R-:W-:-:S04]  /*7050*/  @P0 FFMA R8, R7, R2, -1 ;  /* 0xbf80000007080423 */ /* 0x001fc80000000002 */
[----:B------:R-:W-:-:S04]  /*7060*/  @P0 FADD.FTZ R9, -R8, -RZ ;  /* 0x800000ff08090221 */ /* 0x000fc80000010100 */
[----:B------:R-:W-:-:S04]  /*7070*/  @P0 FFMA R2, R2, R9, R2 ;  /* 0x0000000902020223 */ /* 0x000fc80000000002 */
[----:B------:R-:W-:Y:S01]  /*7080*/  @P0 FFMA R3, R2, 1.84467440737095516160e+19, RZ ;  /* 0x5f80000002030823 */ /* 0x000fe200000000ff */
[----:B------:R-:W-:Y:S06]  /*7090*/  BRA `(.L_x_80) ;  /* 0x0000000000887947 */ /* 0x000fec0003800000 */
.L_x_79:
[----:B------:R-:W-:-:S05]  /*70a0*/  VIADD R11, R9, 0xffffff03 ;  /* 0xffffff03090b7836 */ /* 0x000fca0000000000 */
[----:B------:R-:W-:-:S13]  /*70b0*/  ISETP.GT.U32.AND P0, PT, R11, 0x1, PT ;  /* 0x000000010b00780c */ /* 0x000fda0003f04070 */
[----:B------:R-:W-:Y:S05]  /*70c0*/  @P0 BRA `(.L_x_81) ;  /* 0x0000000000780947 */ /* 0x000fea0003800000 */
[----:B------:R-:W-:Y:S01]  /*70d0*/  LOP3.LUT R2, R0, 0x7fffff, RZ, 0xc0, !PT ;  /* 0x007fffff00027812 */ /* 0x000fe200078ec0ff */
[----:B------:R-:W-:-:S03]  /*70e0*/  HFMA2 R10, -RZ, RZ, 0, 1.78813934326171875e-07 ;  /* 0x00000003ff0a7431 */ /* 0x000fc600000001ff */
[----:B------:R-:W-:-:S04]  /*70f0*/  LOP3.LUT R2, R2, 0x3f800000, RZ, 0xfc, !PT ;  /* 0x3f80000002027812 */ /* 0x000fc800078efcff */
[----:B------:R-:W0:Y:S01]  /*7100*/  MUFU.RCP R3, R2 ;  /* 0x0000000200037308 */ /* 0x000e220000001000 */
[----:B------:R-:W-:Y:S01]  /*7110*/  SHF.L.U32 R10, R10, R11, RZ ;  /* 0x0000000b0a0a7219 */ /* 0x000fe200000006ff */
[----:B0-----:R-:W-:-:S04]  /*7120*/  FFMA R7, R2, R3, -1 ;  /* 0xbf80000002077423 */ /* 0x001fc80000000003 */
[----:B------:R-:W-:-:S04]  /*7130*/  FADD.FTZ R8, -R7, -RZ ;  /* 0x800000ff07087221 */ /* 0x000fc80000010100 */
[CCC-:B------:R-:W-:Y:S01]  /*7140*/  FFMA.RM R7, R3.reuse, R8.reuse, R3.reuse ;  /* 0x0000000803077223 */ /* 0x1c0fe20000004003 */
[----:B------:R-:W-:-:S04]  /*7150*/  FFMA.RP R8, R3, R8, R3 ;  /* 0x0000000803087223 */ /* 0x000fc80000008003 */
[C---:B------:R-:W-:Y:S02]  /*7160*/  LOP3.LUT R3, R7.reuse, 0x7fffff, RZ, 0xc0, !PT ;  /* 0x007fffff07037812 */ /* 0x040fe400078ec0ff */
[----:B------:R-:W-:Y:S02]  /*7170*/  FSETP.NEU.FTZ.AND P0, PT, R7, R8, PT ;  /* 0x000000080700720b */ /* 0x000fe40003f1d000 */
[----:B------:R-:W-:Y:S02]  /*7180*/  LOP3.LUT R3, R3, 0x800000, RZ, 0xfc, !PT ;  /* 0x0080000003037812 */ /* 0x000fe400078efcff */
[----:B------:R-:W-:Y:S02]  /*7190*/  SEL R7, RZ, 0xffffffff, !P0 ;  /* 0xffffffffff077807 */ /* 0x000fe40004000000 */
[----:B------:R-:W-:-:S03]  /*71a0*/  LOP3.LUT R10, R10, R3, RZ, 0xc0, !PT ;  /* 0x000000030a0a7212 */ /* 0x000fc600078ec0ff */
[----:B------:R-:W-:Y:S01]  /*71b0*/  IMAD.MOV R2, RZ, RZ, -R7 ;  /* 0x000000ffff027224 */ /* 0x000fe200078e0a07 */
[----:B------:R-:W-:-:S04]  /*71c0*/  SHF.R.U32.HI R10, RZ, R11, R10 ;  /* 0x0000000bff0a7219 */ /* 0x000fc8000001160a */
[----:B------:R-:W-:Y:S02]  /*71d0*/  LOP3.LUT P1, RZ, R2, R11, R3, 0xf8, !PT ;  /* 0x0000000b02ff7212 */ /* 0x000fe4000782f803 */
[C---:B------:R-:W-:Y:S02]  /*71e0*/  LOP3.LUT P0, RZ, R10.reuse, 0x1, RZ, 0xc0, !PT ;  /* 0x000000010aff7812 */ /* 0x040fe4000780c0ff */
[----:B------:R-:W-:-:S04]  /*71f0*/  LOP3.LUT P2, RZ, R10, 0x2, RZ, 0xc0, !PT ;  /* 0x000000020aff7812 */ /* 0x000fc8000784c0ff */
[----:B------:R-:W-:Y:S02]  /*7200*/  PLOP3.LUT P0, PT, P0, P1, P2, 0xe0, 0x0 ;  /* 0x000000000000781c */ /* 0x000fe40000703c20 */
[----:B------:R-:W-:Y:S02]  /*7210*/  LOP3.LUT P1, RZ, R0, 0x7fffff, RZ, 0xc0, !PT ;  /* 0x007fffff00ff7812 */ /* 0x000fe4000782c0ff */
[----:B------:R-:W-:-:S04]  /*7220*/  SEL R2, RZ, 0x1, !P0 ;  /* 0x00000001ff027807 */ /* 0x000fc80004000000 */
[----:B------:R-:W-:-:S04]  /*7230*/  IADD3 R2, PT, PT, -R2, RZ, RZ ;  /* 0x000000ff02027210 */ /* 0x000fc80007ffe1ff */
[----:B------:R-:W-:Y:S01]  /*7240*/  ISETP.GE.AND P0, PT, R2, RZ, PT ;  /* 0x000000ff0200720c */ /* 0x000fe20003f06270 */
[----:B------:R-:W-:-:S05]  /*7250*/  VIADD R2, R9, 0xffffff04 ;  /* 0xffffff0409027836 */ /* 0x000fca0000000000 */
[----:B------:R-:W-:-:S07]  /*7260*/  SHF.R.U32.HI R3, RZ, R2, R3 ;  /* 0x00000002ff037219 */ /* 0x000fce0000011603 */
[----:B------:R-:W-:-:S05]  /*7270*/  @!P0 IADD3 R3, PT, PT, R3, 0x1, RZ ;  /* 0x0000000103038810 */ /* 0x000fca0007ffe0ff */
[----:B------:R-:W-:-:S05]  /*7280*/  @!P1 IMAD.SHL.U32 R3, R3, 0x2, RZ ;  /* 0x0000000203039824 */ /* 0x000fca00078e00ff */
[----:B------:R-:W-:Y:S01]  /*7290*/  LOP3.LUT R3, R3, 0x80000000, R0, 0xf8, !PT ;  /* 0x8000000003037812 */ /* 0x000fe200078ef800 */
[----:B------:R-:W-:Y:S06]  /*72a0*/  BRA `(.L_x_80) ;  /* 0x0000000000047947 */ /* 0x000fec0003800000 */
.L_x_81:
[----:B------:R0:W1:Y:S02]  /*72b0*/  MUFU.RCP R3, R0 ;  /* 0x0000000000037308 */ /* 0x0000640000001000 */
.L_x_80:
[----:B------:R-:W-:Y:S05]  /*72c0*/  BSYNC.RECONVERGENT B2 ;  /* 0x0000000000027941 */ /* 0x000fea0003800200 */
.L_x_78:
[----:B------:R-:W-:-:S04]  /*72d0*/  MOV R7, 0x0 ;  /* 0x0000000000077802 */ /* 0x000fc80000000f00 */
[----:B01----:R-:W-:Y:S05]  /*72e0*/  RET.REL.NODEC R6 `(_Z9zipKernelPfPiS0_iiS_S0_S0_iS_S0_S0_ii) ;  /* 0xffffff8c06447950 */ /* 0x003fea0003c3ffff */
.L_x_82:
[----:B------:R-:W-:-:S00]  /*72f0*/  BRA `(.L_x_82) ;  /* 0xfffffffc00fc7947 */ /* 0x000fc0000383ffff */
[----:B------:R-:W-:-:S00]  /*7300*/  NOP ;  /* 0x0000000000007918 */ /* 0x000fc00000000000 */
[----:B------:R-:W-:-:S00]  /*7310*/  NOP ;  /* 0x0000000000007918 */ /* 0x000fc00000000000 */
[----:B------:R-:W-:-:S00]  /*7320*/  NOP ;  /* 0x0000000000007918 */ /* 0x000fc00000000000 */
[----:B------:R-:W-:-:S00]  /*7330*/  NOP ;  /* 0x0000000000007918 */ /* 0x000fc00000000000 */
[----:B------:R-:W-:-:S00]  /*7340*/  NOP ;  /* 0x0000000000007918 */ /* 0x000fc00000000000 */
[----:B------:R-:W-:-:S00]  /*7350*/  NOP ;  /* 0x0000000000007918 */ /* 0x000fc00000000000 */
[----:B------:R-:W-:-:S00]  /*7360*/  NOP ;  /* 0x0000000000007918 */ /* 0x000fc00000000000 */
[----:B------:R-:W-:-:S00]  /*7370*/  NOP ;  /* 0x0000000000007918 */ /* 0x000fc00000000000 */
.L_x_295:


//--------------------- .text._Z12reduceKernelPfPiS0_iS_S0_S0_ifii --------------------------
	.section	.text._Z12reduceKernelPfPiS0_iS_S0_S0_ifii,"ax",@progbits
	.align	128
        .global         _Z12reduceKernelPfPiS0_iS_S0_S0_ifii
        .type           _Z12reduceKernelPfPiS0_iS_S0_S0_ifii,@function
        .size           _Z12reduceKernelPfPiS0_iS_S0_S0_ifii,(.L_x_298 - _Z12reduceKernelPfPiS0_iS_S0_S0_ifii)
        .other          _Z12reduceKernelPfPiS0_iS_S0_S0_ifii,@"STO_CUDA_ENTRY STV_DEFAULT"
_Z12reduceKernelPfPiS0_iS_S0_S0_ifii:
.text._Z12reduceKernelPfPiS0_iS_S0_S0_ifii:
[----:B------:R-:W0:Y:S01]  /*0000*/  LDC R1, c[0x0][0x37c] ;  /* 0x0000df00ff017b82 */ /* 0x000e220000000800 */
[----:B------:R-:W1:Y:S07]  /*0010*/  S2R R0, SR_TID.X ;  /* 0x0000000000007919 */ /* 0x000e6e0000002100 */
[----:B------:R-:W1:Y:S01]  /*0020*/  S2UR UR4, SR_CTAID.X ;  /* 0x00000000000479c3 */ /* 0x000e620000002500 */
[----:B------:R-:W2:Y:S01]  /*0030*/  LDCU UR5, c[0x0][0x398] ;  /* 0x00007300ff0577ac */ /* 0x000ea20008000800 */
[----:B0-----:R-:W-:-:S05]  /*0040*/  VIADD R1, R1, 0xffffffd8 ;  /* 0xffffffd801017836 */ /* 0x001fca0000000000 */
[----:B------:R-:W-:Y:S01]  /*0050*/  R2UR UR12, R1 ;  /* 0x00000000010c72ca */ /* 0x000fe200000e0000 */
[----:B------:R-:W1:Y:S02]  /*0060*/  LDC R13, c[0x0][0x360] ;  /* 0x0000d800ff0d7b82 */ /* 0x000e640000000800 */
[----:B-1----:R-:W-:-:S05]  /*0070*/  IMAD R13, R13, UR4, R0 ;  /* 0x000000040d0d7c24 */ /* 0x002fca000f8e0200 */
[----:B--2---:R-:W-:-:S13]  /*0080*/  ISETP.GE.AND P0, PT, R13, UR5, PT ;  /* 0x000000050d007c0c */ /* 0x004fda000bf06270 */
[----:B------:R-:W-:Y:S05]  /*0090*/  @P0 EXIT ;  /* 0x000000000000094d */ /* 0x000fea0003800000 */
[----:B------:R-:W0:Y:S01]  /*00a0*/  LDCU UR5, c[0x0][0x3c0] ;  /* 0x00007800ff0577ac */ /* 0x000e220008000800 */
[----:B------:R-:W1:Y:S01]  /*00b0*/  LDCU UR4, c[0x0][0x3bc] ;  /* 0x00007780ff0477ac */ /* 0x000e620008000800 */
[----:B------:R-:W2:Y:S01]  /*00c0*/  LDCU.64 UR10, c[0x0][0x358] ;  /* 0x00006b00ff0a77ac */ /* 0x000ea20008000a00 */
[----:B0-----:R-:W-:Y:S01]  /*00d0*/  UISETP.GE.AND UP0, UPT, UR5, 0x1, UPT ;  /* 0x000000010500788c */ /* 0x001fe2000bf06270 */
[----:B-1----:R-:W-:-:S08]  /*00e0*/  IMAD.U32 R0, RZ, RZ, UR4 ;  /* 0x00000004ff007e24 */ /* 0x002fd0000f8e00ff */
[----:B--2---:R-:W-:Y:S05]  /*00f0*/  BRA.U !UP0, `(.L_x_83) ;  /* 0x0000002108087547 */ /* 0x004fea000b800000 */
[----:B------:R-:W0:Y:S01]  /*0100*/  LDCU UR7, c[0x0][0x3c0] ;  /* 0x00007800ff0777ac */ /* 0x000e220008000800 */
[----:B------:R-:W-:Y:S01]  /*0110*/  MOV R18, R13 ;  /* 0x0000000d00127202 */ /* 0x000fe20000000f00 */
[----:B------:R-:W-:Y:S02]  /*0120*/  UIADD3 UR4, UPT, UPT, UR5, -0x1, URZ ;  /* 0xffffffff05047890 */ /* 0x000fe4000fffe0ff */
[----:B------:R-:W-:Y:S02]  /*0130*/  ULOP3.LUT UR6, UR5, 0x7, URZ, 0xc0, !UPT ;  /* 0x0000000705067892 */ /* 0x000fe4000f8ec0ff */
[----:B------:R-:W-:Y:S02]  /*0140*/  UISETP.GE.U32.AND UP0, UPT, UR4, 0x7, UPT ;  /* 0x000000070400788c */ /* 0x000fe4000bf06070 */
[----:B------:R-:W-:Y:S01]  /*0150*/  UISETP.NE.AND UP1, UPT, UR6, URZ, UPT ;  /* 0x000000ff0600728c */ /* 0x000fe2000bf25270 */
[----:B0-----:R-:W-:-:S06]  /*0160*/  IMAD.U32 R2, RZ, RZ, UR7 ;  /* 0x00000007ff027e24 */ /* 0x001fcc000f8e00ff */
[----:B------:R-:W-:Y:S05]  /*0170*/  BRA.U !UP0, `(.L_x_84) ;  /* 0x0000001108187547 */ /* 0x000fea000b800000 */
[----:B------:R-:W0:Y:S01]  /*0180*/  LDC.64 R14, c[0x0][0x388] ;  /* 0x0000e200ff0e7b82 */ /* 0x000e220000000a00 */
[----:B------:R-:W-:Y:S01]  /*0190*/  IMAD.U32 R2, RZ, RZ, UR7 ;  /* 0x00000007ff027e24 */ /* 0x000fe2000f8e00ff */
[----:B------:R-:W-:Y:S01]  /*01a0*/  MOV R18, R13 ;  /* 0x0000000d00127202 */ /* 0x000fe20000000f00 */
[----:B------:R-:W-:Y:S01]  /*01b0*/  ULOP3.LUT UR5, UR5, 0x7ffffff8, URZ, 0xc0, !UPT ;  /* 0x7ffffff805057892 */ /* 0x000fe2000f8ec0ff */
[----:B------:R-:W-:-:S11]  /*01c0*/  UMOV UR4, URZ ;  /* 0x000000ff00047c82 */ /* 0x000fd60008000000 */
.L_x_85:
[----:B-1----:R-:W-:-:S04]  /*01d0*/  VIADD R3, R2, 0xffffffff ;  /* 0xffffffff02037836 */ /* 0x002fc80000000000 */
[----:B0-----:R-:W-:-:S05]  /*01e0*/  IMAD.WIDE.U32 R16, R3, 0x4, R14 ;  /* 0x0000000403107825 */ /* 0x001fca00078e000e */
[----:B------:R-:W2:Y:S01]  /*01f0*/  LDG.E R19, desc[UR10][R16.64] ;  /* 0x0000000a10137981 */ /* 0x000ea2000c1e1900 */
[----:B------:R-:W-:-:S04]  /*0200*/  VIADD R4, R2, 0xfffffffe ;  /* 0xfffffffe02047836 */ /* 0x000fc80000000000 */
[----:B------:R-:W-:-:S05]  /*0210*/  IMAD.WIDE.U32 R22, R4, 0x4, R14 ;  /* 0x0000000404167825 */ /* 0x000fca00078e000e */
[----:B------:R-:W3:Y:S01]  /*0220*/  LDG.E R5, desc[UR10][R22.64] ;  /* 0x0000000a16057981 */ /* 0x000ee2000c1e1900 */
[----:B------:R-:W-:-:S05]  /*0230*/  IADD3 R6, PT, PT, R2, -0x3, RZ ;  /* 0xfffffffd02067810 */ /* 0x000fca0007ffe0ff */
[----:B------:R-:W-:-:S05]  /*0240*/  IMAD.WIDE.U32 R24, R6, 0x4, R14 ;  /* 0x0000000406187825 */ /* 0x000fca00078e000e */
[----:B------:R0:W4:Y:S01]  /*0250*/  LDG.E R7, desc[UR10][R24.64] ;  /* 0x0000000a18077981 */ /* 0x000122000c1e1900 */
[----:B------:R-:W-:-:S04]  /*0260*/  VIADD R8, R2, 0xfffffffc ;  /* 0xfffffffc02087836 */ /* 0x000fc80000000000 */
[----:B------:R-:W-:-:S05]  /*0270*/  IMAD.WIDE.U32 R26, R8, 0x4, R14 ;  /* 0x00000004081a7825 */ /* 0x000fca00078e000e */
[----:B------:R-:W5:Y:S01]  /*0280*/  LDG.E R9, desc[UR10][R26.64] ;  /* 0x0000000a1a097981 */ /* 0x000f62000c1e1900 */
[----:B------:R-:W-:-:S04]  /*0290*/  VIADD R10, R2, 0xfffffffb ;  /* 0xfffffffb020a7836 */ /* 0x000fc80000000000 */
[----:B------:R-:W-:-:S05]  /*02a0*/  IMAD.WIDE.U32 R20, R10, 0x4, R14 ;  /* 0x000000040a147825 */ /* 0x000fca00078e000e */
[----:B------:R1:W5:Y:S01]  /*02b0*/  LDG.E R11, desc[UR10][R20.64] ;  /* 0x0000000a140b7981 */ /* 0x000362000c1e1900 */
[----:B0-----:R-:W-:Y:S02]  /*02c0*/  IABS R24, R18 ;  /* 0x0000001200187213 */ /* 0x001fe40000000000 */
[----:B--2---:R-:W-:-:S04]  /*02d0*/  IABS R12, R19 ;  /* 0x00000013000c7213 */ /* 0x004fc80000000000 */
[----:B------:R-:W0:Y:S01]  /*02e0*/  I2F.RP R23, R12 ;  /* 0x0000000c00177306 */ /* 0x000e220000209400 */
[----:B---3--:R-:W-:-:S07]  /*02f0*/  IABS R22, R5 ;  /* 0x0000000500167213 */ /* 0x008fce0000000000 */
[----:B-1----:R-:W1:Y:S08]  /*0300*/  I2F.RP R20, R22 ;  /* 0x0000001600147306 */ /* 0x002e700000209400 */
[----:B0-----:R-:W0:Y:S08]  /*0310*/  MUFU.RCP R23, R23 ;  /* 0x0000001700177308 */ /* 0x001e300000001000 */
[----:B-1----:R-:W-:Y:S01]  /*0320*/  MUFU.RCP R20, R20 ;  /* 0x0000001400147308 */ /* 0x002fe20000001000 */
[----:B0-----:R-:W-:-:S07]  /*0330*/  IADD3 R16, PT, PT, R23, 0xffffffe, RZ ;  /* 0x0ffffffe17107810 */ /* 0x001fce0007ffe0ff */
[----:B------:R0:W1:Y:S02]  /*0340*/  F2I.FTZ.U32.TRUNC.NTZ R17, R16 ;  /* 0x0000001000117305 */ /* 0x000064000021f000 */
[----:B0-----:R-:W-:Y:S02]  /*0350*/  IMAD.MOV.U32 R16, RZ, RZ, RZ ;  /* 0x000000ffff107224 */ /* 0x001fe400078e00ff */
[----:B-1----:R-:W-:-:S04]  /*0360*/  IMAD.MOV R25, RZ, RZ, -R17 ;  /* 0x000000ffff197224 */ /* 0x002fc800078e0a11 */
[----:B------:R-:W-:Y:S01]  /*0370*/  IMAD R21, R25, R12, RZ ;  /* 0x0000000c19157224 */ /* 0x000fe200078e02ff */
[----:B------:R-:W-:-:S03]  /*0380*/  IABS R25, R19 ;  /* 0x0000001300197213 */ /* 0x000fc60000000000 */
[----:B------:R-:W-:Y:S01]  /*0390*/  IMAD.HI.U32 R17, R17, R21, R16 ;  /* 0x0000001511117227 */ /* 0x000fe200078e0010 */
[----:B------:R-:W-:-:S03]  /*03a0*/  MOV R21, R24 ;  /* 0x0000001800157202 */ /* 0x000fc60000000f00 */
[----:B------:R-:W-:Y:S02]  /*03b0*/  IMAD.MOV R23, RZ, RZ, -R25 ;  /* 0x000000ffff177224 */ /* 0x000fe400078e0a19 */
[----:B------:R-:W-:-:S04]  /*03c0*/  IMAD.HI.U32 R16, R17, R21, RZ ;  /* 0x0000001511107227 */ /* 0x000fc800078e00ff */
[----:B------:R-:W-:Y:S01]  /*03d0*/  IMAD R21, R16, R23, R21 ;  /* 0x0000001710157224 */ /* 0x000fe200078e0215 */
[----:B----4-:R-:W-:Y:S01]  /*03e0*/  IABS R23, R7 ;  /* 0x0000000700177213 */ /* 0x010fe20000000000 */
[----:B------:R-:W-:-:S03]  /*03f0*/  VIADD R17, R20, 0xffffffe ;  /* 0x0ffffffe14117836 */ /* 0x000fc60000000000 */
[----:B------:R-:W-:Y:S01]  /*0400*/  ISETP.GT.U32.AND P1, PT, R12, R21, PT ;  /* 0x000000150c00720c */ /* 0x000fe20003f24070 */
[----:B------:R-:W0:Y:S08]  /*0410*/  I2F.RP R24, R23 ;  /* 0x0000001700187306 */ /* 0x000e300000209400 */
[----:B------:R-:W1:Y:S04]  /*0420*/  F2I.FTZ.U32.TRUNC.NTZ R17, R17 ;  /* 0x0000001100117305 */ /* 0x000e68000021f000 */
[----:B------:R-:W-:Y:S01]  /*0430*/  @!P1 IADD3 R21, PT, PT, R21, -R12, RZ ;  /* 0x8000000c15159210 */ /* 0x000fe20007ffe0ff */
[----:B------:R-:W-:Y:S01]  /*0440*/  @!P1 VIADD R16, R16, 0x1 ;  /* 0x0000000110109836 */ /* 0x000fe20000000000 */
[----:B------:R-:W-:-:S02]  /*0450*/  ISETP.NE.AND P1, PT, R19, RZ, PT ;  /* 0x000000ff1300720c */ /* 0x000fc40003f25270 */
[----:B------:R-:W-:Y:S01]  /*0460*/  ISETP.GE.U32.AND P0, PT, R21, R12, PT ;  /* 0x0000000c1500720c */ /* 0x000fe20003f06070 */
[----:B0-----:R-:W0:Y:S01]  /*0470*/  MUFU.RCP R24, R24 ;  /* 0x0000001800187308 */ /* 0x001e220000001000 */
[----:B------:R-:W-:-:S04]  /*0480*/  LOP3.LUT R12, R18, R19, RZ, 0x3c, !PT ;  /* 0x00000013120c7212 */ /* 0x000fc800078e3cff */
[----:B------:R-:W-:Y:S02]  /*0490*/  ISETP.GE.AND P2, PT, R12, RZ, PT ;  /* 0x000000ff0c00720c */ /* 0x000fe40003f46270 */
[----:B-1----:R-:W-:-:S05]  /*04a0*/  IADD3 R21, PT, PT, RZ, -R17, RZ ;  /* 0x80000011ff157210 */ /* 0x002fca0007ffe0ff */
[----:B------:R-:W-:Y:S02]  /*04b0*/  @P0 VIADD R16, R16, 0x1 ;  /* 0x0000000110100836 */ /* 0x000fe40000000000 */
[----:B------:R-:W-:Y:S02]  /*04c0*/  IMAD R21, R21, R22, RZ ;  /* 0x0000001615157224 */ /* 0x000fe400078e02ff */
[----:B------:R-:W-:Y:S02]  /*04d0*/  IMAD.MOV.U32 R12, RZ, RZ, R16 ;  /* 0x000000ffff0c7224 */ /* 0x000fe400078e0010 */
[----:B------:R-:W-:Y:S02]  /*04e0*/  HFMA2 R16, -RZ, RZ, 0, 0 ;  /* 0x00000000ff107431 */ /* 0x000fe400000001ff */
[----:B------:R-:W-:Y:S01]  /*04f0*/  @!P2 IMAD.MOV R12, RZ, RZ, -R12 ;  /* 0x000000ffff0ca224 */ /* 0x000fe200078e0a0c */
[----:B------:R-:W-:-:S04]  /*0500*/  @!P1 LOP3.LUT R12, RZ, R19, RZ, 0x33, !PT ;  /* 0x00000013ff0c9212 */ /* 0x000fc800078e33ff */
[----:B------:R-:W-:Y:S01]  /*0510*/  IABS R25, R12 ;  /* 0x0000000c00197213 */ /* 0x000fe20000000000 */
[----:B------:R-:W-:Y:S01]  /*0520*/  IMAD.HI.U32 R16, R17, R21, R16 ;  /* 0x0000001511107227 */ /* 0x000fe200078e0010 */
[----:B------:R-:W-:Y:S02]  /*0530*/  IABS R17, R5 ;  /* 0x0000000500117213 */ /* 0x000fe40000000000 */
[----:B-----5:R-:W-:-:S03]  /*0540*/  IABS R21, R9 ;  /* 0x0000000900157213 */ /* 0x020fc60000000000 */
[----:B------:R-:W-:Y:S02]  /*0550*/  IMAD.MOV R17, RZ, RZ, -R17 ;  /* 0x000000ffff117224 */ /* 0x000fe400078e0a11 */
[----:B------:R-:W-:Y:S01]  /*0560*/  IMAD.HI.U32 R20, R16, R25, RZ ;  /* 0x0000001910147227 */ /* 0x000fe200078e00ff */
[----:B------:R-:W-:-:S03]  /*0570*/  LOP3.LUT R16, R12, R5, RZ, 0x3c, !PT ;  /* 0x000000050c107212 */ /* 0x000fc600078e3cff */
[----:B------:R-:W-:Y:S01]  /*0580*/  IMAD R25, R20, R17, R25 ;  /* 0x0000001114197224 */ /* 0x000fe200078e0219 */
[----:B------:R-:W-:Y:S01]  /*0590*/  ISETP.GE.AND P2, PT, R16, RZ, PT ;  /* 0x000000ff1000720c */ /* 0x000fe20003f46270 */
[----:B0-----:R-:W-:-:S03]  /*05a0*/  VIADD R17, R24, 0xffffffe ;  /* 0x0ffffffe18117836 */ /* 0x001fc60000000000 */
[----:B------:R-:W-:-:S03]  /*05b0*/  ISETP.GT.U32.AND P1, PT, R22, R25, PT ;  /* 0x000000191600720c */ /* 0x000fc60003f24070 */
[----:B------:R-:W0:Y:S10]  /*05c0*/  F2I.FTZ.U32.TRUNC.NTZ R17, R17 ;  /* 0x0000001100117305 */ /* 0x000e34000021f000 */
[----:B------:R-:W-:Y:S01]  /*05d0*/  @!P1 IADD3 R25, PT, PT, R25, -R22, RZ ;  /* 0x8000001619199210 */ /* 0x000fe20007ffe0ff */
[----:B------:R-:W-:Y:S01]  /*05e0*/  @!P1 VIADD R20, R20, 0x1 ;  /* 0x0000000114149836 */ /* 0x000fe20000000000 */
[----:B------:R-:W-:-:S02]  /*05f0*/  ISETP.NE.AND P1, PT, R5, RZ, PT ;  /* 0x000000ff0500720c */ /* 0x000fc40003f25270 */
[----:B------:R-:W-:Y:S02]  /*0600*/  ISETP.GE.U32.AND P0, PT, R25, R22, PT ;  /* 0x000000161900720c */ /* 0x000fe40003f06070 */
[----:B------:R-:W1:Y:S01]  /*0610*/  I2F.RP R22, R21 ;  /* 0x0000001500167306 */ /* 0x000e620000209400 */
[----:B0-----:R-:W-:-:S05]  /*0620*/  IADD3 R16, PT, PT, RZ, -R17, RZ ;  /* 0x80000011ff107210 */ /* 0x001fca0007ffe0ff */
[----:B------:R-:W-:Y:S02]  /*0630*/  IMAD R25, R16, R23, RZ ;  /* 0x0000001710197224 */ /* 0x000fe400078e02ff */
[----:B------:R-:W-:-:S03]  /*0640*/  IMAD.MOV.U32 R16, RZ, RZ, RZ ;  /* 0x000000ffff107224 */ /* 0x000fc600078e00ff */
[----:B------:R-:W-:Y:S02]  /*0650*/  @P0 VIADD R20, R20, 0x1 ;  /* 0x0000000114140836 */ /* 0x000fe40000000000 */
[----:B------:R-:W-:Y:S01]  /*0660*/  IMAD.HI.U32 R16, R17, R25, R16 ;  /* 0x0000001911107227 */ /* 0x000fe200078e0010 */
[----:B------:R-:W-:Y:S01]  /*0670*/  IABS R17, R7 ;  /* 0x0000000700117213 */ /* 0x000fe20000000000 */
[----:B-1----:R-:W0:Y:S02]  /*0680*/  MUFU.RCP R22, R22 ;  /* 0x0000001600167308 */ /* 0x002e240000001000 */
[----:B------:R-:W-:Y:S01]  /*0690*/  @!P2 IMAD.MOV R20, RZ, RZ, -R20 ;  /* 0x000000ffff14a224 */ /* 0x000fe200078e0a14 */
[----:B------:R-:W-:Y:S02]  /*06a0*/  @!P1 LOP3.LUT R20, RZ, R5, RZ, 0x33, !PT ;  /* 0x00000005ff149212 */ /* 0x000fe400078e33ff */
[----:B------:R-:W-:Y:S02]  /*06b0*/  IADD3 R24, PT, PT, RZ, -R17, RZ ;  /* 0x80000011ff187210 */ /* 0x000fe40007ffe0ff */
[----:B------:R-:W-:Y:S01]  /*06c0*/  IABS R25, R20 ;  /* 0x0000001400197213 */ /* 0x000fe20000000000 */
[----:B0-----:R-:W-:-:S04]  /*06d0*/  VIADD R17, R22, 0xffffffe ;  /* 0x0ffffffe16117836 */ /* 0x001fc80000000000 */
[----:B------:R-:W-:-:S04]  /*06e0*/  IMAD.HI.U32 R22, R16, R25, RZ ;  /* 0x0000001910167227 */ /* 0x000fc800078e00ff */
[----:B------:R-:W-:Y:S01]  /*06f0*/  IMAD R16, R22, R24, R25 ;  /* 0x0000001816107224 */ /* 0x000fe200078e0219 */
[----:B------:R-:W0:Y:S04]  /*0700*/  F2I.FTZ.U32.TRUNC.NTZ R17, R17 ;  /* 0x0000001100117305 */ /* 0x000e28000021f000 */
[----:B------:R-:W-:Y:S01]  /*0710*/  ISETP.GT.U32.AND P1, PT, R23, R16, PT ;  /* 0x000000101700720c */ /* 0x000fe20003f24070 */
[----:B0-----:R-:W-:-:S12]  /*0720*/  IMAD.MOV R24, RZ, RZ, -R17 ;  /* 0x000000ffff187224 */ /* 0x001fd800078e0a11 */
[----:B------:R-:W-:Y:S01]  /*0730*/  @!P1 IADD3 R16, PT, PT, R16, -R23, RZ ;  /* 0x8000001710109210 */ /* 0x000fe20007ffe0ff */
[----:B------:R-:W-:Y:S01]  /*0740*/  IMAD R25, R24, R21, RZ ;  /* 0x0000001518197224 */ /* 0x000fe200078e02ff */
[----:B------:R-:W-:Y:S02]  /*0750*/  @!P1 IADD3 R22, PT, PT, R22, 0x1, RZ ;  /* 0x0000000116169810 */ /* 0x000fe40007ffe0ff */
[----:B------:R-:W-:Y:S01]  /*0760*/  ISETP.GE.U32.AND P0, PT, R16, R23, PT ;  /* 0x000000171000720c */ /* 0x000fe20003f06070 */
[----:B------:R-:W-:Y:S01]  /*0770*/  IMAD.MOV.U32 R16, RZ, RZ, RZ ;  /* 0x000000ffff107224 */ /* 0x000fe200078e00ff */
[----:B------:R-:W-:Y:S02]  /*0780*/  IABS R23, R11 ;  /* 0x0000000b00177213 */ /* 0x000fe40000000000 */
[----:B------:R-:W-:Y:S01]  /*0790*/  ISETP.NE.AND P1, PT, R7, RZ, PT ;  /* 0x000000ff0700720c */ /* 0x000fe20003f25270 */
[----:B------:R-:W-:Y:S01]  /*07a0*/  IMAD.HI.U32 R16, R17, R25, R16 ;  /* 0x0000001911107227 */ /* 0x000fe200078e0010 */
[----:B------:R-:W-:-:S02]  /*07b0*/  LOP3.LUT R17, R20, R7, RZ, 0x3c, !PT ;  /* 0x0000000714117212 */ /* 0x000fc400078e3cff */
[----:B------:R-:W-:Y:S01]  /*07c0*/  IABS R24, R9 ;  /* 0x0000000900187213 */ /* 0x000fe20000000000 */
[----:B------:R-:W-:Y:S01]  /*07d0*/  IMAD.MOV.U32 R25, RZ, RZ, R23 ;  /* 0x000000ffff197224 */ /* 0x000fe200078e0017 */
[----:B------:R-:W-:Y:S02]  /*07e0*/  ISETP.GE.AND P2, PT, R17, RZ, PT ;  /* 0x000000ff1100720c */ /* 0x000fe40003f46270 */
[----:B------:R-:W-:Y:S01]  /*07f0*/  IADD3 R26, PT, PT, RZ, -R24, RZ ;  /* 0x80000018ff1a7210 */ /* 0x000fe20007ffe0ff */
[----:B------:R-:W0:Y:S01]  /*0800*/  I2F.RP R23, R25 ;  /* 0x0000001900177306 */ /* 0x000e220000209400 */
[----:B------:R-:W-:-:S09]  /*0810*/  @P0 VIADD R22, R22, 0x1 ;  /* 0x0000000116160836 */ /* 0x000fd20000000000 */
[----:B------:R-:W-:Y:S01]  /*0820*/  @!P2 IMAD.MOV R22, RZ, RZ, -R22 ;  /* 0x000000ffff16a224 */ /* 0x000fe200078e0a16 */
[----:B------:R-:W-:Y:S01]  /*0830*/  @!P1 LOP3.LUT R22, RZ, R7, RZ, 0x33, !PT ;  /* 0x00000007ff169212 */ /* 0x000fe200078e33ff */
[----:B0-----:R-:W0:Y:S03]  /*0840*/  MUFU.RCP R23, R23 ;  /* 0x0000001700177308 */ /* 0x001e260000001000 */
[----:B------:R-:W-:-:S05]  /*0850*/  IABS R17, R22 ;  /* 0x0000001600117213 */ /* 0x000fca0000000000 */
[----:B------:R-:W-:-:S04]  /*0860*/  IMAD.HI.U32 R24, R16, R17, RZ ;  /* 0x0000001110187227 */ /* 0x000fc800078e00ff */
[----:B------:R-:W-:-:S05]  /*0870*/  IMAD R16, R24, R26, R17 ;  /* 0x0000001a18107224 */ /* 0x000fca00078e0211 */
[----:B------:R-:W-:Y:S01]  /*0880*/  ISETP.GT.U32.AND P1, PT, R21, R16, PT ;  /* 0x000000101500720c */ /* 0x000fe20003f24070 */
[----:B0-----:R-:W-:-:S04]  /*0890*/  VIADD R27, R23, 0xffffffe ;  /* 0x0ffffffe171b7836 */ /* 0x001fc80000000000 */
[----:B------:R-:W0:Y:S08]  /*08a0*/  F2I.FTZ.U32.TRUNC.NTZ R17, R27 ;  /* 0x0000001b00117305 */ /* 0x000e30000021f000 */
[----:B------:R-:W-:-:S04]  /*08b0*/  @!P1 IADD3 R16, PT, PT, R16, -R21, RZ ;  /* 0x8000001510109210 */ /* 0x000fc80007ffe0ff */
[----:B------:R-:W-:Y:S01]  /*08c0*/  ISETP.GE.U32.AND P0, PT, R16, R21, PT ;  /* 0x000000151000720c */ /* 0x000fe20003f06070 */
[----:B------:R-:W-:Y:S02]  /*08d0*/  IMAD.MOV.U32 R16, RZ, RZ, RZ ;  /* 0x000000ffff107224 */ /* 0x000fe400078e00ff */
[----:B------:R-:W-:Y:S02]  /*08e0*/  VIADD R21, R2, 0xfffffffa ;  /* 0xfffffffa02157836 */ /* 0x000fe40000000000 */
[----:B0-----:R-:W-:-:S04]  /*08f0*/  IMAD.MOV R26, RZ, RZ, -R17 ;  /* 0x000000ffff1a7224 */ /* 0x001fc800078e0a11 */
[----:B------:R-:W-:-:S04]  /*0900*/  IMAD R23, R26, R25, RZ ;  /* 0x000000191a177224 */ /* 0x000fc800078e02ff */
[----:B------:R-:W-:-:S04]  /*0910*/  IMAD.HI.U32 R26, R17, R23, R16 ;  /* 0x00000017111a7227 */ /* 0x000fc800078e0010 */
[----:B------:R-:W-:-:S05]  /*0920*/  IMAD.WIDE.U32 R16, R21, 0x4, R14 ;  /* 0x0000000415107825 */ /* 0x000fca00078e000e */
[----:B------:R0:W2:Y:S01]  /*0930*/  LDG.E R23, desc[UR10][R16.64] ;  /* 0x0000000a10177981 */ /* 0x0000a2000c1e1900 */
[----:B------:R-:W-:Y:S02]  /*0940*/  LOP3.LUT R27, R22, R9, RZ, 0x3c, !PT ;  /* 0x00000009161b7212 */ /* 0x000fe400078e3cff */
[----:B------:R-:W-:Y:S02]  /*0950*/  @!P1 IADD3 R24, PT, PT, R24, 0x1, RZ ;  /* 0x0000000118189810 */ /* 0x000fe40007ffe0ff */
[----:B------:R-:W-:Y:S02]  /*0960*/  ISETP.GE.AND P2, PT, R27, RZ, PT ;  /* 0x000000ff1b00720c */ /* 0x000fe40003f46270 */
[----:B------:R-:W-:Y:S01]  /*0970*/  IADD3 R27, PT, PT, -R12, RZ, RZ ;  /* 0x000000ff0c1b7210 */ /* 0x000fe20007ffe1ff */
[----:B------:R-:W-:Y:S01]  /*0980*/  @P0 VIADD R24, R24, 0x1 ;  /* 0x0000000118180836 */ /* 0x000fe20000000000 */
[----:B------:R-:W-:Y:S02]  /*0990*/  ISETP.NE.AND P1, PT, R9, RZ, PT ;  /* 0x000000ff0900720c */ /* 0x000fe40003f25270 */
[----:B0-----:R-:W-:Y:S01]  /*09a0*/  IABS R16, R11 ;  /* 0x0000000b00107213 */ /* 0x001fe20000000000 */
[----:B------:R-:W-:Y:S01]  /*09b0*/  IMAD R27, R19, R27, R18 ;  /* 0x0000001b131b7224 */ /* 0x000fe200078e0212 */
[----:B------:R-:W-:Y:S01]  /*09c0*/  LEA R28, R3, UR12, 0x2 ;  /* 0x0000000c031c7c11 */ /* 0x000fe2000f8e10ff */
[----:B------:R-:W-:-:S02]  /*09d0*/  VIADD R19, R2, 0xfffffff9 ;  /* 0xfffffff902137836 */ /* 0x000fc40000000000 */
[----:B------:R-:W-:Y:S02]  /*09e0*/  IMAD.MOV R16, RZ, RZ, -R16 ;  /* 0x000000ffff107224 */ /* 0x000fe400078e0a10 */
[----:B------:R-:W-:Y:S01]  /*09f0*/  @!P2 IMAD.MOV R24, RZ, RZ, -R24 ;  /* 0x000000ffff18a224 */ /* 0x000fe200078e0a18 */
[----:B------:R0:W-:Y:S03]  /*0a00*/  STL [R28], R27 ;  /* 0x0000001b1c007387 */ /* 0x0001e60000100800 */
[----:B------:R-:W-:-:S04]  /*0a10*/  @!P1 LOP3.LUT R24, RZ, R9, RZ, 0x33, !PT ;  /* 0x00000009ff189212 */ /* 0x000fc800078e33ff */
[----:B------:R-:W-:-:S05]  /*0a20*/  IABS R17, R24 ;  /* 0x0000001800117213 */ /* 0x000fca0000000000 */
[----:B------:R-:W-:-:S04]  /*0a30*/  IMAD.HI.U32 R26, R26, R17, RZ ;  /* 0x000000111a1a7227 */ /* 0x000fc800078e00ff */
[----:B------:R-:W-:-:S05]  /*0a40*/  IMAD R16, R26, R16, R17 ;  /* 0x000000101a107224 */ /* 0x000fca00078e0211 */
[----:B------:R-:W-:-:S13]  /*0a50*/  ISETP.GT.U32.AND P1, PT, R25, R16, PT ;  /* 0x000000101900720c */ /* 0x000fda0003f24070 */
[----:B------:R-:W-:-:S05]  /*0a60*/  @!P1 IMAD.IADD R16, R16, 0x1, -R25 ;  /* 0x0000000110109824 */ /* 0x000fca00078e0a19 */
[----:B------:R-:W-:Y:S02]  /*0a70*/  ISETP.GE.U32.AND P0, PT, R16, R25, PT ;  /* 0x000000191000720c */ /* 0x000fe40003f06070 */
[----:B------:R-:W-:Y:S02]  /*0a80*/  MOV R16, RZ ;  /* 0x000000ff00107202 */ /* 0x000fe40000000f00 */
[----:B--2---:R-:W-:-:S04]  /*0a90*/  IABS R18, R23 ;  /* 0x0000001700127213 */ /* 0x004fc80000000000 */
[----:B------:R-:W1:Y:S08]  /*0aa0*/  I2F.RP R29, R18 ;  /* 0x00000012001d7306 */ /* 0x000e700000209400 */
[----:B-1----:R-:W1:Y:S02]  /*0ab0*/  MUFU.RCP R29, R29 ;  /* 0x0000001d001d7308 */ /* 0x002e640000001000 */
[----:B-1----:R-:W-:-:S06]  /*0ac0*/  VIADD R17, R29, 0xffffffe ;  /* 0x0ffffffe1d117836 */ /* 0x002fcc0000000000 */
[----:B------:R-:W1:Y:S02]  /*0ad0*/  F2I.FTZ.U32.TRUNC.NTZ R17, R17 ;  /* 0x0000001100117305 */ /* 0x000e64000021f000 */
[----:B-1----:R-:W-:-:S05]  /*0ae0*/  IADD3 R3, PT, PT, RZ, -R17, RZ ;  /* 0x80000011ff037210 */ /* 0x002fca0007ffe0ff */
[----:B------:R-:W-:-:S04]  /*0af0*/  IMAD R3, R3, R18, RZ ;  /* 0x0000001203037224 */ /* 0x000fc800078e02ff */
[----:B------:R-:W-:-:S04]  /*0b00*/  IMAD.HI.U32 R3, R17, R3, R16 ;  /* 0x0000000311037227 */ /* 0x000fc800078e0010 */
[----:B------:R-:W-:-:S06]  /*0b10*/  IMAD.WIDE.U32 R16, R19, 0x4, R14 ;  /* 0x0000000413107825 */ /* 0x000fcc00078e000e */
[----:B------:R1:W2:Y:S01]  /*0b20*/  LDG.E R16, desc[UR10][R16.64] ;  /* 0x0000000a10107981 */ /* 0x0002a2000c1e1900 */
[----:B0-----:R-:W-:Y:S01]  /*0b30*/  IMAD.MOV R27, RZ, RZ, -R20 ;  /* 0x000000ffff1b7224 */ /* 0x001fe200078e0a14 */
[----:B------:R-:W-:Y:S01]  /*0b40*/  LOP3.LUT R25, R24, R11, RZ, 0x3c, !PT ;  /* 0x0000000b18197212 */ /* 0x000fe200078e3cff */
[----:B------:R-:W-:Y:S01]  /*0b50*/  @!P1 VIADD R26, R26, 0x1 ;  /* 0x000000011a1a9836 */ /* 0x000fe20000000000 */
[----:B------:R-:W-:Y:S01]  /*0b60*/  ISETP.NE.AND P1, PT, R11, RZ, PT ;  /* 0x000000ff0b00720c */ /* 0x000fe20003f25270 */
[----:B------:R-:W-:Y:S01]  /*0b70*/  IMAD R27, R5, R27, R12 ;  /* 0x0000001b051b7224 */ /* 0x000fe200078e020c */
[----:B------:R-:W-:Y:S01]  /*0b80*/  IABS R5, R23 ;  /* 0x0000001700057213 */ /* 0x000fe20000000000 */
[----:B------:R-:W-:Y:S01]  /*0b90*/  @P0 VIADD R26, R26, 0x1 ;  /* 0x000000011a1a0836 */ /* 0x000fe20000000000 */
[----:B------:R-:W-:Y:S02]  /*0ba0*/  ISETP.GE.AND P2, PT, R25, RZ, PT ;  /* 0x000000ff1900720c */ /* 0x000fe40003f46270 */
[----:B------:R-:W-:Y:S01]  /*0bb0*/  LEA R28, R4, UR12, 0x2 ;  /* 0x0000000c041c7c11 */ /* 0x000fe2000f8e10ff */
[----:B-1----:R-:W-:-:S04]  /*0bc0*/  IMAD.MOV R17, RZ, RZ, -R5 ;  /* 0x000000ffff117224 */ /* 0x002fc800078e0a05 */
[----:B------:R0:W-:Y:S06]  /*0bd0*/  STL [R28], R27 ;  /* 0x0000001b1c007387 */ /* 0x0001ec0000100800 */
[----:B------:R-:W-:Y:S02]  /*0be0*/  @!P2 IADD3 R26, PT, PT, -R26, RZ, RZ ;  /* 0x000000ff1a1aa210 */ /* 0x000fe40007ffe1ff */
[----:B------:R-:W-:-:S04]  /*0bf0*/  @!P1 LOP3.LUT R26, RZ, R11, RZ, 0x33, !PT ;  /* 0x0000000bff1a9212 */ /* 0x000fc800078e33ff */
[----:B------:R-:W-:-:S05]  /*0c00*/  IABS R25, R26 ;  /* 0x0000001a00197213 */ /* 0x000fca0000000000 */
[----:B------:R-:W-:-:S04]  /*0c10*/  IMAD.HI.U32 R12, R3, R25, RZ ;  /* 0x00000019030c7227 */ /* 0x000fc800078e00ff */
[----:B------:R-:W-:Y:S01]  /*0c20*/  IMAD R25, R12, R17, R25 ;  /* 0x000000110c197224 */ /* 0x000fe200078e0219 */
[----:B------:R-:W-:Y:S01]  /*0c30*/  IADD3 R17, PT, PT, R2, -0x8, RZ ;  /* 0xfffffff802117810 */ /* 0x000fe20007ffe0ff */
[----:B------:R-:W-:-:S03]  /*0c40*/  IMAD.MOV.U32 R2, RZ, RZ, RZ ;  /* 0x000000ffff027224 */ /* 0x000fc600078e00ff */
[----:B------:R-:W-:-:S13]  /*0c50*/  ISETP.GT.U32.AND P1, PT, R18, R25, PT ;  /* 0x000000191200720c */ /* 0x000fda0003f24070 */
[----:B------:R-:W-:-:S05]  /*0c60*/  @!P1 IMAD.IADD R25, R25, 0x1, -R18 ;  /* 0x0000000119199824 */ /* 0x000fca00078e0a12 */
[----:B------:R-:W-:Y:S02]  /*0c70*/  ISETP.GE.U32.AND P0, PT, R25, R18, PT ;  /* 0x000000121900720c */ /* 0x000fe40003f06070 */
[----:B--2---:R-:W-:-:S04]  /*0c80*/  IABS R5, R16 ;  /* 0x0000001000057213 */ /* 0x004fc80000000000 */
[----:B------:R-:W1:Y:S08]  /*0c90*/  I2F.RP R29, R5 ;  /* 0x00000005001d7306 */ /* 0x000e700000209400 */
[----:B-1----:R-:W1:Y:S02]  /*0ca0*/  MUFU.RCP R29, R29 ;  /* 0x0000001d001d7308 */ /* 0x002e640000001000 */
[----:B-1----:R-:W-:-:S06]  /*0cb0*/  IADD3 R3, PT, PT, R29, 0xffffffe, RZ ;  /* 0x0ffffffe1d037810 */ /* 0x002fcc0007ffe0ff */
[----:B------:R-:W1:Y:S02]  /*0cc0*/  F2I.FTZ.U32.TRUNC.NTZ R3, R3 ;  /* 0x0000000300037305 */ /* 0x000e64000021f000 */
[----:B-1----:R-:W-:-:S04]  /*0cd0*/  IMAD.MOV R4, RZ, RZ, -R3 ;  /* 0x000000ffff047224 */ /* 0x002fc800078e0a03 */
[----:B------:R-:W-:-:S04]  /*0ce0*/  IMAD R4, R4, R5, RZ ;  /* 0x0000000504047224 */ /* 0x000fc800078e02ff */
[----:B------:R-:W-:-:S04]  /*0cf0*/  IMAD.HI.U32 R18, R3, R4, R2 ;  /* 0x0000000403127227 */ /* 0x000fc800078e0002 */
[----:B------:R-:W-:-:S05]  /*0d00*/  IMAD.WIDE.U32 R2, R17, 0x4, R14 ;  /* 0x0000000411027825 */ /* 0x000fca00078e000e */
[----:B------:R1:W2:Y:S01]  /*0d10*/  LDG.E R4, desc[UR10][R2.64] ;  /* 0x0000000a02047981 */ /* 0x0002a2000c1e1900 */
[----:B------:R-:W-:Y:S01]  /*0d20*/  IMAD.MOV R25, RZ, RZ, -R22 ;  /* 0x000000ffff197224 */ /* 0x000fe200078e0a16 */
[----:B0-----:R-:W-:Y:S01]  /*0d30*/  IABS R27, R16 ;  /* 0x00000010001b7213 */ /* 0x001fe20000000000 */
[----:B------:R-:W-:Y:S01]  /*0d40*/  @!P1 VIADD R12, R12, 0x1 ;  /* 0x000000010c0c9836 */ /* 0x000fe20000000000 */
[----:B------:R-:W-:Y:S01]  /*0d50*/  ISETP.NE.AND P1, PT, R23, RZ, PT ;  /* 0x000000ff1700720c */ /* 0x000fe20003f25270 */
[----:B------:R-:W-:Y:S01]  /*0d60*/  IMAD R7, R7, R25, R20 ;  /* 0x0000001907077224 */ /* 0x000fe200078e0214 */
[----:B------:R-:W-:Y:S01]  /*0d70*/  LOP3.LUT R20, R26, R23, RZ, 0x3c, !PT ;  /* 0x000000171a147212 */ /* 0x000fe200078e3cff */
[----:B------:R-:W-:Y:S01]  /*0d80*/  @P0 VIADD R12, R12, 0x1 ;  /* 0x000000010c0c0836 */ /* 0x000fe20000000000 */
[----:B------:R-:W-:Y:S01]  /*0d90*/  LEA R6, R6, UR12, 0x2 ;  /* 0x0000000c06067c11 */ /* 0x000fe2000f8e10ff */
[----:B------:R-:W-:Y:S01]  /*0da0*/  IMAD.MOV R28, RZ, RZ, -R27 ;  /* 0x000000ffff1c7224 */ /* 0x000fe200078e0a1b */
[----:B------:R-:W-:Y:S01]  /*0db0*/  ISETP.GE.AND P2, PT, R20, RZ, PT ;  /* 0x000000ff1400720c */ /* 0x000fe20003f46270 */
[----:B------:R-:W-:Y:S01]  /*0dc0*/  UIADD3 UR4, UPT, UPT, UR4, 0x8, URZ ;  /* 0x0000000804047890 */ /* 0x000fe2000fffe0ff */
[----:B------:R-:W-:Y:S01]  /*0dd0*/  LEA R8, R8, UR12, 0x2 ;  /* 0x0000000c08087c11 */ /* 0x000fe2000f8e10ff */
[----:B------:R0:W-:Y:S01]  /*0de0*/  STL [R6], R7 ;  /* 0x0000000706007387 */ /* 0x0001e20000100800 */
[----:B------:R-:W-:Y:S01]  /*0df0*/  LEA R10, R10, UR12, 0x2 ;  /* 0x0000000c0a0a7c11 */ /* 0x000fe2000f8e10ff */
[----:B------:R-:W-:Y:S01]  /*0e00*/  UISETP.NE.AND UP0, UPT, UR4, UR5, UPT ;  /* 0x000000050400728c */ /* 0x000fe2000bf05270 */
[----:B------:R-:W-:-:S07]  /*0e10*/  LEA R19, R19, UR12, 0x2 ;  /* 0x0000000c13137c11 */ /* 0x000fce000f8e10ff */
[----:B------:R-:W-:Y:S02]  /*0e20*/  @!P2 IADD3 R12, PT, PT, -R12, RZ, RZ ;  /* 0x000000ff0c0ca210 */ /* 0x000fe40007ffe1ff */
[----:B------:R-:W-:Y:S02]  /*0e30*/  @!P1 LOP3.LUT R12, RZ, R23, RZ, 0x33, !PT ;  /* 0x00000017ff0c9212 */ /* 0x000fe400078e33ff */
[----:B0-----:R-:W-:Y:S02]  /*0e40*/  LEA R6, R17, UR12, 0x2 ;  /* 0x0000000c11067c11 */ /* 0x001fe4000f8e10ff */
[----:B-1----:R-:W-:-:S05]  /*0e50*/  IABS R3, R12 ;  /* 0x0000000c00037213 */ /* 0x002fca0000000000 */
[----:B------:R-:W-:-:S04]  /*0e60*/  IMAD.HI.U32 R18, R18, R3, RZ ;  /* 0x0000000312127227 */ /* 0x000fc800078e00ff */
[----:B------:R-:W-:-:S05]  /*0e70*/  IMAD R28, R18, R28, R3 ;  /* 0x0000001c121c7224 */ /* 0x000fca00078e0203 */
[----:B------:R-:W-:-:S13]  /*0e80*/  ISETP.GT.U32.AND P1, PT, R5, R28, PT ;  /* 0x0000001c0500720c */ /* 0x000fda0003f24070 */
[-C--:B------:R-:W-:Y:S02]  /*0e90*/  @!P1 IADD3 R28, PT, PT, R28, -R5.reuse, RZ ;  /* 0x800000051c1c9210 */ /* 0x080fe40007ffe0ff */
[----:B------:R-:W-:Y:S02]  /*0ea0*/  @!P1 IADD3 R18, PT, PT, R18, 0x1, RZ ;  /* 0x0000000112129810 */ /* 0x000fe40007ffe0ff */
[----:B------:R-:W-:Y:S02]  /*0eb0*/  ISETP.GE.U32.AND P0, PT, R28, R5, PT ;  /* 0x000000051c00720c */ /* 0x000fe40003f06070 */
[----:B------:R-:W-:-:S11]  /*0ec0*/  ISETP.NE.AND P1, PT, R16, RZ, PT ;  /* 0x000000ff1000720c */ /* 0x000fd60003f25270 */
[----:B------:R-:W-:Y:S01]  /*0ed0*/  @P0 VIADD R18, R18, 0x1 ;  /* 0x0000000112120836 */ /* 0x000fe20000000000 */
[----:B--2---:R-:W-:-:S04]  /*0ee0*/  IABS R25, R4 ;  /* 0x0000000400197213 */ /* 0x004fc80000000000 */
[----:B------:R-:W-:-:S04]  /*0ef0*/  MOV R20, R25 ;  /* 0x0000001900147202 */ /* 0x000fc80000000f00 */
[----:B------:R-:W0:Y:S08]  /*0f00*/  I2F.RP R25, R20 ;  /* 0x0000001400197306 */ /* 0x000e300000209400 */
[----:B0-----:R-:W0:Y:S02]  /*0f10*/  MUFU.RCP R2, R25 ;  /* 0x0000001900027308 */ /* 0x001e240000001000 */
[----:B0-----:R-:W-:Y:S01]  /*0f20*/  VIADD R3, R2, 0xffffffe ;  /* 0x0ffffffe02037836 */ /* 0x001fe20000000000 */
[----:B------:R-:W-:-:S04]  /*0f30*/  LOP3.LUT R2, R12, R16, RZ, 0x3c, !PT ;  /* 0x000000100c027212 */ /* 0x000fc800078e3cff */
[----:B------:R-:W-:Y:S01]  /*0f40*/  ISETP.GE.AND P2, PT, R2, RZ, PT ;  /* 0x000000ff0200720c */ /* 0x000fe20003f46270 */
[----:B------:R-:W0:Y:S01]  /*0f50*/  F2I.FTZ.U32.TRUNC.NTZ R3, R3 ;  /* 0x0000000300037305 */ /* 0x000e22000021f000 */
[----:B------:R-:W-:Y:S02]  /*0f60*/  IMAD.MOV.U32 R2, RZ, RZ, RZ ;  /* 0x000000ffff027224 */ /* 0x000fe400078e00ff */
[----:B0-----:R-:W-:-:S04]  /*0f70*/  IMAD.MOV R5, RZ, RZ, -R3 ;  /* 0x000000ffff057224 */ /* 0x001fc800078e0a03 */
[----:B------:R-:W-:-:S04]  /*0f80*/  IMAD R5, R5, R20, RZ ;  /* 0x0000001405057224 */ /* 0x000fc800078e02ff */
[----:B------:R-:W-:-:S04]  /*0f90*/  IMAD.HI.U32 R2, R3, R5, R2 ;  /* 0x0000000503027227 */ /* 0x000fc800078e0002 */
[----:B------:R-:W-:Y:S01]  /*0fa0*/  IMAD.MOV.U32 R3, RZ, RZ, R18 ;  /* 0x000000ffff037224 */ /* 0x000fe200078e0012 */
[----:B------:R-:W-:-:S04]  /*0fb0*/  IABS R18, R4 ;  /* 0x0000000400127213 */ /* 0x000fc80000000000 */
[----:B------:R-:W-:Y:S01]  /*0fc0*/  @!P2 IADD3 R3, PT, PT, -R3, RZ, RZ ;  /* 0x000000ff0303a210 */ /* 0x000fe20007ffe1ff */
[----:B------:R-:W-:Y:S01]  /*0fd0*/  IMAD.MOV R25, RZ, RZ, -R18 ;  /* 0x000000ffff197224 */ /* 0x000fe200078e0a12 */
[----:B------:R-:W-:-:S04]  /*0fe0*/  @!P1 LOP3.LUT R3, RZ, R16, RZ, 0x33, !PT ;  /* 0x00000010ff039212 */ /* 0x000fc800078e33ff */
[----:B------:R-:W-:-:S05]  /*0ff0*/  IABS R5, R3 ;  /* 0x0000000300057213 */ /* 0x000fca0000000000 */
[----:B------:R-:W-:Y:S01]  /*1000*/  IMAD.HI.U32 R18, R2, R5, RZ ;  /* 0x0000000502127227 */ /* 0x000fe200078e00ff */
[----:B------:R-:W-:-:S03]  /*1010*/  LOP3.LUT R2, R3, R4, RZ, 0x3c, !PT ;  /* 0x0000000403027212 */ /* 0x000fc600078e3cff */
[----:B------:R-:W-:Y:S01]  /*1020*/  IMAD R5, R18, R25, R5 ;  /* 0x0000001912057224 */ /* 0x000fe200078e0205 */
[----:B------:R-:W-:Y:S01]  /*1030*/  ISETP.GE.AND P2, PT, R2, RZ, PT ;  /* 0x000000ff0200720c */ /* 0x000fe20003f46270 */
[----:B------:R-:W-:Y:S01]  /*1040*/  IMAD.MOV R2, RZ, RZ, -R24 ;  /* 0x000000ffff027224 */ /* 0x000fe200078e0a18 */
[----:B------:R-:W-:Y:S02]  /*1050*/  IADD3 R25, PT, PT, -R3, RZ, RZ ;  /* 0x000000ff03197210 */ /* 0x000fe40007ffe1ff */
[----:B------:R-:W-:Y:S01]  /*1060*/  ISETP.GT.U32.AND P1, PT, R20, R5, PT ;  /* 0x000000051400720c */ /* 0x000fe20003f24070 */
[----:B------:R-:W-:Y:S02]  /*1070*/  IMAD R9, R9, R2, R22 ;  /* 0x0000000209097224 */ /* 0x000fe400078e0216 */
[----:B------:R-:W-:-:S03]  /*1080*/  IMAD.MOV R2, RZ, RZ, -R26 ;  /* 0x000000ffff027224 */ /* 0x000fc600078e0a1a */
[----:B------:R1:W-:Y:S01]  /*1090*/  STL [R8], R9 ;  /* 0x0000000908007387 */ /* 0x0003e20000100800 */
[----:B------:R-:W-:Y:S02]  /*10a0*/  IMAD R11, R11, R2, R24 ;  /* 0x000000020b0b7224 */ /* 0x000fe400078e0218 */
[----:B------:R-:W-:-:S03]  /*10b0*/  IMAD.MOV.U32 R2, RZ, RZ, R17 ;  /* 0x000000ffff027224 */ /* 0x000fc600078e0011 */
[----:B------:R1:W-:Y:S01]  /*10c0*/  STL [R10], R11 ;  /* 0x0000000b0a007387 */ /* 0x0003e20000100800 */
[----:B------:R-:W-:Y:S01]  /*10d0*/  @!P1 IMAD.IADD R5, R5, 0x1, -R20 ;  /* 0x0000000105059824 */ /* 0x000fe200078e0a14 */
[----:B------:R-:W-:Y:S02]  /*10e0*/  @!P1 IADD3 R18, PT, PT, R18, 0x1, RZ ;  /* 0x0000000112129810 */ /* 0x000fe40007ffe0ff */
[----:B------:R-:W-:Y:S02]  /*10f0*/  ISETP.NE.AND P1, PT, R4, RZ, PT ;  /* 0x000000ff0400720c */ /* 0x000fe40003f25270 */
[----:B------:R-:W-:Y:S01]  /*1100*/  ISETP.GE.U32.AND P0, PT, R5, R20, PT ;  /* 0x000000140500720c */ /* 0x000fe20003f06070 */
[--C-:B------:R-:W-:Y:S02]  /*1110*/  IMAD.MOV R5, RZ, RZ, -R12.reuse ;  /* 0x000000ffff057224 */ /* 0x100fe400078e0a0c */
[----:B------:R-:W-:Y:S02]  /*1120*/  IMAD R12, R16, R25, R12 ;  /* 0x00000019100c7224 */ /* 0x000fe400078e020c */
[----:B------:R-:W-:-:S08]  /*1130*/  IMAD R23, R23, R5, R26 ;  /* 0x0000000517177224 */ /* 0x000fd000078e021a */
[----:B------:R-:W-:-:S05]  /*1140*/  @P0 VIADD R18, R18, 0x1 ;  /* 0x0000000112120836 */ /* 0x000fca0000000000 */
[----:B------:R-:W-:Y:S02]  /*1150*/  @!P2 IADD3 R18, PT, PT, -R18, RZ, RZ ;  /* 0x000000ff1212a210 */ /* 0x000fe40007ffe1ff */
[----:B------:R-:W-:-:S05]  /*1160*/  @!P1 LOP3.LUT R18, RZ, R4, RZ, 0x33, !PT ;  /* 0x00000004ff129212 */ /* 0x000fca00078e33ff */
[----:B------:R-:W-:-:S04]  /*1170*/  IMAD.MOV R20, RZ, RZ, -R18 ;  /* 0x000000ffff147224 */ /* 0x000fc800078e0a12 */
[----:B------:R-:W-:Y:S01]  /*1180*/  IMAD R3, R4, R20, R3 ;  /* 0x0000001404037224 */ /* 0x000fe200078e0203 */
[----:B------:R-:W-:-:S05]  /*1190*/  LEA R4, R21, UR12, 0x2 ;  /* 0x0000000c15047c11 */ /* 0x000fca000f8e10ff */
[----:B------:R1:W-:Y:S04]  /*11a0*/  STL [R4], R23 ;  /* 0x0000001704007387 */ /* 0x0003e80000100800 */
[----:B------:R1:W-:Y:S04]  /*11b0*/  STL [R19], R12 ;  /* 0x0000000c13007387 */ /* 0x0003e80000100800 */
[----:B------:R1:W-:Y:S01]  /*11c0*/  STL [R6], R3 ;  /* 0x0000000306007387 */ /* 0x0003e20000100800 */
[----:B------:R-:W-:Y:S05]  /*11d0*/  BRA.U UP0, `(.L_x_85) ;  /* 0xffffffed00fc7547 */ /* 0x000fea000b83ffff */
.L_x_84:
[----:B------:R-:W-:Y:S05]  /*11e0*/  BRA.U !UP1, `(.L_x_83) ;  /* 0x0000000d09cc7547 */ /* 0x000fea000b800000 */
[----:B------:R-:W0:Y:S01]  /*11f0*/  LDCU UR4, c[0x0][0x3c0] ;  /* 0x00007800ff0477ac */ /* 0x000e220008000800 */
[----:B------:R-:W-:Y:S02]  /*1200*/  UISETP.GE.U32.AND UP0, UPT, UR6, 0x4, UPT ;  /* 0x000000040600788c */ /* 0x000fe4000bf06070 */
[----:B0-----:R-:W-:-:S04]  /*1210*/  ULOP3.LUT UR5, UR4, 0x3, URZ, 0xc0, !UPT ;  /* 0x0000000304057892 */ /* 0x001fc8000f8ec0ff */
[----:B------:R-:W-:-:S03]  /*1220*/  UISETP.NE.AND UP1, UPT, UR5, URZ, UPT ;  /* 0x000000ff0500728c */ /* 0x000fc6000bf25270 */
[----:B------:R-:W-:Y:S08]  /*1230*/  BRA.U !UP0, `(.L_x_86) ;  /* 0x0000000908207547 */ /* 0x000ff0000b800000 */
[----:B-1----:R-:W0:Y:S01]  /*1240*/  LDC.64 R8, c[0x0][0x388] ;  /* 0x0000e200ff087b82 */ /* 0x002e220000000a00 */
[----:B------:R-:W-:-:S05]  /*1250*/  IADD3 R4, PT, PT, R2, -0x1, RZ ;  /* 0xffffffff02047810 */ /* 0x000fca0007ffe0ff */
[----:B0-----:R-:W-:-:S05]  /*1260*/  IMAD.WIDE.U32 R16, R4, 0x4, R8 ;  /* 0x0000000404107825 */ /* 0x001fca00078e0008 */
[----:B------:R0:W2:Y:S01]  /*1270*/  LDG.E R7, desc[UR10][R16.64] ;  /* 0x0000000a10077981 */ /* 0x0000a2000c1e1900 */
[----:B------:R-:W-:-:S04]  /*1280*/  VIADD R5, R2, 0xfffffffe ;  /* 0xfffffffe02057836 */ /* 0x000fc80000000000 */
[----:B------:R-:W-:-:S05]  /*1290*/  IMAD.WIDE.U32 R20, R5, 0x4, R8 ;  /* 0x0000000405147825 */ /* 0x000fca00078e0008 */
[----:B------:R-:W3:Y:S01]  /*12a0*/  LDG.E R6, desc[UR10][R20.64] ;  /* 0x0000000a14067981 */ /* 0x000ee2000c1e1900 */
[----:B------:R-:W-:-:S04]  /*12b0*/  VIADD R11, R2, 0xfffffffd ;  /* 0xfffffffd020b7836 */ /* 0x000fc80000000000 */
[----:B------:R-:W-:-:S05]  /*12c0*/  IMAD.WIDE.U32 R22, R11, 0x4, R8 ;  /* 0x000000040b167825 */ /* 0x000fca00078e0008 */
[----:B------:R-:W4:Y:S01]  /*12d0*/  LDG.E R10, desc[UR10][R22.64] ;  /* 0x0000000a160a7981 */ /* 0x000f22000c1e1900 */
[----:B------:R-:W-:-:S05]  /*12e0*/  IADD3 R15, PT, PT, R2, -0x4, RZ ;  /* 0xfffffffc020f7810 */ /* 0x000fca0007ffe0ff */
[----:B------:R-:W-:-:S06]  /*12f0*/  IMAD.WIDE.U32 R8, R15, 0x4, R8 ;  /* 0x000000040f087825 */ /* 0x000fcc00078e0008 */
[----:B------:R3:W5:Y:S01]  /*1300*/  LDG.E R8, desc[UR10][R8.64] ;  /* 0x0000000a08087981 */ /* 0x000762000c1e1900 */
[----:B0-----:R-:W-:Y:S02]  /*1310*/  IABS R16, R18 ;  /* 0x0000001200107213 */ /* 0x001fe40000000000 */
[----:B------:R-:W-:Y:S02]  /*1320*/  LEA R4, R4, UR12, 0x2 ;  /* 0x0000000c04047c11 */ /* 0x000fe4000f8e10ff */
[----:B------:R-:W-:Y:S02]  /*1330*/  LEA R5, R5, UR12, 0x2 ;  /* 0x0000000c05057c11 */ /* 0x000fe4000f8e10ff */
[-C--:B--2---:R-:W-:Y:S02]  /*1340*/  IABS R12, R7.reuse ;  /* 0x00000007000c7213 */ /* 0x084fe40000000000 */
[----:B------:R-:W-:Y:S02]  /*1350*/  IABS R19, R7 ;  /* 0x0000000700137213 */ /* 0x000fe40000000000 */
[----:B------:R-:W0:Y:S01]  /*1360*/  I2F.RP R14, R12 ;  /* 0x0000000c000e7306 */ /* 0x000e220000209400 */
[----:B---3--:R-:W-:-:S02]  /*1370*/  IABS R9, R6 ;  /* 0x0000000600097213 */ /* 0x008fc40000000000 */
[----:B------:R-:W-:-:S05]  /*1380*/  IABS R20, R6 ;  /* 0x0000000600147213 */ /* 0x000fca0000000000 */
[----:B------:R-:W-:Y:S01]  /*1390*/  IMAD.MOV R20, RZ, RZ, -R20 ;  /* 0x000000ffff147224 */ /* 0x000fe200078e0a14 */
[----:B0-----:R-:W0:Y:S01]  /*13a0*/  MUFU.RCP R14, R14 ;  /* 0x0000000e000e7308 */ /* 0x001e220000001000 */
[----:B----4-:R-:W-:-:S04]  /*13b0*/  IABS R21, R10 ;  /* 0x0000000a00157213 */ /* 0x010fc80000000000 */
[----:B------:R-:W-:Y:S01]  /*13c0*/  IADD3 R21, PT, PT, RZ, -R21, RZ ;  /* 0x80000015ff157210 */ /* 0x000fe20007ffe0ff */
[----:B0-----:R-:W-:Y:S02]  /*13d0*/  VIADD R2, R14, 0xffffffe ;  /* 0x0ffffffe0e027836 */ /* 0x001fe40000000000 */
[----:B------:R-:W0:Y:S08]  /*13e0*/  I2F.RP R14, R9 ;  /* 0x00000009000e7306 */ /* 0x000e300000209400 */
[----:B------:R1:W2:Y:S08]  /*13f0*/  F2I.FTZ.U32.TRUNC.NTZ R3, R2 ;  /* 0x0000000200037305 */ /* 0x0002b0000021f000 */
[----:B0-----:R-:W0:Y:S01]  /*1400*/  MUFU.RCP R14, R14 ;  /* 0x0000000e000e7308 */ /* 0x001e220000001000 */
[----:B-1----:R-:W-:-:S02]  /*1410*/  HFMA2 R2, -RZ, RZ, 0, 0 ;  /* 0x00000000ff027431 */ /* 0x002fc400000001ff */
[----:B--2---:R-:W-:-:S04]  /*1420*/  IMAD.MOV R17, RZ, RZ, -R3 ;  /* 0x000000ffff117224 */ /* 0x004fc800078e0a03 */
[----:B------:R-:W-:-:S04]  /*1430*/  IMAD R17, R17, R12, RZ ;  /* 0x0000000c11117224 */ /* 0x000fc800078e02ff */
[----:B------:R-:W-:-:S04]  /*1440*/  IMAD.HI.U32 R3, R3, R17, R2 ;  /* 0x0000001103037227 */ /* 0x000fc800078e0002 */
[----:B------:R-:W-:Y:S02]  /*1450*/  IMAD.MOV.U32 R2, RZ, RZ, R16 ;  /* 0x000000ffff027224 */ /* 0x000fe400078e0010 */
[----:B------:R-:W-:Y:S02]  /*1460*/  IMAD.MOV R16, RZ, RZ, -R19 ;  /* 0x000000ffff107224 */ /* 0x000fe400078e0a13 */
[----:B------:R-:W-:-:S04]  /*1470*/  IMAD.HI.U32 R17, R3, R2, RZ ;  /* 0x0000000203117227 */ /* 0x000fc800078e00ff */
[----:B------:R-:W-:Y:S01]  /*1480*/  IMAD R3, R17, R16, R2 ;  /* 0x0000001011037224 */ /* 0x000fe200078e0202 */
[----:B------:R-:W-:Y:S01]  /*1490*/  LOP3.LUT R2, R18, R7, RZ, 0x3c, !PT ;  /* 0x0000000712027212 */ /* 0x000fe200078e3cff */
[----:B0-----:R-:W-:-:S03]  /*14a0*/  VIADD R16, R14, 0xffffffe ;  /* 0x0ffffffe0e107836 */ /* 0x001fc60000000000 */
[----:B------:R-:W-:Y:S02]  /*14b0*/  ISETP.GT.U32.AND P1, PT, R12, R3, PT ;  /* 0x000000030c00720c */ /* 0x000fe40003f24070 */
[----:B------:R-:W-:-:S11]  /*14c0*/  ISETP.GE.AND P2, PT, R2, RZ, PT ;  /* 0x000000ff0200720c */ /* 0x000fd60003f46270 */
[-C--:B------:R-:W-:Y:S01]  /*14d0*/  @!P1 IADD3 R3, PT, PT, R3, -R12.reuse, RZ ;  /* 0x8000000c03039210 */ /* 0x080fe20007ffe0ff */
[----:B------:R-:W-:Y:S01]  /*14e0*/  @!P1 VIADD R17, R17, 0x1 ;  /* 0x0000000111119836 */ /* 0x000fe20000000000 */
[----:B------:R-:W-:Y:S02]  /*14f0*/  ISETP.NE.AND P1, PT, R7, RZ, PT ;  /* 0x000000ff0700720c */ /* 0x000fe40003f25270 */
[----:B------:R-:W-:Y:S02]  /*1500*/  ISETP.GE.U32.AND P0, PT, R3, R12, PT ;  /* 0x0000000c0300720c */ /* 0x000fe40003f06070 */
[----:B------:R-:W0:Y:S01]  /*1510*/  F2I.FTZ.U32.TRUNC.NTZ R3, R16 ;  /* 0x0000001000037305 */ /* 0x000e22000021f000 */
[----:B------:R-:W-:-:S07]  /*1520*/  IABS R12, R10 ;  /* 0x0000000a000c7213 */ /* 0x000fce0000000000 */
[----:B------:R-:W1:Y:S03]  /*1530*/  I2F.RP R16, R12 ;  /* 0x0000000c00107306 */ /* 0x000e660000209400 */
[----:B------:R-:W-:Y:S01]  /*1540*/  @P0 IADD3 R17, PT, PT, R17, 0x1, RZ ;  /* 0x0000000111110810 */ /* 0x000fe20007ffe0ff */
[----:B0-----:R-:W-:-:S04]  /*1550*/  IMAD.MOV R2, RZ, RZ, -R3 ;  /* 0x000000ffff027224 */ /* 0x001fc800078e0a03 */
[----:B------:R-:W-:Y:S01]  /*1560*/  @!P2 IMAD.MOV R17, RZ, RZ, -R17 ;  /* 0x000000ffff11a224 */ /* 0x000fe200078e0a11 */
[----:B------:R-:W-:Y:S01]  /*1570*/  @!P1 LOP3.LUT R17, RZ, R7, RZ, 0x33, !PT ;  /* 0x00000007ff119212 */ /* 0x000fe200078e33ff */
[----:B------:R-:W-:Y:S01]  /*1580*/  IMAD R19, R2, R9, RZ ;  /* 0x0000000902137224 */ /* 0x000fe200078e02ff */
[----:B------:R-:W-:Y:S02]  /*1590*/  MOV R2, RZ ;  /* 0x000000ff00027202 */ /* 0x000fe40000000f00 */
[----:B------:R-:W-:Y:S01]  /*15a0*/  IABS R14, R17 ;  /* 0x00000011000e7213 */ /* 0x000fe20000000000 */
[----:B-1----:R-:W0:Y:S02]  /*15b0*/  MUFU.RCP R16, R16 ;  /* 0x0000001000107308 */ /* 0x002e240000001000 */
[----:B------:R-:W-:-:S04]  /*15c0*/  IMAD.HI.U32 R2, R3, R19, R2 ;  /* 0x0000001303027227 */ /* 0x000fc800078e0002 */
[----:B------:R-:W-:Y:S01]  /*15d0*/  IMAD.MOV.U32 R3, RZ, RZ, R14 ;  /* 0x000000ffff037224 */ /* 0x000fe200078e000e */
[----:B------:R-:W-:-:S03]  /*15e0*/  MOV R14, R20 ;  /* 0x00000014000e7202 */ /* 0x000fc60000000f00 */
[----:B------:R-:W-:-:S04]  /*15f0*/  IMAD.HI.U32 R2, R2, R3, RZ ;  /* 0x0000000302027227 */ /* 0x000fc800078e00ff */
[----:B------:R-:W-:Y:S02]  /*1600*/  IMAD R14, R2, R14, R3 ;  /* 0x0000000e020e7224 */ /* 0x000fe400078e0203 */
[----:B0-----:R-:W-:-:S03]  /*1610*/  VIADD R3, R16, 0xffffffe ;  /* 0x0ffffffe10037836 */ /* 0x001fc60000000000 */
[----:B------:R-:W-:-:S03]  /*1620*/  ISETP.GT.U32.AND P1, PT, R9, R14, PT ;  /* 0x0000000e0900720c */ /* 0x000fc60003f24070 */
[----:B------:R-:W0:Y:S10]  /*1630*/  F2I.FTZ.U32.TRUNC.NTZ R3, R3 ;  /* 0x0000000300037305 */ /* 0x000e34000021f000 */
[----:B------:R-:W-:Y:S01]  /*1640*/  @!P1 IMAD.IADD R14, R14, 0x1, -R9 ;  /* 0x000000010e0e9824 */ /* 0x000fe200078e0a09 */
[----:B------:R-:W-:-:S02]  /*1650*/  @!P1 IADD3 R2, PT, PT, R2, 0x1, RZ ;  /* 0x0000000102029810 */ /* 0x000fc40007ffe0ff */
[----:B------:R-:W-:Y:S02]  /*1660*/  ISETP.NE.AND P1, PT, R6, RZ, PT ;  /* 0x000000ff0600720c */ /* 0x000fe40003f25270 */
[----:B------:R-:W-:Y:S01]  /*1670*/  ISETP.GE.U32.AND P0, PT, R14, R9, PT ;  /* 0x000000090e00720c */ /* 0x000fe20003f06070 */
[----:B0-----:R-:W-:Y:S01]  /*1680*/  IMAD.MOV R19, RZ, RZ, -R3 ;  /* 0x000000ffff137224 */ /* 0x001fe200078e0a03 */
[----:B------:R-:W-:Y:S02]  /*1690*/  LOP3.LUT R9, R17, R6, RZ, 0x3c, !PT ;  /* 0x0000000611097212 */ /* 0x000fe400078e3cff */
[----:B-----5:R-:W-:Y:S01]  /*16a0*/  IABS R14, R8 ;  /* 0x00000008000e7213 */ /* 0x020fe20000000000 */
[----:B------:R-:W-:Y:S01]  /*16b0*/  IMAD R19, R19, R12, RZ ;  /* 0x0000000c13137224 */ /* 0x000fe200078e02ff */
[----:B------:R-:W-:Y:S02]  /*16c0*/  ISETP.GE.AND P2, PT, R9, RZ, PT ;  /* 0x000000ff0900720c */ /* 0x000fe40003f46270 */
[----:B------:R-:W0:Y:S05]  /*16d0*/  I2F.RP R16, R14 ;  /* 0x0000000e00107306 */ /* 0x000e2a0000209400 */
[----:B------:R-:W-:-:S05]  /*16e0*/  @P0 VIADD R2, R2, 0x1 ;  /* 0x0000000102020836 */ /* 0x000fca0000000000 */
[----:B------:R-:W-:Y:S01]  /*16f0*/  MOV R9, R2 ;  /* 0x0000000200097202 */ /* 0x000fe20000000f00 */
[----:B------:R-:W-:-:S04]  /*1700*/  IMAD.MOV.U32 R2, RZ, RZ, RZ ;  /* 0x000000ffff027224 */ /* 0x000fc800078e00ff */
[----:B------:R-:W-:Y:S01]  /*1710*/  @!P2 IMAD.MOV R9, RZ, RZ, -R9 ;  /* 0x000000ffff09a224 */ /* 0x000fe200078e0a09 */
[----:B------:R-:W-:Y:S01]  /*1720*/  @!P1 LOP3.LUT R9, RZ, R6, RZ, 0x33, !PT ;  /* 0x00000006ff099212 */ /* 0x000fe200078e33ff */
[----:B------:R-:W-:Y:S01]  /*1730*/  IMAD.HI.U32 R2, R3, R19, R2 ;  /* 0x0000001303027227 */ /* 0x000fe200078e0002 */
[----:B0-----:R-:W0:Y:S02]  /*1740*/  MUFU.RCP R16, R16 ;  /* 0x0000001000107308 */ /* 0x001e240000001000 */
[----:B------:R-:W-:-:S05]  /*1750*/  IABS R20, R9 ;  /* 0x0000000900147213 */ /* 0x000fca0000000000 */
[----:B------:R-:W-:Y:S02]  /*1760*/  IMAD.MOV.U32 R3, RZ, RZ, R20 ;  /* 0x000000ffff037224 */ /* 0x000fe400078e0014 */
[----:B------:R-:W-:Y:S02]  /*1770*/  IMAD.MOV.U32 R20, RZ, RZ, R21 ;  /* 0x000000ffff147224 */ /* 0x000fe400078e0015 */
[----:B------:R-:W-:Y:S01]  /*1780*/  IMAD.HI.U32 R19, R2, R3, RZ ;  /* 0x0000000302137227 */ /* 0x000fe200078e00ff */
[----:B------:R-:W-:-:S03]  /*1790*/  LOP3.LUT R2, R9, R10, RZ, 0x3c, !PT ;  /* 0x0000000a09027212 */ /* 0x000fc600078e3cff */
[----:B------:R-:W-:Y:S01]  /*17a0*/  IMAD R3, R19, R20, R3 ;  /* 0x0000001413037224 */ /* 0x000fe200078e0203 */
[----:B------:R-:W-:Y:S01]  /*17b0*/  ISETP.GE.AND P2, PT, R2, RZ, PT ;  /* 0x000000ff0200720c */ /* 0x000fe20003f46270 */
[----:B0-----:R-:W-:Y:S01]  /*17c0*/  VIADD R20, R16, 0xffffffe ;  /* 0x0ffffffe10147836 */ /* 0x001fe20000000000 */
[----:B------:R-:W-:Y:S02]  /*17d0*/  IABS R2, R8 ;  /* 0x0000000800027213 */ /* 0x000fe40000000000 */
[----:B------:R-:W-:Y:S02]  /*17e0*/  ISETP.GT.U32.AND P1, PT, R12, R3, PT ;  /* 0x000000030c00720c */ /* 0x000fe40003f24070 */
[----:B------:R-:W-:Y:S01]  /*17f0*/  IADD3 R16, PT, PT, RZ, -R2, RZ ;  /* 0x80000002ff107210 */ /* 0x000fe20007ffe0ff */
[----:B------:R-:W-:-:S10]  /*1800*/  IMAD.MOV.U32 R2, RZ, RZ, RZ ;  /* 0x000000ffff027224 */ /* 0x000fd400078e00ff */
[-C--:B------:R-:W-:Y:S01]  /*1810*/  @!P1 IADD3 R3, PT, PT, R3, -R12.reuse, RZ ;  /* 0x8000000c03039210 */ /* 0x080fe20007ffe0ff */
[----:B------:R-:W-:Y:S01]  /*1820*/  @!P1 VIADD R19, R19, 0x1 ;  /* 0x0000000113139836 */ /* 0x000fe20000000000 */
[----:B------:R-:W-:Y:S02]  /*1830*/  ISETP.NE.AND P1, PT, R10, RZ, PT ;  /* 0x000000ff0a00720c */ /* 0x000fe40003f25270 */
[----:B------:R-:W-:Y:S02]  /*1840*/  ISETP.GE.U32.AND P0, PT, R3, R12, PT ;  /* 0x0000000c0300720c */ /* 0x000fe40003f06070 */
[----:B------:R-:W0:Y:S11]  /*1850*/  F2I.FTZ.U32.TRUNC.NTZ R3, R20 ;  /* 0x0000001400037305 */ /* 0x000e36000021f000 */
[----:B------:R-:W-:Y:S01]  /*1860*/  @P0 IADD3 R19, PT, PT, R19, 0x1, RZ ;  /* 0x0000000113130810 */ /* 0x000fe20007ffe0ff */
[----:B0-----:R-:W-:-:S04]  /*1870*/  IMAD.MOV R21, RZ, RZ, -R3 ;  /* 0x000000ffff157224 */ /* 0x001fc800078e0a03 */
[----:B------:R-:W-:Y:S01]  /*1880*/  @!P2 IMAD.MOV R19, RZ, RZ, -R19 ;  /* 0x000000ffff13a224 */ /* 0x000fe200078e0a13 */
[----:B------:R-:W-:Y:S01]  /*1890*/  @!P1 LOP3.LUT R19, RZ, R10, RZ, 0x33, !PT ;  /* 0x0000000aff139212 */ /* 0x000fe200078e33ff */
[----:B------:R-:W-:-:S03]  /*18a0*/  IMAD R21, R21, R14, RZ ;  /* 0x0000000e15157224 */ /* 0x000fc600078e02ff */
[----:B------:R-:W-:Y:S01]  /*18b0*/  IABS R12, R19 ;  /* 0x00000013000c7213 */ /* 0x000fe20000000000 */
[----:B------:R-:W-:-:S04]  /*18c0*/  IMAD.HI.U32 R2, R3, R21, R2 ;  /* 0x0000001503027227 */ /* 0x000fc800078e0002 */
[----:B------:R-:W-:Y:S01]  /*18d0*/  IMAD.MOV.U32 R3, RZ, RZ, R12 ;  /* 0x000000ffff037224 */ /* 0x000fe200078e000c */
[----:B------:R-:W-:-:S03]  /*18e0*/  MOV R12, R16 ;  /* 0x00000010000c7202 */ /* 0x000fc60000000f00 */
[----:B------:R-:W-:-:S04]  /*18f0*/  IMAD.HI.U32 R2, R2, R3, RZ ;  /* 0x0000000302027227 */ /* 0x000fc800078e00ff */
[----:B------:R-:W-:Y:S02]  /*1900*/  IMAD R3, R2, R12, R3 ;  /* 0x0000000c02037224 */ /* 0x000fe400078e0203 */
[----:B------:R-:W-:-:S03]  /*1910*/  IMAD.MOV R12, RZ, RZ, -R9 ;  /* 0x000000ffff0c7224 */ /* 0x000fc600078e0a09 */
[----:B------:R-:W-:Y:S01]  /*1920*/  ISETP.GT.U32.AND P1, PT, R14, R3, PT ;  /* 0x000000030e00720c */ /* 0x000fe20003f24070 */
[----:B------:R-:W-:-:S12]  /*1930*/  IMAD R6, R6, R12, R17 ;  /* 0x0000000c06067224 */ /* 0x000fd800078e0211 */
[----:B------:R-:W-:Y:S02]  /*1940*/  @!P1 IMAD.IADD R3, R3, 0x1, -R14 ;  /* 0x0000000103039824 */ /* 0x000fe400078e0a0e */
[----:B------:R-:W-:Y:S01]  /*1950*/  @!P1 VIADD R2, R2, 0x1 ;  /* 0x0000000102029836 */ /* 0x000fe20000000000 */
[----:B------:R-:W-:Y:S02]  /*1960*/  ISETP.NE.AND P1, PT, R8, RZ, PT ;  /* 0x000000ff0800720c */ /* 0x000fe40003f25270 */
[----:B------:R-:W-:Y:S01]  /*1970*/  ISETP.GE.U32.AND P0, PT, R3, R14, PT ;  /* 0x0000000e0300720c */ /* 0x000fe20003f06070 */
[----:B------:R-:W-:Y:S01]  /*1980*/  IMAD.MOV R14, RZ, RZ, -R19 ;  /* 0x000000ffff0e7224 */ /* 0x000fe200078e0a13 */
[----:B------:R-:W-:-:S03]  /*1990*/  LOP3.LUT R3, R19, R8, RZ, 0x3c, !PT ;  /* 0x0000000813037212 */ /* 0x000fc600078e3cff */
[----:B------:R-:W-:Y:S01]  /*19a0*/  IMAD R9, R10, R14, R9 ;  /* 0x0000000e0a097224 */ /* 0x000fe200078e0209 */
[----:B------:R-:W-:Y:S02]  /*19b0*/  ISETP.GE.AND P2, PT, R3, RZ, PT ;  /* 0x000000ff0300720c */ /* 0x000fe40003f46270 */
[----:B------:R-:W-:-:S05]  /*19c0*/  LEA R10, R15, UR12, 0x2 ;  /* 0x0000000c0f0a7c11 */ /* 0x000fca000f8e10ff */
[----:B------:R-:W-:-:S05]  /*19d0*/  @P0 IADD3 R2, PT, PT, R2, 0x1, RZ ;  /* 0x0000000102020810 */ /* 0x000fca0007ffe0ff */
[----:B------:R-:W-:Y:S01]  /*19e0*/  IMAD.MOV.U32 R3, RZ, RZ, R2 ;  /* 0x000000ffff037224 */ /* 0x000fe200078e0002 */
[----:B------:R-:W-:-:S03]  /*19f0*/  IADD3 R2, PT, PT, -R17, RZ, RZ ;  /* 0x000000ff11027210 */ /* 0x000fc60007ffe1ff */
[----:B------:R-:W-:Y:S01]  /*1a00*/  @!P2 IMAD.MOV R3, RZ, RZ, -R3 ;  /* 0x000000ffff03a224 */ /* 0x000fe200078e0a03 */
[----:B------:R-:W-:Y:S01]  /*1a10*/  @!P1 LOP3.LUT R3, RZ, R8, RZ, 0x33, !PT ;  /* 0x00000008ff039212 */ /* 0x000fe200078e33ff */
[----:B------:R-:W-:Y:S02]  /*1a20*/  IMAD R7, R7, R2, R18 ;  /* 0x0000000207077224 */ /* 0x000fe400078e0212 */
[----:B------:R-:W-:Y:S01]  /*1a30*/  IMAD.MOV.U32 R2, RZ, RZ, R15 ;  /* 0x000000ffff027224 */ /* 0x000fe200078e000f */
[----:B------:R-:W-:Y:S01]  /*1a40*/  IADD3 R16, PT, PT, -R3, RZ, RZ ;  /* 0x000000ff03107210 */ /* 0x000fe20007ffe1ff */
[----:B------:R-:W-:Y:S01]  /*1a50*/  IMAD.MOV.U32 R18, RZ, RZ, R3 ;  /* 0x000000ffff127224 */ /* 0x000fe200078e0003 */
[----:B------:R0:W-:Y:S03]  /*1a60*/  STL [R4], R7 ;  /* 0x0000000704007387 */ /* 0x0001e60000100800 */
[----:B------:R-:W-:Y:S01]  /*1a70*/  IMAD R19, R8, R16, R19 ;  /* 0x0000001008137224 */ /* 0x000fe200078e0213 */
[----:B------:R-:W-:Y:S01]  /*1a80*/  LEA R8, R11, UR12, 0x2 ;  /* 0x0000000c0b087c11 */ /* 0x000fe2000f8e10ff */
[----:B------:R0:W-:Y:S04]  /*1a90*/  STL [R5], R6 ;  /* 0x0000000605007387 */ /* 0x0001e80000100800 */
[----:B------:R0:W-:Y:S04]  /*1aa0*/  STL [R8], R9 ;  /* 0x0000000908007387 */ /* 0x0001e80000100800 */
[----:B------:R0:W-:Y:S02]  /*1ab0*/  STL [R10], R19 ;  /* 0x000000130a007387 */ /* 0x0001e40000100800 */
.L_x_86:
[----:B------:R-:W-:Y:S05]  /*1ac0*/  BRA.U !UP1, `(.L_x_83) ;  /* 0x0000000509947547 */ /* 0x000fea000b800000 */
[----:B------:R-:W-:Y:S02]  /*1ad0*/  UISETP.NE.AND UP0, UPT, UR5, 0x1, UPT ;  /* 0x000000010500788c */ /* 0x000fe4000bf05270 */
[----:B------:R-:W-:-:S04]  /*1ae0*/  ULOP3.LUT UR4, UR4, 0x1, URZ, 0xc0, !UPT ;  /* 0x0000000104047892 */ /* 0x000fc8000f8ec0ff */
[----:B------:R-:W-:-:S03]  /*1af0*/  UISETP.NE.U32.AND UP1, UPT, UR4, 0x1, UPT ;  /* 0x000000010400788c */ /* 0x000fc6000bf25070 */
[----:B------:R-:W-:Y:S08]  /*1b00*/  BRA.U !UP0, `(.L_x_87) ;  /* 0x0000000508107547 */ /* 0x000ff0000b800000 */
[----:B01----:R-:W0:Y:S01]  /*1b10*/  LDC.64 R10, c[0x0][0x388] ;  /* 0x0000e200ff0a7b82 */ /* 0x003e220000000a00 */
[----:B------:R-:W-:-:S05]  /*1b20*/  IADD3 R3, PT, PT, R2, -0x1, RZ ;  /* 0xffffffff02037810 */ /* 0x000fca0007ffe0ff */
[----:B0-----:R-:W-:-:S05]  /*1b30*/  IMAD.WIDE.U32 R6, R3, 0x4, R10 ;  /* 0x0000000403067825 */ /* 0x001fca00078e000a */
[----:B------:R-:W2:Y:S01]  /*1b40*/  LDG.E R5, desc[UR10][R6.64] ;  /* 0x0000000a06057981 */ /* 0x000ea2000c1e1900 */
[----:B------:R-:W-:-:S04]  /*1b50*/  VIADD R2, R2, 0xfffffffe ;  /* 0xfffffffe02027836 */ /* 0x000fc80000000000 */
[----:B------:R-:W-:-:S05]  /*1b60*/  IMAD.WIDE.U32 R10, R2, 0x4, R10 ;  /* 0x00000004020a7825 */ /* 0x000fca00078e000a */
[----:B------:R0:W3:Y:S01]  /*1b70*/  LDG.E R4, desc[UR10][R10.64] ;  /* 0x0000000a0a047981 */ /* 0x0000e2000c1e1900 */
[-C--:B--2---:R-:W-:Y:S02]  /*1b80*/  IABS R15, R5.reuse ;  /* 0x00000005000f7213 */ /* 0x084fe40000000000 */
[----:B0-----:R-:W-:Y:S02]  /*1b90*/  IABS R11, R5 ;  /* 0x00000005000b7213 */ /* 0x001fe40000000000 */
[----:B------:R-:W0:Y:S01]  /*1ba0*/  I2F.RP R12, R15 ;  /* 0x0000000f000c7306 */ /* 0x000e220000209400 */
[----:B---3--:R-:W-:-:S07]  /*1bb0*/  IABS R14, R4 ;  /* 0x00000004000e7213 */ /* 0x008fce0000000000 */
[----:B0-----:R-:W0:Y:S02]  /*1bc0*/  MUFU.RCP R12, R12 ;  /* 0x0000000c000c7308 */ /* 0x001e240000001000 */
[----:B0-----:R-:W-:Y:S01]  /*1bd0*/  VIADD R8, R12, 0xffffffe ;  /* 0x0ffffffe0c087836 */ /* 0x001fe20000000000 */
[----:B------:R-:W-:-:S05]  /*1be0*/  IABS R12, R18 ;  /* 0x00000012000c7213 */ /* 0x000fca0000000000 */
[----:B------:R0:W1:Y:S02]  /*1bf0*/  F2I.FTZ.U32.TRUNC.NTZ R9, R8 ;  /* 0x0000000800097305 */ /* 0x000064000021f000 */
[----:B0-----:R-:W-:Y:S01]  /*1c00*/  IMAD.MOV.U32 R8, RZ, RZ, RZ ;  /* 0x000000ffff087224 */ /* 0x001fe200078e00ff */
[----:B-1----:R-:W-:-:S05]  /*1c10*/  IADD3 R6, PT, PT, RZ, -R9, RZ ;  /* 0x80000009ff067210 */ /* 0x002fca0007ffe0ff */
[----:B------:R-:W-:Y:S02]  /*1c20*/  IMAD R7, R6, R15, RZ ;  /* 0x0000000f06077224 */ /* 0x000fe400078e02ff */
[----:B------:R-:W-:Y:S02]  /*1c30*/  IMAD.MOV.U32 R6, RZ, RZ, R14 ;  /* 0x000000ffff067224 */ /* 0x000fe400078e000e */
[----:B------:R-:W-:Y:S01]  /*1c40*/  IMAD.HI.U32 R9, R9, R7, R8 ;  /* 0x0000000709097227 */ /* 0x000fe200078e0008 */
[----:B------:R-:W-:Y:S01]  /*1c50*/  IADD3 R8, PT, PT, RZ, -R11, RZ ;  /* 0x8000000bff087210 */ /* 0x000fe20007ffe0ff */
[----:B------:R-:W0:Y:S04]  /*1c60*/  I2F.RP R10, R6 ;  /* 0x00000006000a7306 */ /* 0x000e280000209400 */
[----:B------:R-:W-:-:S04]  /*1c70*/  IMAD.HI.U32 R7, R9, R12, RZ ;  /* 0x0000000c09077227 */ /* 0x000fc800078e00ff */
[----:B------:R-:W-:-:S05]  /*1c80*/  IMAD R8, R7, R8, R12 ;  /* 0x0000000807087224 */ /* 0x000fca00078e020c */
[----:B------:R-:W-:Y:S01]  /*1c90*/  ISETP.GT.U32.AND P1, PT, R15, R8, PT ;  /* 0x000000080f00720c */ /* 0x000fe20003f24070 */
[----:B0-----:R-:W0:-:S12]  /*1ca0*/  MUFU.RCP R10, R10 ;  /* 0x0000000a000a7308 */ /* 0x001e180000001000 */
[----:B------:R-:W-:Y:S01]  /*1cb0*/  @!P1 IMAD.IADD R8, R8, 0x1, -R15 ;  /* 0x0000000108089824 */ /* 0x000fe200078e0a0f */
[----:B------:R-:W-:Y:S02]  /*1cc0*/  @!P1 IADD3 R7, PT, PT, R7, 0x1, RZ ;  /* 0x0000000107079810 */ /* 0x000fe40007ffe0ff */
[----:B------:R-:W-:Y:S02]  /*1cd0*/  ISETP.NE.AND P1, PT, R5, RZ, PT ;  /* 0x000000ff0500720c */ /* 0x000fe40003f25270 */
[----:B------:R-:W-:Y:S01]  /*1ce0*/  ISETP.GE.U32.AND P0, PT, R8, R15, PT ;  /* 0x0000000f0800720c */ /* 0x000fe20003f06070 */
[----:B0-----:R-:W-:Y:S01]  /*1cf0*/  VIADD R9, R10, 0xffffffe ;  /* 0x0ffffffe0a097836 */ /* 0x001fe20000000000 */
[----:B------:R-:W-:-:S04]  /*1d00*/  LOP3.LUT R8, R18, R5, RZ, 0x3c, !PT ;  /* 0x0000000512087212 */ /* 0x000fc800078e3cff */
[----:B------:R-:W-:Y:S01]  /*1d10*/  ISETP.GE.AND P2, PT, R8, RZ, PT ;  /* 0x000000ff0800720c */ /* 0x000fe20003f46270 */
[----:B------:R-:W0:Y:S01]  /*1d20*/  F2I.FTZ.U32.TRUNC.NTZ R9, R9 ;  /* 0x0000000900097305 */ /* 0x000e22000021f000 */
[----:B------:R-:W-:-:S05]  /*1d30*/  IABS R8, R4 ;  /* 0x0000000400087213 */ /* 0x000fca0000000000 */
[----:B------:R-:W-:Y:S02]  /*1d40*/  @P0 VIADD R7, R7, 0x1 ;  /* 0x0000000107070836 */ /* 0x000fe40000000000 */
[----:B------:R-:W-:Y:S02]  /*1d50*/  IMAD.MOV R12, RZ, RZ, -R8 ;  /* 0x000000ffff0c7224 */ /* 0x000fe400078e0a08 */
[----:B------:R-:W-:Y:S02]  /*1d60*/  HFMA2 R8, -RZ, RZ, 0, 0 ;  /* 0x00000000ff087431 */ /* 0x000fe400000001ff */
[----:B------:R-:W-:-:S04]  /*1d70*/  IMAD.MOV.U32 R11, RZ, RZ, R7 ;  /* 0x000000ffff0b7224 */ /* 0x000fc800078e0007 */
[----:B------:R-:W-:Y:S01]  /*1d80*/  @!P2 IMAD.MOV R11, RZ, RZ, -R11 ;  /* 0x000000ffff0ba224 */ /* 0x000fe200078e0a0b */
[----:B0-----:R-:W-:Y:S02]  /*1d90*/  IADD3 R7, PT, PT, RZ, -R9, RZ ;  /* 0x80000009ff077210 */ /* 0x001fe40007ffe0ff */
[----:B------:R-:W-:-:S03]  /*1da0*/  @!P1 LOP3.LUT R11, RZ, R5, RZ, 0x33, !PT ;  /* 0x00000005ff0b9212 */ /* 0x000fc600078e33ff */
[----:B------:R-:W-:Y:S01]  /*1db0*/  IMAD R7, R7, R6, RZ ;  /* 0x0000000607077224 */ /* 0x000fe200078e02ff */
[----:B------:R-:W-:-:S03]  /*1dc0*/  IABS R10, R11 ;  /* 0x0000000b000a7213 */ /* 0x000fc60000000000 */
[----:B------:R-:W-:-:S04]  /*1dd0*/  IMAD.HI.U32 R8, R9, R7, R8 ;  /* 0x0000000709087227 */ /* 0x000fc800078e0008 */
[----:B------:R-:W-:Y:S02]  /*1de0*/  IMAD.MOV.U32 R7, RZ, RZ, R10 ;  /* 0x000000ffff077224 */ /* 0x000fe400078e000a */
[----:B------:R-:W-:Y:S02]  /*1df0*/  IMAD.MOV.U32 R9, RZ, RZ, R12 ;  /* 0x000000ffff097224 */ /* 0x000fe400078e000c */
[----:B------:R-:W-:-:S04]  /*1e00*/  IMAD.HI.U32 R8, R8, R7, RZ ;  /* 0x0000000708087227 */ /* 0x000fc800078e00ff */
[----:B------:R-:W-:-:S05]  /*1e10*/  IMAD R7, R8, R9, R7 ;  /* 0x0000000908077224 */ /* 0x000fca00078e0207 */
[----:B------:R-:W-:-:S13]  /*1e20*/  ISETP.GT.U32.AND P1, PT, R6, R7, PT ;  /* 0x000000070600720c */ /* 0x000fda0003f24070 */
[-C--:B------:R-:W-:Y:S01]  /*1e30*/  @!P1 IADD3 R7, PT, PT, R7, -R6.reuse, RZ ;  /* 0x8000000607079210 */ /* 0x080fe20007ffe0ff */
[----:B------:R-:W-:Y:S01]  /*1e40*/  @!P1 VIADD R8, R8, 0x1 ;  /* 0x0000000108089836 */ /* 0x000fe20000000000 */
[----:B------:R-:W-:Y:S02]  /*1e50*/  ISETP.NE.AND P1, PT, R4, RZ, PT ;  /* 0x000000ff0400720c */ /* 0x000fe40003f25270 */
[----:B------:R-:W-:Y:S01]  /*1e60*/  ISETP.GE.U32.AND P0, PT, R7, R6, PT ;  /* 0x000000060700720c */ /* 0x000fe20003f06070 */
[----:B------:R-:W-:Y:S01]  /*1e70*/  IMAD.MOV R7, RZ, RZ, -R11 ;  /* 0x000000ffff077224 */ /* 0x000fe200078e0a0b */
[----:B------:R-:W-:-:S03]  /*1e80*/  LOP3.LUT R6, R11, R4, RZ, 0x3c, !PT ;  /* 0x000000040b067212 */ /* 0x000fc600078e3cff */
[----:B------:R-:W-:Y:S01]  /*1e90*/  IMAD R5, R5, R7, R18 ;  /* 0x0000000705057224 */ /* 0x000fe200078e0212 */
[----:B------:R-:W-:Y:S02]  /*1ea0*/  ISETP.GE.AND P2, PT, R6, RZ, PT ;  /* 0x000000ff0600720c */ /* 0x000fe40003f46270 */
[----:B------:R-:W-:Y:S02]  /*1eb0*/  LEA R6, R3, UR12, 0x2 ;  /* 0x0000000c03067c11 */ /* 0x000fe4000f8e10ff */
[----:B------:R-:W-:-:S03]  /*1ec0*/  LEA R3, R2, UR12, 0x2 ;  /* 0x0000000c02037c11 */ /* 0x000fc6000f8e10ff */
[----:B------:R-:W-:Y:S01]  /*1ed0*/  @P0 VIADD R8, R8, 0x1 ;  /* 0x0000000108080836 */ /* 0x000fe20000000000 */
[----:B------:R2:W-:Y:S05]  /*1ee0*/  STL [R6], R5 ;  /* 0x0000000506007387 */ /* 0x0005ea0000100800 */
[----:B------:R-:W-:Y:S02]  /*1ef0*/  @!P2 IADD3 R8, PT, PT, -R8, RZ, RZ ;  /* 0x000000ff0808a210 */ /* 0x000fe40007ffe1ff */
[----:B------:R-:W-:-:S04]  /*1f00*/  @!P1 LOP3.LUT R8, RZ, R4, RZ, 0x33, !PT ;  /* 0x00000004ff089212 */ /* 0x000fc800078e33ff */
[----:B------:R-:W-:Y:S01]  /*1f10*/  MOV R18, R8 ;  /* 0x0000000800127202 */ /* 0x000fe20000000f00 */
[----:B------:R-:W-:-:S04]  /*1f20*/  IMAD.MOV R9, RZ, RZ, -R8 ;  /* 0x000000ffff097224 */ /* 0x000fc800078e0a08 */
[----:B------:R-:W-:-:S05]  /*1f30*/  IMAD R4, R4, R9, R11 ;  /* 0x0000000904047224 */ /* 0x000fca00078e020b */
[----:B------:R2:W-:Y:S02]  /*1f40*/  STL [R3], R4 ;  /* 0x0000000403007387 */ /* 0x0005e40000100800 */
.L_x_87:
[----:B------:R-:W-:Y:S05]  /*1f50*/  BRA.U UP1, `(.L_x_83) ;  /* 0x0000000101707547 */ /* 0x000fea000b800000 */
[----:B012---:R-:W0:Y:S01]  /*1f60*/  LDC.64 R4, c[0x0][0x388] ;  /* 0x0000e200ff047b82 */ /* 0x007e220000000a00 */
[----:B------:R-:W-:-:S04]  /*1f70*/  VIADD R9, R2, 0xffffffff ;  /* 0xffffffff02097836 */ /* 0x000fc80000000000 */
[----:B0-----:R-:W-:-:S05]  /*1f80*/  IMAD.WIDE.U32 R2, R9, 0x4, R4 ;  /* 0x0000000409027825 */ /* 0x001fca00078e0004 */
[----:B------:R0:W2:Y:S01]  /*1f90*/  LDG.E R10, desc[UR10][R2.64] ;  /* 0x0000000a020a7981 */ /* 0x0000a2000c1e1900 */
[----:B------:R-:W-:Y:S02]  /*1fa0*/  ISETP.GE.AND P2, PT, R18, RZ, PT ;  /* 0x000000ff1200720c */ /* 0x000fe40003f46270 */
[----:B0-----:R-:W-:Y:S02]  /*1fb0*/  IABS R2, R18 ;  /* 0x0000001200027213 */ /* 0x001fe40000000000 */
[-C--:B--2---:R-:W-:Y:S02]  /*1fc0*/  IABS R8, R10.reuse ;  /* 0x0000000a00087213 */ /* 0x084fe40000000000 */
[----:B------:R-:W-:Y:S02]  /*1fd0*/  IABS R3, R10 ;  /* 0x0000000a00037213 */ /* 0x000fe40000000000 */
[----:B------:R-:W0:Y:S03]  /*1fe0*/  I2F.RP R6, R8 ;  /* 0x0000000800067306 */ /* 0x000e260000209400 */
[----:B------:R-:W-:-:S05]  /*1ff0*/  IMAD.MOV R3, RZ, RZ, -R3 ;  /* 0x000000ffff037224 */ /* 0x000fca00078e0a03 */
[----:B0-----:R-:W0:Y:S02]  /*2000*/  MUFU.RCP R6, R6 ;  /* 0x0000000600067308 */ /* 0x001e240000001000 */
[----:B0-----:R-:W-:-:S06]  /*2010*/  VIADD R4, R6, 0xffffffe ;  /* 0x0ffffffe06047836 */ /* 0x001fcc0000000000 */
[----:B------:R0:W1:Y:S02]  /*2020*/  F2I.FTZ.U32.TRUNC.NTZ R5, R4 ;  /* 0x0000000400057305 */ /* 0x000064000021f000 */
[----:B0-----:R-:W-:Y:S01]  /*2030*/  IMAD.MOV.U32 R4, RZ, RZ, RZ ;  /* 0x000000ffff047224 */ /* 0x001fe200078e00ff */
[----:B-1----:R-:W-:-:S05]  /*2040*/  IADD3 R7, PT, PT, RZ, -R5, RZ ;  /* 0x80000005ff077210 */ /* 0x002fca0007ffe0ff */
[----:B------:R-:W-:-:S04]  /*2050*/  IMAD R7, R7, R8, RZ ;  /* 0x0000000807077224 */ /* 0x000fc800078e02ff */
[----:B------:R-:W-:-:S06]  /*2060*/  IMAD.HI.U32 R5, R5, R7, R4 ;  /* 0x0000000705057227 */ /* 0x000fcc00078e0004 */
[----:B------:R-:W-:-:S04]  /*2070*/  IMAD.HI.U32 R5, R5, R2, RZ ;  /* 0x0000000205057227 */ /* 0x000fc800078e00ff */
[----:B------:R-:W-:Y:S01]  /*2080*/  IMAD R5, R5, R3, R2 ;  /* 0x0000000305057224 */ /* 0x000fe200078e0202 */
[----:B------:R-:W-:-:S04]  /*2090*/  LEA R2, R9, UR12, 0x2 ;  /* 0x0000000c09027c11 */ /* 0x000fc8000f8e10ff */
        /* <DEDUP_REMOVED lines=8> */
.L_x_83:
[----:B0-23--:R-:W0:Y:S08]  /*2120*/  LDC R5, c[0x0][0x3b8] ;  /* 0x0000ee00ff057b82 */ /* 0x00de300000000800 */
[----:B-1----:R-:W0:Y:S02]  /*2130*/  LDC.64 R2, c[0x0][0x3a8] ;  /* 0x0000ea00ff027b82 */ /* 0x002e240000000a00 */
[----:B0-----:R-:W-:-:S05]  /*2140*/  IMAD.WIDE R2, R5, 0x4, R2 ;  /* 0x0000000405027825 */ /* 0x001fca00078e0202 */
[----:B------:R-:W2:Y:S02]  /*2150*/  LDG.E R7, desc[UR10][R2.64] ;  /* 0x0000000a02077981 */ /* 0x000ea4000c1e1900 */
[----:B--2---:R-:W-:-:S13]  /*2160*/  ISETP.GE.AND P0, PT, R7, 0x1, PT ;  /* 0x000000010700780c */ /* 0x004fda0003f06270 */
[----:B------:R-:W-:Y:S05]  /*2170*/  @!P0 BRA `(.L_x_88) ;  /* 0x0000002400b48947 */ /* 0x000fea0003800000 */
[----:B------:R-:W0:Y:S01]  /*2180*/  LDCU UR4, c[0x0][0x3c0] ;  /* 0x00007800ff0477ac */ /* 0x000e220008000800 */
[----:B------:R-:W-:Y:S01]  /*2190*/  HFMA2 R4, -RZ, RZ, 0, 0 ;  /* 0x00000000ff047431 */ /* 0x000fe200000001ff */
[----:B------:R-:W-:Y:S01]  /*21a0*/  LEA R5, R5, UR12, 0x2 ;  /* 0x0000000c05057c11 */ /* 0x000fe2000f8e10ff */
[----:B0-----:R-:W-:Y:S02]  /*21b0*/  ULOP3.LUT UR19, UR4, 0x7, URZ, 0xc0, !UPT ;  /* 0x0000000704137892 */ /* 0x001fe4000f8ec0ff */
[----:B------:R-:W-:Y:S02]  /*21c0*/  ULOP3.LUT UR5, UR4, 0x7ffffff0, URZ, 0xc0, !UPT ;  /* 0x7ffffff004057892 */ /* 0x000fe4000f8ec0ff */
[----:B------:R-:W-:Y:S02]  /*21d0*/  UIADD3 UR18, UPT, UPT, UR4, -0x1, URZ ;  /* 0xffffffff04127890 */ /* 0x000fe4000fffe0ff */
[----:B------:R-:W-:Y:S02]  /*21e0*/  ULOP3.LUT UR13, UR4, 0xf, URZ, 0xc0, !UPT ;  /* 0x0000000f040d7892 */ /* 0x000fe4000f8ec0ff */
[----:B------:R-:W-:-:S02]  /*21f0*/  ULOP3.LUT UR9, UR4, 0x3, URZ, 0xc0, !UPT ;  /* 0x0000000304097892 */ /* 0x000fc4000f8ec0ff */
[----:B------:R-:W-:Y:S02]  /*2200*/  UIADD3 UR14, UPT, UPT, UR19, -0x1, URZ ;  /* 0xffffffff130e7890 */ /* 0x000fe4000fffe0ff */
[----:B------:R-:W-:-:S12]  /*2210*/  UIADD3 UR8, UPT, UPT, -UR5, URZ, URZ ;  /* 0x000000ff05087290 */ /* 0x000fd8000fffe1ff */
.L_x_124:
[----:B0-----:R-:W0:Y:S01]  /*2220*/  LDCU UR4, c[0x0][0x3c0] ;  /* 0x00007800ff0477ac */ /* 0x001e220008000800 */
[----:B-1----:R1:W-:Y:S01]  /*2230*/  STL [R5], R4 ;  /* 0x0000000405007387 */ /* 0x0023e20000100800 */
[----:B---3--:R-:W-:Y:S01]  /*2240*/  IMAD.MOV.U32 R6, RZ, RZ, R0 ;  /* 0x000000ffff067224 */ /* 0x008fe200078e0000 */
[----:B--2-4-:R-:W-:Y:S01]  /*2250*/  CS2R R2, SRZ ;  /* 0x0000000000027805 */ /* 0x014fe2000001ff00 */
[----:B-1----:R-:W-:-:S05]  /*2260*/  VIADD R4, R4, 0x1 ;  /* 0x0000000104047836 */ /* 0x002fca0000000000 */
[----:B------:R-:W-:Y:S01]  /*2270*/  ISETP.NE.AND P1, PT, R4, R7, PT ;  /* 0x000000070400720c */ /* 0x000fe20003f25270 */
[----:B0-----:R-:W-:-:S09]  /*2280*/  UISETP.GE.AND UP0, UPT, UR4, 0x1, UPT ;  /* 0x000000010400788c */ /* 0x001fd2000bf06270 */
[----:B-----5:R-:W-:Y:S05]  /*2290*/  BRA.U !UP0, `(.L_x_89) ;  /* 0x0000000908607547 */ /* 0x020fea000b800000 */
[----:B------:R-:W-:Y:S01]  /*22a0*/  UISETP.GE.U32.AND UP0, UPT, UR18, 0xf, UPT ;  /* 0x0000000f1200788c */ /* 0x000fe2000bf06070 */
[----:B------:R-:W-:Y:S01]  /*22b0*/  MOV R19, RZ ;  /* 0x000000ff00137202 */ /* 0x000fe20000000f00 */
[----:B------:R-:W-:-:S07]  /*22c0*/  UMOV UR4, URZ ;  /* 0x000000ff00047c82 */ /* 0x000fce0008000000 */
[----:B------:R-:W-:Y:S05]  /*22d0*/  BRA.U !UP0, `(.L_x_90) ;  /* 0x0000000108e07547 */ /* 0x000fea000b800000 */
[----:B------:R-:W0:Y:S01]  /*22e0*/  LDCU.64 UR6, c[0x0][0x3b0] ;  /* 0x00007600ff0677ac */ /* 0x000e220008000a00 */
[----:B------:R-:W-:Y:S02]  /*22f0*/  VIADD R12, R1, 0x20 ;  /* 0x00000020010c7836 */ /* 0x000fe40000000000 */
[----:B------:R-:W-:Y:S01]  /*2300*/  IMAD.MOV.U32 R19, RZ, RZ, RZ ;  /* 0x000000ffff137224 */ /* 0x000fe200078e00ff */
[----:B0-----:R-:W-:-:S04]  /*2310*/  UIADD3 UR4, UP0, UPT, UR6, 0x20, URZ ;  /* 0x0000002006047890 */ /* 0x001fc8000ff1e0ff */
[----:B------:R-:W-:Y:S02]  /*2320*/  UIADD3.X UR6, UPT, UPT, URZ, UR7, URZ, UP0, !UPT ;  /* 0x00000007ff067290 */ /* 0x000fe400087fe4ff */
[----:B------:R-:W-:Y:S01]  /*2330*/  MOV R11, UR4 ;  /* 0x00000004000b7c02 */ /* 0x000fe20008000f00 */
[----:B------:R-:W-:-:S03]  /*2340*/  UMOV UR4, UR8 ;  /* 0x0000000800047c82 */ /* 0x000fc60008000000 */
[----:B------:R-:W-:-:S07]  /*2350*/  IMAD.U32 R3, RZ, RZ, UR6 ;  /* 0x00000006ff037e24 */ /* 0x000fce000f8e00ff */
.L_x_91:
[----:B------:R-:W-:Y:S01]  /*2360*/  IMAD.MOV.U32 R2, RZ, RZ, R11 ;  /* 0x000000ffff027224 */ /* 0x000fe200078e000b */
        /* <DEDUP_REMOVED lines=11> */
[----:B------:R-:W5:Y:S01]  /*2420*/  LDG.E R18, desc[UR10][R2.64+-0x4] ;  /* 0xfffffc0a02127981 */ /* 0x000f62000c1e1900 */
[----:B--2---:R-:W-:-:S03]  /*2430*/  IMAD R16, R16, R20, R19 ;  /* 0x0000001410107224 */ /* 0x004fc600078e0213 */
[----:B------:R-:W2:Y:S01]  /*2440*/  LDG.E R19, desc[UR10][R2.64] ;  /* 0x0000000a02137981 */ /* 0x000ea2000c1e1900 */
[----:B---3--:R-:W-:-:S03]  /*2450*/  IMAD R26, R17, R26, R16 ;  /* 0x0000001a111a7224 */ /* 0x008fc600078e0210 */
[----:B------:R-:W2:Y:S04]  /*2460*/  LDL.64 R16, [R12] ;  /* 0x000000000c107983 */ /* 0x000ea80000100a00 */
[----:B------:R-:W3:Y:S01]  /*2470*/  LDG.E R20, desc[UR10][R2.64+0x4] ;  /* 0x0000040a02147981 */ /* 0x000ee2000c1e1900 */
[----:B----4-:R-:W-:-:S03]  /*2480*/  IMAD R14, R14, R25, R26 ;  /* 0x000000190e0e7224 */ /* 0x010fc600078e021a */
[----:B------:R-:W4:Y:S01]  /*2490*/  LDG.E R25, desc[UR10][R2.64+0x8] ;  /* 0x0000080a02197981 */ /* 0x000f22000c1e1900 */
[----:B-----5:R-:W-:-:S03]  /*24a0*/  IMAD R24, R15, R24, R14 ;  /* 0x000000180f187224 */ /* 0x020fc600078e020e */
[----:B------:R-:W4:Y:S01]  /*24b0*/  LDL.64 R14, [R12+0x8] ;  /* 0x000008000c0e7983 */ /* 0x000f220000100a00 */
[----:B------:R-:W-:-:S03]  /*24c0*/  IMAD R10, R10, R23, R24 ;  /* 0x000000170a0a7224 */ /* 0x000fc600078e0218 */
[----:B------:R-:W5:Y:S01]  /*24d0*/  LDG.E R24, desc[UR10][R2.64+0xc] ;  /* 0x00000c0a02187981 */ /* 0x000f62000c1e1900 */
[----:B------:R-:W-:-:S03]  /*24e0*/  IMAD R22, R11, R22, R10 ;  /* 0x000000160b167224 */ /* 0x000fc600078e020a */
        /* <DEDUP_REMOVED lines=8> */
[----:B------:R-:W-:-:S04]  /*2570*/  UIADD3 UR4, UPT, UPT, UR4, 0x10, URZ ;  /* 0x0000001004047890 */ /* 0x000fc8000fffe0ff */
[----:B------:R-:W-:Y:S01]  /*2580*/  UISETP.NE.AND UP0, UPT, UR4, URZ, UPT ;  /* 0x000000ff0400728c */ /* 0x000fe2000bf05270 */
[----:B0-----:R-:W-:Y:S02]  /*2590*/  VIADD R12, R12, 0x40 ;  /* 0x000000400c0c7836 */ /* 0x001fe40000000000 */
[----:B--2---:R-:W-:-:S04]  /*25a0*/  IMAD R16, R16, R19, R26 ;  /* 0x0000001310107224 */ /* 0x004fc800078e021a */
[----:B---3--:R-:W-:-:S04]  /*25b0*/  IMAD R16, R17, R20, R16 ;  /* 0x0000001411107224 */ /* 0x008fc800078e0210 */
[----:B----4-:R-:W-:-:S04]  /*25c0*/  IMAD R14, R14, R25, R16 ;  /* 0x000000190e0e7224 */ /* 0x010fc800078e0210 */
[----:B-----5:R-:W-:-:S04]  /*25d0*/  IMAD R14, R15, R24, R14 ;  /* 0x000000180f0e7224 */ /* 0x020fc800078e020e */
[----:B------:R-:W-:-:S04]  /*25e0*/  IMAD R10, R10, R23, R14 ;  /* 0x000000170a0a7224 */ /* 0x000fc800078e020e */
[----:B------:R-:W-:Y:S01]  /*25f0*/  IMAD R10, R11, R22, R10 ;  /* 0x000000160b0a7224 */ /* 0x000fe200078e020a */
[----:B------:R-:W-:-:S03]  /*2600*/  IADD3 R11, P0, PT, R2, 0x40, RZ ;  /* 0x00000040020b7810 */ /* 0x000fc60007f1e0ff */
[----:B------:R-:W-:Y:S01]  /*2610*/  IMAD R8, R8, R21, R10 ;  /* 0x0000001508087224 */ /* 0x000fe200078e020a */
[----:B-1----:R-:W-:-:S03]  /*2620*/  IADD3.X R3, PT, PT, RZ, R3, RZ, P0, !PT ;  /* 0x00000003ff037210 */ /* 0x002fc600007fe4ff */
[----:B------:R-:W-:Y:S01]  /*2630*/  IMAD R19, R9, R18, R8 ;  /* 0x0000001209137224 */ /* 0x000fe200078e0208 */
[----:B------:R-:W-:Y:S06]  /*2640*/  BRA.U UP0, `(.L_x_91) ;  /* 0xfffffffd00447547 */ /* 0x000fec000b83ffff */
[----:B------:R-:W-:-:S05]  /*2650*/  UMOV UR4, UR5 ;  /* 0x0000000500047c82 */ /* 0x000fca0008000000 */
.L_x_90:
[----:B------:R-:W-:-:S09]  /*2660*/  UISETP.NE.AND UP0, UPT, UR13, URZ, UPT ;  /* 0x000000ff0d00728c */ /* 0x000fd2000bf05270 */
[----:B------:R-:W-:Y:S05]  /*2670*/  BRA.U !UP0, `(.L_x_92) ;  /* 0x0000000508607547 */ /* 0x000fea000b800000 */
[----:B------:R-:W-:Y:S02]  /*2680*/  UIADD3 UR6, UPT, UPT, UR13, -0x1, URZ ;  /* 0xffffffff0d067890 */ /* 0x000fe4000fffe0ff */
[----:B------:R-:W-:Y:S02]  /*2690*/  UISETP.NE.AND UP1, UPT, UR19, URZ, UPT ;  /* 0x000000ff1300728c */ /* 0x000fe4000bf25270 */
[----:B------:R-:W-:-:S09]  /*26a0*/  UISETP.GE.U32.AND UP0, UPT, UR6, 0x7, UPT ;  /* 0x000000070600788c */ /* 0x000fd2000bf06070 */
[----:B------:R-:W-:Y:S05]  /*26b0*/  BRA.U !UP0, `(.L_x_93) ;  /* 0x0000000108907547 */ /* 0x000fea000b800000 */
[----:B------:R-:W0:Y:S01]  /*26c0*/  LDCU.64 UR6, c[0x0][0x3b0] ;  /* 0x00007600ff0677ac */ /* 0x000e220008000a00 */
[----:B------:R-:W-:-:S09]  /*26d0*/  ULEA UR15, UR4, UR12, 0x2 ;  /* 0x0000000c040f7291 */ /* 0x000fd2000f8e10ff */
[----:B------:R-:W2:Y:S04]  /*26e0*/  LDL.64 R2, [UR15] ;  /* 0x0000000fff027983 */ /* 0x000ea80008100a00 */
[----:B------:R-:W3:Y:S01]  /*26f0*/  LDL.64 R8, [UR15+0x8] ;  /* 0x0000080fff087983 */ /* 0x000ee20008100a00 */
[----:B0-----:R-:W-:-:S03]  /*2700*/  UIMAD.WIDE.U32 UR6, UR4, 0x4, UR6 ;  /* 0x00000004040678a5 */ /* 0x001fc6000f8e0006 */
[----:B------:R-:W4:Y:S03]  /*2710*/  LDL.64 R10, [UR15+0x10] ;  /* 0x0000100fff0a7983 */ /* 0x000f260008100a00 */
[----:B------:R-:W-:Y:S01]  /*2720*/  IMAD.U32 R16, RZ, RZ, UR6 ;  /* 0x00000006ff107e24 */ /* 0x000fe2000f8e00ff */
[----:B------:R-:W-:Y:S01]  /*2730*/  MOV R17, UR7 ;  /* 0x0000000700117c02 */ /* 0x000fe20008000f00 */
[----:B------:R-:W-:Y:S02]  /*2740*/  IMAD.U32 R20, RZ, RZ, UR6 ;  /* 0x00000006ff147e24 */ /* 0x000fe4000f8e00ff */
[----:B------:R-:W-:Y:S02]  /*2750*/  IMAD.U32 R21, RZ, RZ, UR7 ;  /* 0x00000007ff157e24 */ /* 0x000fe4000f8e00ff */
[----:B------:R-:W2:Y:S01]  /*2760*/  LDG.E R12, desc[UR10][R16.64] ;  /* 0x0000000a100c7981 */ /* 0x000ea2000c1e1900 */
[----:B------:R-:W-:Y:S01]  /*2770*/  MOV R22, UR6 ;  /* 0x0000000600167c02 */ /* 0x000fe20008000f00 */
[----:B------:R-:W-:-:S02]  /*2780*/  IMAD.U32 R23, RZ, RZ, UR7 ;  /* 0x00000007ff177e24 */ /* 0x000fc4000f8e00ff */
[----:B------:R-:W5:Y:S01]  /*2790*/  LDG.E R24, desc[UR10][R20.64+0x4] ;  /* 0x0000040a14187981 */ /* 0x000f62000c1e1900 */
[----:B------:R-:W-:Y:S01]  /*27a0*/  IMAD.U32 R28, RZ, RZ, UR6 ;  /* 0x00000006ff1c7e24 */ /* 0x000fe2000f8e00ff */
[----:B------:R-:W-:Y:S02]  /*27b0*/  MOV R29, UR7 ;  /* 0x00000007001d7c02 */ /* 0x000fe40008000f00 */
[----:B------:R-:W3:Y:S01]  /*27c0*/  LDG.E R25, desc[UR10][R22.64+0x8] ;  /* 0x0000080a16197981 */ /* 0x000ee2000c1e1900 */
[----:B------:R-:W-:Y:S02]  /*27d0*/  IMAD.U32 R27, RZ, RZ, UR7 ;  /* 0x00000007ff1b7e24 */ /* 0x000fe4000f8e00ff */
[----:B------:R-:W-:Y:S01]  /*27e0*/  IMAD.U32 R26, RZ, RZ, UR6 ;  /* 0x00000006ff1a7e24 */ /* 0x000fe2000f8e00ff */
[----:B------:R-:W4:Y:S01]  /*27f0*/  LDG.E R18, desc[UR10][R28.64+0xc] ;  /* 0x00000c0a1c127981 */ /* 0x000f22000c1e1900 */
[----:B------:R-:W-:Y:S01]  /*2800*/  MOV R14, UR6 ;  /* 0x00000006000e7c02 */ /* 0x000fe20008000f00 */
[----:B------:R-:W-:-:S02]  /*2810*/  IMAD.U32 R15, RZ, RZ, UR7 ;  /* 0x00000007ff0f7e24 */ /* 0x000fc4000f8e00ff */
[----:B------:R-:W4:Y:S04]  /*2820*/  LDG.E R27, desc[UR10][R26.64+0x10] ;  /* 0x0000100a1a1b7981 */ /* 0x000f28000c1e1900 */
[----:B------:R-:W4:Y:S04]  /*2830*/  LDG.E R14, desc[UR10][R14.64+0x14] ;  /* 0x0000140a0e0e7981 */ /* 0x000f28000c1e1900 */
[----:B------:R-:W4:Y:S04]  /*2840*/  LDG.E R17, desc[UR10][R16.64+0x18] ;  /* 0x0000180a10117981 */ /* 0x000f28000c1e1900 */
[----:B------:R-:W4:Y:S04]  /*2850*/  LDL.64 R22, [UR15+0x18] ;  /* 0x0000180fff167983 */ /* 0x000f280008100a00 */
[----:B------:R-:W4:Y:S01]  /*2860*/  LDG.E R20, desc[UR10][R20.64+0x1c] ;  /* 0x00001c0a14147981 */ /* 0x000f22000c1e1900 */
[----:B------:R-:W-:Y:S01]  /*2870*/  UIADD3 UR4, UPT, UPT, UR4, 0x8, URZ ;  /* 0x0000000804047890 */ /* 0x000fe2000fffe0ff */
[----:B--2---:R-:W-:-:S04]  /*2880*/  IMAD R2, R2, R12, R19 ;  /* 0x0000000c02027224 */ /* 0x004fc800078e0213 */
[----:B-----5:R-:W-:-:S04]  /*2890*/  IMAD R2, R24, R3, R2 ;  /* 0x0000000318027224 */ /* 0x020fc800078e0202 */
[----:B---3--:R-:W-:-:S04]  /*28a0*/  IMAD R2, R8, R25, R2 ;  /* 0x0000001908027224 */ /* 0x008fc800078e0202 */
[----:B----4-:R-:W-:-:S04]  /*28b0*/  IMAD R2, R18, R9, R2 ;  /* 0x0000000912027224 */ /* 0x010fc800078e0202 */
[----:B------:R-:W-:-:S04]  /*28c0*/  IMAD R2, R10, R27, R2 ;  /* 0x0000001b0a027224 */ /* 0x000fc800078e0202 */
[----:B------:R-:W-:-:S04]  /*28d0*/  IMAD R2, R14, R11, R2 ;  /* 0x0000000b0e027224 */ /* 0x000fc800078e0202 */
[----:B------:R-:W-:-:S04]  /*28e0*/  IMAD R2, R22, R17, R2 ;  /* 0x0000001116027224 */ /* 0x000fc800078e0202 */
[----:B------:R-:W-:-:S07]  /*28f0*/  IMAD R19, R20, R23, R2 ;  /* 0x0000001714137224 */ /* 0x000fce00078e0202 */
.L_x_93:
[----:B------:R-:W-:Y:S05]  /*2900*/  BRA.U !UP1, `(.L_x_92) ;  /* 0x0000000109bc7547 */ /* 0x000fea000b800000 */
[----:B------:R-:W-:Y:S02]  /*2910*/  UISETP.GE.U32.AND UP0, UPT, UR14, 0x3, UPT ;  /* 0x000000030e00788c */ /* 0x000fe4000bf06070 */
[----:B------:R-:W-:-:S07]  /*2920*/  UISETP.NE.AND UP1, UPT, UR9, URZ, UPT ;  /* 0x000000ff0900728c */ /* 0x000fce000bf25270 */
[----:B------:R-:W-:Y:S05]  /*2930*/  BRA.U !UP0, `(.L_x_94) ;  /* 0x0000000108587547 */ /* 0x000fea000b800000 */
[----:B------:R-:W0:Y:S01]  /*2940*/  LDCU.64 UR6, c[0x0][0x3b0] ;  /* 0x00007600ff0677ac */ /* 0x000e220008000a00 */
[----:B------:R-:W-:-:S09]  /*2950*/  ULEA UR15, UR4, UR12, 0x2 ;  /* 0x0000000c040f7291 */ /* 0x000fd2000f8e10ff */
[----:B------:R-:W2:Y:S04]  /*2960*/  LDL.64 R2, [UR15] ;  /* 0x0000000fff027983 */ /* 0x000ea80008100a00 */
[----:B------:R-:W3:Y:S01]  /*2970*/  LDL.64 R8, [UR15+0x8] ;  /* 0x0000080fff087983 */ /* 0x000ee20008100a00 */
[----:B0-----:R-:W-:-:S06]  /*2980*/  UIMAD.WIDE.U32 UR6, UR4, 0x4, UR6 ;  /* 0x00000004040678a5 */ /* 0x001fcc000f8e0006 */
[----:B------:R-:W-:Y:S01]  /*2990*/  IMAD.U32 R10, RZ, RZ, UR6 ;  /* 0x00000006ff0a7e24 */ /* 0x000fe2000f8e00ff */
[----:B------:R-:W-:Y:S01]  /*29a0*/  MOV R11, UR7 ;  /* 0x00000007000b7c02 */ /* 0x000fe20008000f00 */
[----:B------:R-:W-:Y:S02]  /*29b0*/  IMAD.U32 R14, RZ, RZ, UR6 ;  /* 0x00000006ff0e7e24 */ /* 0x000fe4000f8e00ff */
[----:B------:R-:W-:Y:S02]  /*29c0*/  IMAD.U32 R15, RZ, RZ, UR7 ;  /* 0x00000007ff0f7e24 */ /* 0x000fe4000f8e00ff */
[----:B------:R-:W2:Y:S01]  /*29d0*/  LDG.E R10, desc[UR10][R10.64] ;  /* 0x0000000a0a0a7981 */ /* 0x000ea2000c1e1900 */
[----:B------:R-:W-:Y:S01]  /*29e0*/  MOV R16, UR6 ;  /* 0x0000000600107c02 */ /* 0x000fe20008000f00 */
[----:B------:R-:W-:Y:S02]  /*29f0*/  IMAD.U32 R17, RZ, RZ, UR7 ;  /* 0x00000007ff117e24 */ /* 0x000fe4000f8e00ff */
[----:B------:R-:W4:Y:S01]  /*2a00*/  LDG.E R14, desc[UR10][R14.64+0x4] ;  /* 0x0000040a0e0e7981 */ /* 0x000f22000c1e1900 */
[----:B------:R-:W-:Y:S01]  /*2a10*/  IMAD.U32 R20, RZ, RZ, UR6 ;  /* 0x00000006ff147e24 */ /* 0x000fe2000f8e00ff */
[----:B------:R-:W-:-:S02]  /*2a20*/  MOV R21, UR7 ;  /* 0x0000000700157c02 */ /* 0x000fc40008000f00 */
[----:B------:R-:W3:Y:S04]  /*2a30*/  LDG.E R16, desc[UR10][R16.64+0x8] ;  /* 0x0000080a10107981 */ /* 0x000ee8000c1e1900 */
[----:B------:R-:W5:Y:S01]  /*2a40*/  LDG.E R20, desc[UR10][R20.64+0xc] ;  /* 0x00000c0a14147981 */ /* 0x000f62000c1e1900 */
[----:B------:R-:W-:Y:S01]  /*2a50*/  UIADD3 UR4, UPT, UPT, UR4, 0x4, URZ ;  /* 0x0000000404047890 */ /* 0x000fe2000fffe0ff */
[----:B--2---:R-:W-:-:S04]  /*2a60*/  IMAD R2, R2, R10, R19 ;  /* 0x0000000a02027224 */ /* 0x004fc800078e0213 */
[----:B----4-:R-:W-:-:S04]  /*2a70*/  IMAD R3, R14, R3, R2 ;  /* 0x000000030e037224 */ /* 0x010fc800078e0202 */
[----:B---3--:R-:W-:-:S04]  /*2a80*/  IMAD R8, R8, R16, R3 ;  /* 0x0000001008087224 */ /* 0x008fc800078e0203 */
[----:B-----5:R-:W-:-:S07]  /*2a90*/  IMAD R19, R20, R9, R8 ;  /* 0x0000000914137224 */ /* 0x020fce00078e0208 */
.L_x_94:
[----:B------:R-:W-:Y:S05]  /*2aa0*/  BRA.U !UP1, `(.L_x_92) ;  /* 0x0000000109547547 */ /* 0x000fea000b800000 */
[----:B------:R-:W0:Y:S02]  /*2ab0*/  LDCU.64 UR6, c[0x0][0x3b0] ;  /* 0x00007600ff0677ac */ /* 0x000e240008000a00 */
[----:B0-----:R-:W-:Y:S02]  /*2ac0*/  UIMAD.WIDE.U32 UR6, UR4, 0x4, UR6 ;  /* 0x00000004040678a5 */ /* 0x001fe4000f8e0006 */
[----:B------:R-:W-:-:S04]  /*2ad0*/  ULEA UR4, UR4, UR12, 0x2 ;  /* 0x0000000c04047291 */ /* 0x000fc8000f8e10ff */
[----:B------:R-:W-:Y:S02]  /*2ae0*/  IMAD.U32 R8, RZ, RZ, UR6 ;  /* 0x00000006ff087e24 */ /* 0x000fe4000f8e00ff */
[----:B------:R-:W-:-:S03]  /*2af0*/  IMAD.U32 R9, RZ, RZ, UR7 ;  /* 0x00000007ff097e24 */ /* 0x000fc6000f8e00ff */
[----:B------:R-:W2:Y:S04]  /*2b00*/  LDL.64 R2, [UR4] ;  /* 0x00000004ff027983 */ /* 0x000ea80008100a00 */
[----:B------:R-:W2:Y:S01]  /*2b10*/  LDG.E R8, desc[UR10][R8.64] ;  /* 0x0000000a08087981 */ /* 0x000ea2000c1e1900 */
[----:B------:R-:W-:Y:S01]  /*2b20*/  UISETP.NE.AND UP0, UPT, UR9, 0x1, UPT ;  /* 0x000000010900788c */ /* 0x000fe2000bf05270 */
[----:B--2---:R-:W-:-:S08]  /*2b30*/  IMAD R19, R2, R8, R19 ;  /* 0x0000000802137224 */ /* 0x004fd000078e0213 */
[----:B------:R-:W-:Y:S05]  /*2b40*/  BRA.U !UP0, `(.L_x_92) ;  /* 0x00000001082c7547 */ /* 0x000fea000b800000 */
[----:B------:R-:W-:Y:S01]  /*2b50*/  UISETP.NE.AND UP0, UPT, UR9, 0x2, UPT ;  /* 0x000000020900788c */ /* 0x000fe2000bf05270 */
[----:B------:R-:W-:Y:S01]  /*2b60*/  MOV R8, UR6 ;  /* 0x0000000600087c02 */ /* 0x000fe20008000f00 */
[----:B------:R-:W-:Y:S01]  /*2b70*/  IMAD.U32 R9, RZ, RZ, UR7 ;  /* 0x00000007ff097e24 */ /* 0x000fe2000f8e00ff */
[----:B------:R-:W-:Y:S01]  /*2b80*/  MOV R11, UR7 ;  /* 0x00000007000b7c02 */ /* 0x000fe20008000f00 */
[----:B------:R-:W-:Y:S02]  /*2b90*/  IMAD.U32 R10, RZ, RZ, UR6 ;  /* 0x00000006ff0a7e24 */ /* 0x000fe4000f8e00ff */
[----:B------:R-:W-:Y:S01]  /*2ba0*/  PLOP3.LUT P0, PT, PT, PT, UP0, 0x80, 0x8 ;  /* 0x000000000008781c */ /* 0x000fe20003f0f008 */
[----:B------:R-:W2:-:S12]  /*2bb0*/  LDG.E R8, desc[UR10][R8.64+0x4] ;  /* 0x0000040a08087981 */ /* 0x000e98000c1e1900 */
[----:B------:R-:W3:Y:S04]  /*2bc0*/  @P0 LDG.E R10, desc[UR10][R10.64+0x8] ;  /* 0x0000080a0a0a0981 */ /* 0x000ee8000c1e1900 */
[----:B------:R-:W3:Y:S01]  /*2bd0*/  @P0 LDL R2, [UR4+0x8] ;  /* 0x00000804ff020983 */ /* 0x000ee20008100800 */
[----:B--2---:R-:W-:-:S04]  /*2be0*/  IMAD R19, R8, R3, R19 ;  /* 0x0000000308137224 */ /* 0x004fc800078e0213 */
[----:B---3--:R-:W-:-:S07]  /*2bf0*/  @P0 IMAD R19, R2, R10, R19 ;  /* 0x0000000a02130224 */ /* 0x008fce00078e0213 */
.L_x_92:
[--C-:B------:R-:W-:Y:S01]  /*2c00*/  SHF.R.S32.HI R3, RZ, 0x1f, R19.reuse ;  /* 0x0000001fff037819 */ /* 0x100fe20000011413 */
[----:B------:R-:W-:-:S07]  /*2c10*/  IMAD.MOV.U32 R2, RZ, RZ, R19 ;  /* 0x000000ffff027224 */ /* 0x000fce00078e0013 */
.L_x_89:
[----:B------:R-:W0:Y:S02]  /*2c20*/  LDCU.64 UR6, c[0x0][0x3a0] ;  /* 0x00007400ff0677ac */ /* 0x000e240008000a00 */
[----:B0-----:R-:W-:-:S04]  /*2c30*/  LEA R8, P0, R2, UR6, 0x2 ;  /* 0x0000000602087c11 */ /* 0x001fc8000f8010ff */
[----:B------:R-:W-:Y:S02]  /*2c40*/  LEA.HI.X R9, R2, UR7, R3, 0x2, P0 ;  /* 0x0000000702097c11 */ /* 0x000fe400080f1403 */
[----:B------:R-:W0:Y:S03]  /*2c50*/  LDC R2, c[0x0][0x3c4] ;  /* 0x0000f100ff027b82 */ /* 0x000e260000000800 */
        /* <DEDUP_REMOVED lines=14> */
.L_x_99:
[----:B-----5:R-:W-:Y:S01]  /*2d40*/  FADD R0, R0, R11 ;  /* 0x0000000b00007221 */ /* 0x020fe20000000000 */
[----:B------:R-:W-:Y:S06]  /*2d50*/  BRA `(.L_x_101) ;  /* 0x0000001800b47947 */ /* 0x000fec0003800000 */
.L_x_98:
[----:B------:R-:W-:-:S13]  /*2d60*/  ISETP.NE.AND P0, PT, R2, 0x3, PT ;  /* 0x000000030200780c */ /* 0x000fda0003f05270 */
[----:B------:R-:W-:Y:S05]  /*2d70*/  @!P0 BRA `(.L_x_101) ;  /* 0x0000001800ac8947 */ /* 0x000fea0003800000 */
[----:B------:R-:W-:-:S13]  /*2d80*/  ISETP.NE.AND P0, PT, R2, 0x4, PT ;  /* 0x000000040200780c */ /* 0x000fda0003f05270 */
[----:B------:R-:W-:Y:S05]  /*2d90*/  @P0 BRA `(.L_x_100) ;  /* 0x0000001000e80947 */ /* 0x000fea0003800000 */
[----:B------:R-:W-:Y:S01]  /*2da0*/  FADD R0, -R0, -RZ ;  /* 0x800000ff00007221 */ /* 0x000fe20000000100 */
[----:B------:R-:W-:Y:S06]  /*2db0*/  BRA `(.L_x_101) ;  /* 0x00000018009c7947 */ /* 0x000fec0003800000 */
.L_x_97:
[----:B------:R-:W-:-:S13]  /*2dc0*/  ISETP.GT.AND P0, PT, R2, 0x6, PT ;  /* 0x000000060200780c */ /* 0x000fda0003f04270 */
[----:B------:R-:W-:Y:S05]  /*2dd0*/  @P0 BRA `(.L_x_102) ;  /* 0x0000000000280947 */ /* 0x000fea0003800000 */
[----:B------:R-:W-:-:S05]  /*2de0*/  VIADD R2, R2, 0xfffffffb ;  /* 0xfffffffb02027836 */ /* 0x000fca0000000000 */
[----:B------:R-:W-:-:S04]  /*2df0*/  VIMNMX.U32 R2, PT, PT, R2, 0x2, PT ;  /* 0x0000000202027848 */ /* 0x000fc80003fe0000 */
[----:B------:R-:W-:-:S04]  /*2e00*/  SHF.L.U32 R8, R2, 0x2, RZ ;  /* 0x0000000202087819 */ /* 0x000fc800000006ff */
[----:B------:R-:W0:Y:S02]  /*2e10*/  LDC R2, c[0x2][R8] ;  /* 0x0080000008027b82 */ /* 0x000e240000000800 */
[----:B0-----:R-:W-:-:S04]  /*2e20*/  SHF.R.S32.HI R3, RZ, 0x1f, R2 ;  /* 0x0000001fff037819 */ /* 0x001fc80000011402 */
.L_x_242:
[----:B------:R-:W-:Y:S05]  /*2e30*/  BRX R2 -0x2e40                                                      (*"BRANCH_TARGETS .L_x_243,.L_x_244,.L_x_100"*) ;  /* 0xffffffd002707949 */ /* 0x000fea000383ffff */
.L_x_244:
[----:B-----5:R-:W-:Y:S01]  /*2e40*/  FSET.BF.EQ.AND R0, R0, R11, PT ;  /* 0x0000000b0000720a */ /* 0x020fe20003802000 */
[----:B------:R-:W-:Y:S06]  /*2e50*/  BRA `(.L_x_101) ;  /* 0x0000001800747947 */ /* 0x000fec0003800000 */
.L_x_243:
[----:B-----5:R-:W-:Y:S01]  /*2e60*/  FSET.BF.LT.AND R0, R0, R11, PT ;  /* 0x0000000b0000720a */ /* 0x020fe20003801000 */
[----:B------:R-:W-:Y:S06]  /*2e70*/  BRA `(.L_x_101) ;  /* 0x00000018006c7947 */ /* 0x000fec0003800000 */
.L_x_102:
[----:B------:R-:W-:-:S05]  /*2e80*/  IMAD.MOV.U32 R3, RZ, RZ, -0x7 ;  /* 0xfffffff9ff037424 */ /* 0x000fca00078e00ff */
[----:B------:R-:W-:-:S05]  /*2e90*/  VIADDMNMX.U32 R2, R2, R3, 0x3, PT ;  /* 0x0000000302027446 */ /* 0x000fca0003800003 */
[----:B------:R-:W-:-:S04]  /*2ea0*/  IMAD.SHL.U32 R8, R2, 0x4, RZ ;  /* 0x0000000402087824 */ /* 0x000fc800078e00ff */
[----:B------:R-:W0:Y:S02]  /*2eb0*/  LDC R2, c[0x2][R8+0xc] ;  /* 0x0080030008027b82 */ /* 0x000e240000000800 */
[----:B0-----:R-:W-:-:S04]  /*2ec0*/  SHF.R.S32.HI R3, RZ, 0x1f, R2 ;  /* 0x0000001fff037819 */ /* 0x001fc80000011402 */
.L_x_246:
[----:B------:R-:W-:Y:S05]  /*2ed0*/  BRX R2 -0x2ee0                                                      (*"BRANCH_TARGETS .L_x_247,.L_x_248,.L_x_249,.L_x_100"*) ;  /* 0xffffffd002487949 */ /* 0x000fea000383ffff */
.L_x_249:
[----:B------:R-:W-:-:S04]  /*2ee0*/  FSETP.GT.AND P0, PT, R0, RZ, PT ;  /* 0x000000ff0000720b */ /* 0x000fc80003f04000 */
[----:B-----5:R-:W-:Y:S01]  /*2ef0*/  FSEL R0, R11, RZ, P0 ;  /* 0x000000ff0b007208 */ /* 0x020fe20000000000 */
[----:B------:R-:W-:Y:S08]  /*2f00*/  BRA `(.L_x_101) ;  /* 0x0000001800487947 */ /* 0x000ff00003800000 */
.L_x_247:
[----:B------:R-:W-:Y:S01]  /*2f10*/  FSETP.GE.AND P0, PT, R0, RZ, PT ;  /* 0x000000ff0000720b */ /* 0x000fe20003f06000 */
        /* <DEDUP_REMOVED lines=8> */
[----:B------:R-:W-:-:S03]  /*2fa0*/  IMAD.SHL.U32 R2, R2, 0x800000, RZ ;  /* 0x0080000002027824 */ /* 0x000fc600078e00ff */
[----:B------:R-:W-:-:S04]  /*2fb0*/  FFMA R3, R0, -1.4426950216293334961, -R3 ;  /* 0xbfb8aa3b00037823 */ /* 0x000fc80000000803 */
[----:B------:R-:W-:-:S04]  /*2fc0*/  FFMA R0, R0, -1.925963033500011079e-08, R3 ;  /* 0xb2a5706000007823 */ /* 0x000fc80000000003 */
[----:B------:R-:W0:Y:S02]  /*2fd0*/  MUFU.EX2 R3, R0 ;  /* 0x0000000000037308 */ /* 0x000e240000000800 */
[----:B0-----:R-:W-:-:S06]  /*2fe0*/  FMUL R6, R2, R3 ;  /* 0x0000000302067220 */ /* 0x001fcc0000400000 */
[----:B------:R-:W0:Y:S02]  /*2ff0*/  F2F.F64.F32 R2, R6 ;  /* 0x0000000600027310 */ /* 0x000e240000201800 */
[----:B0-----:R-:W-:-:S06]  /*3000*/  DADD R14, R2, 1 ;  /* 0x3ff00000020e7429 */ /* 0x001fcc0000000000 */
[----:B------:R-:W0:Y:S04]  /*3010*/  MUFU.RCP64H R3, R15 ;  /* 0x0000000f00037308 */ /* 0x000e280000001800 */
[----:B------:R-:W-:-:S04]  /*3020*/  IADD3 R2, PT, PT, R15, 0x300402, RZ ;  /* 0x003004020f027810 */ /* 0x000fc80007ffe0ff */
[----:B------:R-:W-:Y:S02]  /*3030*/  FSETP.GEU.AND P0, PT, |R2|, 5.8789094863358348022e-39, PT ;  /* 0x004004020200780b */ /* 0x000fe40003f0e200 */
[----:B0-----:R-:W-:-:S08]  /*3040*/  DFMA R8, -R14, R2, 1 ;  /* 0x3ff000000e08742b */ /* 0x001fd00000000102 */
[----:B------:R-:W-:-:S08]  /*3050*/  DFMA R8, R8, R8, R8 ;  /* 0x000000080808722b */ /* 0x000fd00000000008 */
[----:B------:R-:W-:-:S08]  /*3060*/  DFMA R8, R2, R8, R2 ;  /* 0x000000080208722b */ /* 0x000fd00000000002 */
[----:B-----5:R-:W-:-:S08]  /*3070*/  DFMA R10, -R14, R8, 1 ;  /* 0x3ff000000e0a742b */ /* 0x020fd00000000108 */
[----:B------:R-:W-:Y:S01]  /*3080*/  DFMA R8, R8, R10, R8 ;  /* 0x0000000a0808722b */ /* 0x000fe20000000008 */
[----:B------:R-:W-:Y:S10]  /*3090*/  @P0 BRA `(.L_x_106) ;  /* 0x0000000000180947 */ /* 0x000ff40003800000 */
[----:B------:R-:W-:Y:S01]  /*30a0*/  LOP3.LUT R0, R15, 0x7fffffff, RZ, 0xc0, !PT ;  /* 0x7fffffff0f007812 */ /* 0x000fe200078ec0ff */
[----:B------:R-:W-:Y:S02]  /*30b0*/  IMAD.MOV.U32 R2, RZ, RZ, R14 ;  /* 0x000000ffff027224 */ /* 0x000fe400078e000e */
[----:B------:R-:W-:Y:S01]  /*30c0*/  IMAD.MOV.U32 R3, RZ, RZ, R15 ;  /* 0x000000ffff037224 */ /* 0x000fe200078e000f */
[----:B------:R-:W-:Y:S02]  /*30d0*/  IADD3 R14, PT, PT, R0, -0x100000, RZ ;  /* 0xfff00000000e7810 */ /* 0x000fe40007ffe0ff */
[----:B------:R-:W-:-:S07]  /*30e0*/  MOV R0, 0x3100 ;  /* 0x0000310000007802 */ /* 0x000fce0000000f00 */
[----:B------:R-:W-:Y:S05]  /*30f0*/  CALL.REL.NOINC `($__internal_3_$__cuda_sm20_dblrcp_rn_slowpath_v3) ;  /* 0x0000004000047944 */ /* 0x000fea0003c00000 */
.L_x_106:
[----:B------:R-:W-:Y:S05]  /*3100*/  BSYNC.RECONVERGENT B2 ;  /* 0x0000000000027941 */ /* 0x000fea0003800200 */
.L_x_105:
[----:B------:R0:W1:Y:S01]  /*3110*/  F2F.F32.F64 R0, R8 ;  /* 0x0000000800007310 */ /* 0x0000620000301000 */
[----:B------:R-:W-:Y:S05]  /*3120*/  BRA `(.L_x_107) ;  /* 0x0000000000947947 */ /* 0x000fea0003800000 */
.L_x_104:
[----:B------:R-:W-:Y:S01]  /*3130*/  IMAD.MOV.U32 R3, RZ, RZ, 0x3bbb989d ;  /* 0x3bbb989dff037424 */ /* 0x000fe200078e00ff */
[----:B------:R-:W-:Y:S01]  /*3140*/  BSSY.RECONVERGENT B2, `(.L_x_108) ;  /* 0x0000022000027945 */ /* 0x000fe20003800200 */
[----:B------:R-:W-:Y:S02]  /*3150*/  IMAD.MOV.U32 R9, RZ, RZ, 0x437c0000 ;  /* 0x437c0000ff097424 */ /* 0x000fe400078e00ff */
[----:B------:R-:W-:-:S04]  /*3160*/  FFMA.SAT R2, R0, R3, 0.5 ;  /* 0x3f00000000027423 */ /* 0x000fc80000002003 */
[----:B------:R-:W-:-:S04]  /*3170*/  FFMA.RM R2, R2, R9, 12582913 ;  /* 0x4b40000102027423 */ /* 0x000fc80000004009 */
[C---:B------:R-:W-:Y:S01]  /*3180*/  FADD R3, R2.reuse, -12583039 ;  /* 0xcb40007f02037421 */ /* 0x040fe20000000000 */
[----:B------:R-:W-:-:S03]  /*3190*/  SHF.L.U32 R2, R2, 0x17, RZ ;  /* 0x0000001702027819 */ /* 0x000fc600000006ff */
[----:B------:R-:W-:-:S04]  /*31a0*/  FFMA R3, R0, 1.4426950216293334961, -R3 ;  /* 0x3fb8aa3b00037823 */ /* 0x000fc80000000803 */
[----:B------:R-:W-:-:S04]  /*31b0*/  FFMA R0, R0, 1.925963033500011079e-08, R3 ;  /* 0x32a5706000007823 */ /* 0x000fc80000000003 */
[----:B------:R-:W0:Y:S02]  /*31c0*/  MUFU.EX2 R3, R0 ;  /* 0x0000000000037308 */ /* 0x000e240000000800 */
[----:B0-----:R-:W-:Y:S01]  /*31d0*/  FMUL R8, R2, R3 ;  /* 0x0000000302087220 */ /* 0x001fe20000400000 */
[----:B------:R-:W-:-:S05]  /*31e0*/  IMAD.MOV.U32 R2, RZ, RZ, 0x1 ;  /* 0x00000001ff027424 */ /* 0x000fca00078e00ff */
[----:B------:R-:W0:Y:S02]  /*31f0*/  F2F.F64.F32 R8, R8 ;  /* 0x0000000800087310 */ /* 0x000e240000201800 */
[----:B0----5:R-:W-:Y:S01]  /*3200*/  DADD R10, R8, 1 ;  /* 0x3ff00000080a7429 */ /* 0x021fe20000000000 */
        /* <DEDUP_REMOVED lines=14> */
[----:B------:R-:W-:Y:S01]  /*32f0*/  MOV R3, R9 ;  /* 0x0000000900037202 */ /* 0x000fe20000000f00 */
[----:B------:R-:W-:Y:S01]  /*3300*/  IMAD.MOV.U32 R8, RZ, RZ, R10 ;  /* 0x000000ffff087224 */ /* 0x000fe200078e000a */
[----:B------:R-:W-:Y:S01]  /*3310*/  MOV R12, 0x3340 ;  /* 0x00003340000c7802 */ /* 0x000fe20000000f00 */
[----:B------:R-:W-:-:S07]  /*3320*/  IMAD.MOV.U32 R9, RZ, RZ, R11 ;  /* 0x000000ffff097224 */ /* 0x000fce00078e000b */
[----:B------:R-:W-:Y:S05]  /*3330*/  CALL.REL.NOINC `($__internal_4_$__cuda_sm20_div_rn_f64_full) ;  /* 0x0000004000147944 */ /* 0x000fea0003c00000 */
[----:B------:R-:W-:Y:S01]  /*3340*/  MOV R2, R16 ;  /* 0x0000001000027202 */ /* 0x000fe20000000f00 */
[----:B------:R-:W-:-:S07]  /*3350*/  IMAD.MOV.U32 R3, RZ, RZ, R17 ;  /* 0x000000ffff037224 */ /* 0x000fce00078e0011 */
.L_x_109:
[----:B------:R-:W-:Y:S05]  /*3360*/  BSYNC.RECONVERGENT B2 ;  /* 0x0000000000027941 */ /* 0x000fea0003800200 */
.L_x_108:
[----:B------:R2:W3:Y:S02]  /*3370*/  F2F.F32.F64 R0, R2 ;  /* 0x0000000200007310 */ /* 0x0004e40000301000 */
.L_x_107:
[----:B------:R-:W-:Y:S05]  /*3380*/  BSYNC.RECONVERGENT B1 ;  /* 0x0000000000017941 */ /* 0x000fea0003800200 */
.L_x_103:
[----:B------:R-:W-:Y:S05]  /*3390*/  BRA `(.L_x_101) ;  /* 0x0000001400247947 */ /* 0x000fea0003800000 */
.L_x_248:
[----:B------:R-:W0:Y:S01]  /*33a0*/  F2F.F64.F32 R2, R0 ;  /* 0x0000000000027310 */ /* 0x000e220000201800 */
[----:B------:R-:W-:Y:S01]  /*33b0*/  IMAD.MOV.U32 R6, RZ, RZ, RZ ;  /* 0x000000ffff067224 */ /* 0x000fe200078e00ff */
[----:B0-----:R-:W-:Y:S01]  /*33c0*/  DSETP.MAX.AND P0, P2, RZ, R2, PT ;  /* 0x00000002ff00722a */ /* 0x001fe20003a0f000 */
[----:B------:R-:W-:-:S05]  /*33d0*/  MOV R9, R3 ;  /* 0x0000000300097202 */ /* 0x000fca0000000f00 */
[C---:B-----5:R-:W-:Y:S02]  /*33e0*/  FSEL R11, R6.reuse, R9, P0 ;  /* 0x00000009060b7208 */ /* 0x060fe40000000000 */
[----:B------:R-:W-:-:S06]  /*33f0*/  SEL R2, R6, R2, P0 ;  /* 0x0000000206027207 */ /* 0x000fcc0000000000 */
[----:B------:R-:W-:-:S05]  /*3400*/  @P2 LOP3.LUT R11, R9, 0x80000, RZ, 0xfc, !PT ;  /* 0x00080000090b2812 */ /* 0x000fca00078efcff */
[----:B------:R-:W-:-:S04]  /*3410*/  IMAD.MOV.U32 R3, RZ, RZ, R11 ;  /* 0x000000ffff037224 */ /* 0x000fc800078e000b */
[----:B------:R4:W0:Y:S01]  /*3420*/  F2F.F32.F64 R0, R2 ;  /* 0x0000000200007310 */ /* 0x0008220000301000 */
[----:B------:R-:W-:Y:S05]  /*3430*/  BRA `(.L_x_101) ;  /* 0x0000001000fc7947 */ /* 0x000fea0003800000 */
.L_x_96:
[----:B------:R-:W-:-:S13]  /*3440*/  ISETP.GT.AND P0, PT, R2, 0xd, PT ;  /* 0x0000000d0200780c */ /* 0x000fda0003f04270 */
[----:B------:R-:W-:Y:S05]  /*3450*/  @P0 BRA `(.L_x_110) ;  /* 0x0000000800740947 */ /* 0x000fea0003800000 */
[----:B------:R-:W-:-:S13]  /*3460*/  ISETP.GT.AND P0, PT, R2, 0xb, PT ;  /* 0x0000000b0200780c */ /* 0x000fda0003f04270 */
[----:B------:R-:W-:Y:S05]  /*3470*/  @P0 BRA `(.L_x_111) ;  /* 0x0000000400f00947 */ /* 0x000fea0003800000 */
[----:B------:R-:W-:-:S05]  /*3480*/  VIADD R2, R2, 0xfffffff6 ;  /* 0xfffffff602027836 */ /* 0x000fca0000000000 */
[----:B------:R-:W-:-:S04]  /*3490*/  VIMNMX.U32 R2, PT, PT, R2, 0x2, PT ;  /* 0x0000000202027848 */ /* 0x000fc80003fe0000 */
[----:B------:R-:W-:-:S04]  /*34a0*/  SHF.L.U32 R8, R2, 0x2, RZ ;  /* 0x0000000202087819 */ /* 0x000fc800000006ff */
[----:B------:R-:W0:Y:S02]  /*34b0*/  LDC R2, c[0x2][R8+0x1c] ;  /* 0x0080070008027b82 */ /* 0x000e240000000800 */
[----:B0-----:R-:W-:-:S04]  /*34c0*/  SHF.R.S32.HI R3, RZ, 0x1f, R2 ;  /* 0x0000001fff037819 */ /* 0x001fc80000011402 */
.L_x_251:
[----:B------:R-:W-:Y:S05]  /*34d0*/  BRX R2 -0x34e0                                                      (*"BRANCH_TARGETS .L_x_252,.L_x_253,.L_x_100"*) ;  /* 0xffffffc802c87949 */ /* 0x000fea000383ffff */
.L_x_253:
[----:B------:R-:W0:Y:S01]  /*34e0*/  F2F.F64.F32 R8, R0 ;  /* 0x0000000000087310 */ /* 0x000e220000201800 */
[----:B------:R-:W-:Y:S01]  /*34f0*/  UMOV UR6, 0xa0b5ed8d ;  /* 0xa0b5ed8d00067882 */ /* 0x000fe20000000000 */
[----:B------:R-:W-:Y:S01]  /*3500*/  UMOV UR7, 0x3eb0c6f7 ;  /* 0x3eb0c6f700077882 */ /* 0x000fe20000000000 */
[----:B------:R-:W-:Y:S01]  /*3510*/  IMAD.MOV.U32 R2, RZ, RZ, 0x1 ;  /* 0x00000001ff027424 */ /* 0x000fe200078e00ff */
[----:B------:R-:W-:Y:S04]  /*3520*/  BSSY.RECONVERGENT B1, `(.L_x_112) ;  /* 0x0000016000017945 */ /* 0x000fe80003800200 */
[----:B-----5:R-:W1:Y:S01]  /*3530*/  F2F.F64.F32 R10, R11 ;  /* 0x0000000b000a7310 */ /* 0x020e620000201800 */
        /* <DEDUP_REMOVED lines=17> */
[----:B------:R-:W-:Y:S05]  /*3650*/  CALL.REL.NOINC `($__internal_4_$__cuda_sm20_div_rn_f64_full) ;  /* 0x0000003c004c7944 */ /* 0x000fea0003c00000 */
[----:B------:R-:W-:Y:S02]  /*3660*/  IMAD.MOV.U32 R2, RZ, RZ, R16 ;  /* 0x000000ffff027224 */ /* 0x000fe400078e0010 */
[----:B------:R-:W-:-:S07]  /*3670*/  IMAD.MOV.U32 R3, RZ, RZ, R17 ;  /* 0x000000ffff037224 */ /* 0x000fce00078e0011 */
.L_x_113:
[----:B------:R-:W-:Y:S05]  /*3680*/  BSYNC.RECONVERGENT B1 ;  /* 0x0000000000017941 */ /* 0x000fea0003800200 */
.L_x_112:
[----:B------:R0:W1:Y:S01]  /*3690*/  F2F.F32.F64 R0, R2 ;  /* 0x0000000200007310 */ /* 0x0000620000301000 */
[----:B------:R-:W-:Y:S05]  /*36a0*/  BRA `(.L_x_101) ;  /* 0x0000001000607947 */ /* 0x000fea0003800000 */
.L_x_252:
[----:B------:R-:W0:Y:S01]  /*36b0*/  F2F.F64.F32 R2, R0 ;  /* 0x0000000000027310 */ /* 0x000e220000201800 */
[----:B------:R-:W-:Y:S01]  /*36c0*/  UMOV UR6, 0xa0b5ed8d ;  /* 0xa0b5ed8d00067882 */ /* 0x000fe20000000000 */
[----:B------:R-:W-:Y:S02]  /*36d0*/  UMOV UR7, 0x3eb0c6f7 ;  /* 0x3eb0c6f700077882 */ /* 0x000fe40000000000 */
[----:B0-----:R-:W-:-:S10]  /*36e0*/  DADD R8, R2, UR6 ;  /* 0x0000000602087e29 */ /* 0x001fd40008000000 */
[----:B------:R-:W-:Y:S01]  /*36f0*/  ISETP.GT.AND P0, PT, R9, 0xfffff, PT ;  /* 0x000fffff0900780c */ /* 0x000fe20003f04270 */
[----:B------:R-:W-:Y:S01]  /*3700*/  IMAD.MOV.U32 R3, RZ, RZ, R9 ;  /* 0x000000ffff037224 */ /* 0x000fe200078e0009 */
[----:B------:R-:W-:-:S11]  /*3710*/  MOV R2, R8 ;  /* 0x0000000800027202 */ /* 0x000fd60000000f00 */
        /* <DEDUP_REMOVED lines=8> */
[----:B------:R-:W-:Y:S01]  /*37a0*/  LOP3.LUT R0, R9, 0xfffff, RZ, 0xc0, !PT ;  /* 0x000fffff09007812 */ /* 0x000fe200078ec0ff */
[----:B------:R-:W-:Y:S01]  /*37b0*/  IMAD.MOV.U32 R2, RZ, RZ, R8 ;  /* 0x000000ffff027224 */ /* 0x000fe200078e0008 */
[----:B------:R-:W-:Y:S01]  /*37c0*/  MOV R21, 0x3ed0ee25 ;  /* 0x3ed0ee2500157802 */ /* 0x000fe20000000f00 */
[----:B------:R-:W-:Y:S01]  /*37d0*/  IMAD.MOV.U32 R10, RZ, RZ, RZ ;  /* 0x000000ffff0a7224 */ /* 0x000fe200078e00ff */
[----:B------:R-:W-:Y:S01]  /*37e0*/  LOP3.LUT R3, R0, 0x3ff00000, RZ, 0xfc, !PT ;  /* 0x3ff0000000037812 */ /* 0x000fe200078efcff */
[----:B------:R-:W-:Y:S01]  /*37f0*/  IMAD.MOV.U32 R20, RZ, RZ, -0x748574fc ;  /* 0x8b7a8b04ff147424 */ /* 0x000fe200078e00ff */
[----:B------:R-:W-:Y:S01]  /*3800*/  UMOV UR6, 0x3ae80f1e ;  /* 0x3ae80f1e00067882 */ /* 0x000fe20000000000 */
[----:B------:R-:W-:Y:S01]  /*3810*/  UMOV UR7, 0x3eb1380b ;  /* 0x3eb1380b00077882 */ /* 0x000fe20000000000 */
[----:B------:R-:W-:Y:S01]  /*3820*/  ISETP.GE.U32.AND P0, PT, R3, 0x3ff6a09f, PT ;  /* 0x3ff6a09f0300780c */ /* 0x000fe20003f06070 */
[----:B------:R-:W-:Y:S01]  /*3830*/  IMAD.MOV.U32 R23, RZ, RZ, 0x43300000 ;  /* 0x43300000ff177424 */ /* 0x000fe200078e00ff */
[----:B------:R-:W-:Y:S01]  /*3840*/  LEA.HI R6, R9, R6, RZ, 0xc ;  /* 0x0000000609067211 */ /* 0x000fe200078f60ff */
[----:B------:R-:W-:Y:S01]  /*3850*/  UMOV UR16, 0x80000000 ;  /* 0x8000000000107882 */ /* 0x000fe20000000000 */
[----:B------:R-:W-:-:S09]  /*3860*/  UMOV UR17, 0x43300000 ;  /* 0x4330000000117882 */ /* 0x000fd20000000000 */
[----:B-----5:R-:W-:Y:S02]  /*3870*/  @P0 VIADD R11, R3, 0xfff00000 ;  /* 0xfff00000030b0836 */ /* 0x020fe40000000000 */
[----:B------:R-:W-:-:S03]  /*3880*/  @P0 VIADD R6, R6, 0x1 ;  /* 0x0000000106060836 */ /* 0x000fc60000000000 */
        /* <DEDUP_REMOVED lines=51> */
.L_x_114:
        /* <DEDUP_REMOVED lines=8> */
.L_x_111:
[----:B------:R-:W-:-:S05]  /*3c40*/  IMAD.MOV.U32 R3, RZ, RZ, -0xc ;  /* 0xfffffff4ff037424 */ /* 0x000fca00078e00ff */
[----:B------:R-:W-:-:S04]  /*3c50*/  VIADDMNMX.U32 R2, R2, R3, 0x2, PT ;  /* 0x0000000202027446 */ /* 0x000fc80003800003 */
[----:B------:R-:W-:-:S04]  /*3c60*/  SHF.L.U32 R8, R2, 0x2, RZ ;  /* 0x0000000202087819 */ /* 0x000fc800000006ff */
[----:B------:R-:W0:Y:S02]  /*3c70*/  LDC R2, c[0x2][R8+0x28] ;  /* 0x00800a0008027b82 */ /* 0x000e240000000800 */
[----:B0-----:R-:W-:-:S04]  /*3c80*/  SHF.R.S32.HI R3, RZ, 0x1f, R2 ;  /* 0x0000001fff037819 */ /* 0x001fc80000011402 */
.L_x_255:
[----:B------:R-:W-:Y:S05]  /*3c90*/  BRX R2 -0x3ca0                                                      (*"BRANCH_TARGETS .L_x_256,.L_x_257,.L_x_100"*) ;  /* 0xffffffc002d87949 */ /* 0x000fea000383ffff */
.L_x_257:
[----:B------:R-:W-:Y:S01]  /*3ca0*/  VIADD R2, R0, 0x1800000 ;  /* 0x0180000000027836 */ /* 0x000fe20000000000 */
[----:B------:R-:W-:Y:S04]  /*3cb0*/  BSSY.RECONVERGENT B1, `(.L_x_115) ;  /* 0x000000b000017945 */ /* 0x000fe80003800200 */
[----:B------:R-:W-:-:S04]  /*3cc0*/  LOP3.LUT R2, R2, 0x7f800000, RZ, 0xc0, !PT ;  /* 0x7f80000002027812 */ /* 0x000fc800078ec0ff */
[----:B------:R-:W-:-:S13]  /*3cd0*/  ISETP.GT.U32.AND P0, PT, R2, 0x1ffffff, PT ;  /* 0x01ffffff0200780c */ /* 0x000fda0003f04070 */
[----:B------:R-:W-:Y:S05]  /*3ce0*/  @P0 BRA `(.L_x_116) ;  /* 0x00000000000c0947 */ /* 0x000fea0003800000 */
[----:B------:R-:W-:-:S07]  /*3cf0*/  MOV R6, 0x3d10 ;  /* 0x00003d1000067802 */ /* 0x000fce0000000f00 */
[----:B-----5:R-:W-:Y:S05]  /*3d00*/  CALL.REL.NOINC `($__internal_5_$__cuda_sm20_rcp_rn_f32_slowpath) ;  /* 0x0000003c000c7944 */ /* 0x020fea0003c00000 */
[----:B------:R-:W-:Y:S05]  /*3d10*/  BRA `(.L_x_117) ;  /* 0x0000000000107947 */ /* 0x000fea0003800000 */
.L_x_116:
[----:B------:R-:W0:Y:S02]  /*3d20*/  MUFU.RCP R3, R0 ;  /* 0x0000000000037308 */ /* 0x000e240000001000 */
[----:B0-----:R-:W-:-:S04]  /*3d30*/  FFMA R2, R0, R3, -1 ;  /* 0xbf80000000027423 */ /* 0x001fc80000000003 */
[----:B------:R-:W-:-:S04]  /*3d40*/  FADD.FTZ R2, -R2, -RZ ;  /* 0x800000ff02027221 */ /* 0x000fc80000010100 */
[----:B------:R-:W-:-:S07]  /*3d50*/  FFMA R0, R3, R2, R3 ;  /* 0x0000000203007223 */ /* 0x000fce0000000003 */
.L_x_117:
[----:B------:R-:W-:Y:S05]  /*3d60*/  BSYNC.RECONVERGENT B1 ;  /* 0x0000000000017941 */ /* 0x000fea0003800200 */
.L_x_115:
[----:B------:R-:W-:Y:S05]  /*3d70*/  BRA `(.L_x_101) ;  /* 0x0000000800ac7947 */ /* 0x000fea0003800000 */
.L_x_256:
[----:B------:R-:W-:Y:S02]  /*3d80*/  HFMA2 R2, -RZ, RZ, 3.7421875, 0 ;  /* 0x437c0000ff027431 */ /* 0x000fe400000001ff */
[----:B------:R-:W-:-:S04]  /*3d90*/  IMAD.MOV.U32 R3, RZ, RZ, 0x3bbb989d ;  /* 0x3bbb989dff037424 */ /* 0x000fc800078e00ff */
[----:B------:R-:W-:-:S04]  /*3da0*/  FFMA.SAT R3, R0, R3, 0.5 ;  /* 0x3f00000000037423 */ /* 0x000fc80000002003 */
[----:B------:R-:W-:-:S04]  /*3db0*/  FFMA.RM R2, R3, R2, 12582913 ;  /* 0x4b40000103027423 */ /* 0x000fc80000004002 */
[----:B------:R-:W-:-:S04]  /*3dc0*/  FADD R3, R2, -12583039 ;  /* 0xcb40007f02037421 */ /* 0x000fc80000000000 */
[----:B------:R-:W-:-:S04]  /*3dd0*/  FFMA R3, R0, 1.4426950216293334961, -R3 ;  /* 0x3fb8aa3b00037823 */ /* 0x000fc80000000803 */
[----:B------:R-:W-:Y:S01]  /*3de0*/  FFMA R3, R0, 1.925963033500011079e-08, R3 ;  /* 0x32a5706000037823 */ /* 0x000fe20000000003 */
[----:B------:R-:W-:-:S05]  /*3df0*/  IMAD.SHL.U32 R0, R2, 0x800000, RZ ;  /* 0x0080000002007824 */ /* 0x000fca00078e00ff */
[----:B------:R-:W0:Y:S02]  /*3e00*/  MUFU.EX2 R3, R3 ;  /* 0x0000000300037308 */ /* 0x000e240000000800 */
[----:B0-----:R-:W-:Y:S01]  /*3e10*/  FMUL R0, R0, R3 ;  /* 0x0000000300007220 */ /* 0x001fe20000400000 */
[----:B------:R-:W-:Y:S06]  /*3e20*/  BRA `(.L_x_101) ;  /* 0x0000000800807947 */ /* 0x000fec0003800000 */
.L_x_110:
[----:B------:R-:W-:-:S13]  /*3e30*/  ISETP.GT.AND P0, PT, R2, 0xf, PT ;  /* 0x0000000f0200780c */ /* 0x000fda0003f04270 */
[----:B------:R-:W-:Y:S05]  /*3e40*/  @P0 BRA `(.L_x_118) ;  /* 0x00000000009c0947 */ /* 0x000fea0003800000 */
[----:B------:R-:W-:-:S05]  /*3e50*/  IMAD.MOV.U32 R3, RZ, RZ, -0xe ;  /* 0xfffffff2ff037424 */ /* 0x000fca00078e00ff */
[----:B------:R-:W-:-:S04]  /*3e60*/  VIADDMNMX.U32 R2, R2, R3, 0x2, PT ;  /* 0x0000000202027446 */ /* 0x000fc80003800003 */
[----:B------:R-:W-:-:S04]  /*3e70*/  SHF.L.U32 R8, R2, 0x2, RZ ;  /* 0x0000000202087819 */ /* 0x000fc800000006ff */
[----:B------:R-:W0:Y:S02]  /*3e80*/  LDC R2, c[0x2][R8+0x34] ;  /* 0x00800d0008027b82 */ /* 0x000e240000000800 */
[----:B0-----:R-:W-:-:S04]  /*3e90*/  SHF.R.S32.HI R3, RZ, 0x1f, R2 ;  /* 0x0000001fff037819 */ /* 0x001fc80000011402 */
.L_x_259:
[----:B------:R-:W-:Y:S05]  /*3ea0*/  BRX R2 -0x3eb0                                                      (*"BRANCH_TARGETS .L_x_260,.L_x_261,.L_x_100"*) ;  /* 0xffffffc002547949 */ /* 0x000fea000383ffff */
.L_x_261:
        /* <DEDUP_REMOVED lines=10> */
.L_x_260:
[----:B------:R-:W-:Y:S01]  /*3f50*/  FMUL R16, R0, R0 ;  /* 0x0000000000107220 */ /* 0x000fe20000400000 */
        /* <DEDUP_REMOVED lines=11> */
[----:B------:R-:W-:Y:S01]  /*4010*/  LOP3.LUT R0, R17, 0x7fffffff, RZ, 0xc0, !PT ;  /* 0x7fffffff11007812 */ /* 0x000fe200078ec0ff */
[----:B------:R-:W-:Y:S01]  /*4020*/  IMAD.MOV.U32 R2, RZ, RZ, R16 ;  /* 0x000000ffff027224 */ /* 0x000fe200078e0010 */
[----:B------:R-:W-:-:S03]  /*4030*/  MOV R3, R17 ;  /* 0x0000001100037202 */ /* 0x000fc60000000f00 */
[----:B------:R-:W-:Y:S01]  /*4040*/  VIADD R14, R0, 0xfff00000 ;  /* 0xfff00000000e7836 */ /* 0x000fe20000000000 */
[----:B------:R-:W-:-:S07]  /*4050*/  MOV R0, 0x4070 ;  /* 0x0000407000007802 */ /* 0x000fce0000000f00 */
[----:B-----5:R-:W-:Y:S05]  /*4060*/  CALL.REL.NOINC `($__internal_3_$__cuda_sm20_dblrcp_rn_slowpath_v3) ;  /* 0x0000003000287944 */ /* 0x020fea0003c00000 */
.L_x_120:
[----:B------:R-:W-:Y:S05]  /*4070*/  BSYNC.RECONVERGENT B1 ;  /* 0x0000000000017941 */ /* 0x000fea0003800200 */
.L_x_119:
[----:B-----5:R-:W0:Y:S02]  /*4080*/  F2F.F64.F32 R2, R11 ;  /* 0x0000000b00027310 */ /* 0x020e240000201800 */
[----:B0-----:R-:W-:-:S06]  /*4090*/  DMUL R8, R8, -R2 ;  /* 0x8000000208087228 */ /* 0x001fcc0000000000 */
[----:B------:R0:W1:Y:S01]  /*40a0*/  F2F.F32.F64 R0, R8 ;  /* 0x0000000800007310 */ /* 0x0000620000301000 */
[----:B------:R-:W-:Y:S05]  /*40b0*/  BRA `(.L_x_101) ;  /* 0x0000000400dc7947 */ /* 0x000fea0003800000 */
.L_x_118:
        /* <DEDUP_REMOVED lines=8> */
.L_x_100:
[----:B-----5:R-:W-:Y:S01]  /*4140*/  FADD R0, R6, R11 ;  /* 0x0000000b06007221 */ /* 0x020fe20000000000 */
[----:B------:R-:W-:Y:S06]  /*4150*/  BRA `(.L_x_101) ;  /* 0x0000000400b47947 */ /* 0x000fec0003800000 */
.L_x_123:
[C---:B------:R-:W-:Y:S01]  /*4160*/  FMUL R0, |R6|.reuse, 2.8853900432586669922 ;  /* 0x4038aa3b06007820 */ /* 0x040fe20000400200 */
[----:B------:R-:W-:Y:S02]  /*4170*/  IMAD.MOV.U32 R8, RZ, RZ, 0x3c80f082 ;  /* 0x3c80f082ff087424 */ /* 0x000fe400078e00ff */
[C---:B-----5:R-:W-:Y:S01]  /*4180*/  FMUL R11, R6.reuse, R6 ;  /* 0x00000006060b7220 */ /* 0x060fe20000400000 */
[C---:B------:R-:W-:Y:S02]  /*4190*/  FSETP.GE.AND P0, PT, |R6|.reuse, 9.010913848876953125, PT ;  /* 0x41102cb40600780b */ /* 0x040fe40003f06200 */
[----:B------:R-:W-:Y:S01]  /*41a0*/  FSETP.GE.AND P2, PT, |R6|, 0.60000002384185791016, PT ;  /* 0x3f19999a0600780b */ /* 0x000fe20003f46200 */
[----:B------:R-:W0:Y:S01]  /*41b0*/  MUFU.EX2 R0, R0 ;  /* 0x0000000000007308 */ /* 0x000e220000000800 */
[----:B------:R-:W-:-:S04]  /*41c0*/  FFMA R8, R11, R8, -0.052303962409496307373 ;  /* 0xbd563cae0b087423 */ /* 0x000fc80000000008 */
[----:B------:R-:W-:Y:S01]  /*41d0*/  FFMA R8, R11, R8, 0.1331529766321182251 ;  /* 0x3e0859410b087423 */ /* 0x000fe20000000008 */
[----:B0-----:R-:W-:-:S06]  /*41e0*/  FADD R3, R0, 1 ;  /* 0x3f80000000037421 */ /* 0x001fcc0000000000 */
[----:B------:R-:W0:Y:S02]  /*41f0*/  MUFU.RCP R3, R3 ;  /* 0x0000000300037308 */ /* 0x000e240000001000 */
[----:B0-----:R-:W-:-:S05]  /*4200*/  FFMA R2, R3, -2, R2 ;  /* 0xc000000003027823 */ /* 0x001fca0000000002 */
[----:B------:R-:W-:Y:S01]  /*4210*/  FSEL R9, R2, 1, !P0 ;  /* 0x3f80000002097808 */ /* 0x000fe20004000000 */
[----:B------:R-:W-:-:S03]  /*4220*/  FFMA R2, R11, R8, -0.33332768082618713379 ;  /* 0xbeaaa9ed0b027423 */ /* 0x000fc60000000008 */
[----:B------:R-:W-:Y:S01]  /*4230*/  LOP3.LUT R0, R9, 0x80000000, R6, 0xb8, !PT ;  /* 0x8000000009007812 */ /* 0x000fe200078eb806 */
[----:B------:R-:W-:-:S04]  /*4240*/  FFMA R11, R11, R2, RZ ;  /* 0x000000020b0b7223 */ /* 0x000fc800000000ff */
[----:B------:R-:W-:Y:S01]  /*4250*/  @!P2 FFMA R0, R6, R11, R6 ;  /* 0x0000000b0600a223 */ /* 0x000fe20000000006 */
[----:B------:R-:W-:Y:S06]  /*4260*/  BRA `(.L_x_101) ;  /* 0x0000000400707947 */ /* 0x000fec0003800000 */
.L_x_122:
[C---:B------:R-:W-:Y:S01]  /*4270*/  FMUL R3, |R6|.reuse, 16777216 ;  /* 0x4b80000006037820 */ /* 0x040fe20000400200 */
[----:B------:R-:W-:Y:S01]  /*4280*/  FSETP.GEU.AND P0, PT, |R6|, 1.175494350822287508e-38, PT ;  /* 0x008000000600780b */ /* 0x000fe20003f0e200 */
[----:B------:R-:W-:-:S03]  /*4290*/  IMAD.MOV.U32 R16, RZ, RZ, 0x3a2c32e4 ;  /* 0x3a2c32e4ff107424 */ /* 0x000fc600078e00ff */
[----:B------:R-:W-:-:S05]  /*42a0*/  FSEL R3, R3, |R6|, !P0 ;  /* 0x4000000603037208 */ /* 0x000fca0004000000 */
[----:B------:R-:W-:-:S05]  /*42b0*/  VIADD R2, R3, 0xc0cafb0d ;  /* 0xc0cafb0d03027836 */ /* 0x000fca0000000000 */
[----:B------:R-:W-:Y:S02]  /*42c0*/  LOP3.LUT R8, R2, 0xff800000, RZ, 0xc0, !PT ;  /* 0xff80000002087812 */ /* 0x000fe400078ec0ff */
[----:B------:R-:W-:Y:S02]  /*42d0*/  FSEL R2, RZ, -24, P0 ;  /* 0xc1c00000ff027808 */ /* 0x000fe40000000000 */
[-C--:B------:R-:W-:Y:S02]  /*42e0*/  IADD3 R3, PT, PT, R3, -R8.reuse, RZ ;  /* 0x8000000803037210 */ /* 0x080fe40007ffe0ff */
[----:B------:R-:W-:-:S03]  /*42f0*/  I2FP.F32.S32 R9, R8 ;  /* 0x0000000800097245 */ /* 0x000fc60000201400 */
[C---:B------:R-:W-:Y:S01]  /*4300*/  FADD R12, R3.reuse, 1 ;  /* 0x3f800000030c7421 */ /* 0x040fe20000000000 */
[----:B------:R-:W-:Y:S01]  /*4310*/  FADD R10, R3, -1 ;  /* 0xbf800000030a7421 */ /* 0x000fe20000000000 */
[----:B------:R-:W-:-:S03]  /*4320*/  FFMA R8, R9, 1.1920928955078125e-07, R2 ;  /* 0x3400000009087823 */ /* 0x000fc60000000002 */
[----:B------:R-:W-:Y:S01]  /*4330*/  FADD R3, R10, R10 ;  /* 0x0000000a0a037221 */ /* 0x000fe20000000000 */
[----:B------:R-:W0:Y:S03]  /*4340*/  MUFU.RCP R12, R12 ;  /* 0x0000000c000c7308 */ /* 0x000e260000001000 */
        /* <DEDUP_REMOVED lines=9> */
[----:B------:R-:W-:Y:S01]  /*43e0*/  FFMA R8, R3, 1.4426950216293334961, R8 ;  /* 0x3fb8aa3b03087823 */ /* 0x000fe20000000008 */
[----:B------:R-:W-:-:S02]  /*43f0*/  IMAD.MOV.U32 R10, RZ, RZ, 0x391fcb8e ;  /* 0x391fcb8eff0a7424 */ /* 0x000fc400078e00ff */
[----:B------:R-:W-:Y:S01]  /*4400*/  FMUL R15, R12, R15 ;  /* 0x0000000f0c0f7220 */ /* 0x000fe20000400000 */
[----:B------:R-:W-:-:S03]  /*4410*/  FFMA R14, R9, R14, 0.12022458761930465698 ;  /* 0x3df6384f090e7423 */ /* 0x000fc6000000000e */
[----:B------:R-:W-:Y:S01]  /*4420*/  FFMA R8, R15, 1.4426950216293334961, R8 ;  /* 0x3fb8aa3b0f087823 */ /* 0x000fe20000000008 */
[----:B------:R-:W-:-:S03]  /*4430*/  FMUL R14, R9, R14 ;  /* 0x0000000e090e7220 */ /* 0x000fc60000400000 */
[----:B------:R-:W-:Y:S01]  /*4440*/  FFMA R8, R3, 1.9251366722983220825e-08, R8 ;  /* 0x32a55e3403087823 */ /* 0x000fe20000000008 */
[----:B------:R-:W-:-:S04]  /*4450*/  FMUL R9, R14, 3 ;  /* 0x404000000e097820 */ /* 0x000fc80000400000 */
[----:B------:R-:W-:-:S04]  /*4460*/  FFMA R9, R15, R9, R8 ;  /* 0x000000090f097223 */ /* 0x000fc80000000008 */
[----:B------:R-:W-:-:S04]  /*4470*/  FFMA R9, R3, R14, R9 ;  /* 0x0000000e03097223 */ /* 0x000fc80000000009 */
[----:B------:R-:W-:-:S04]  /*4480*/  FADD R3, R2, R9 ;  /* 0x0000000902037221 */ /* 0x000fc80000000000 */
[----:B-----5:R-:W-:Y:S01]  /*4490*/  FMUL R8, R11, R3 ;  /* 0x000000030b087220 */ /* 0x020fe20000400000 */
        /* <DEDUP_REMOVED lines=13> */
[----:B------:R-:W-:-:S03]  /*4570*/  FFMA R2, R3, R10, 0.0013391353422775864601 ;  /* 0x3aaf85ed03027423 */ /* 0x000fc6000000000a */
[----:B------:R-:W-:Y:S01]  /*4580*/  FSETP.EQ.OR P0, PT, R6, 1, !P0 ;  /* 0x3f8000000600780b */ /* 0x000fe20004702400 */
[----:B------:R-:W-:-:S04]  /*4590*/  FFMA R2, R3, R2, 0.0096188392490148544312 ;  /* 0x3c1d985603027423 */ /* 0x000fc80000000002 */
[----:B------:R-:W-:-:S04]  /*45a0*/  FFMA R2, R3, R2, 0.055503588169813156128 ;  /* 0x3d6357bb03027423 */ /* 0x000fc80000000002 */
[----:B------:R-:W-:Y:S01]  /*45b0*/  FFMA R10, R3, R2, 0.24022644758224487305 ;  /* 0x3e75fdec030a7423 */ /* 0x000fe20000000002 */
[----:B------:R-:W-:-:S03]  /*45c0*/  FMUL R2, R11, 0.5 ;  /* 0x3f0000000b027820 */ /* 0x000fc60000400000 */
[----:B------:R-:W-:-:S03]  /*45d0*/  FFMA R10, R3, R10, 0.69314718246459960938 ;  /* 0x3f317218030a7423 */ /* 0x000fc6000000000a */
[----:B------:R-:W0:Y:S01]  /*45e0*/  FRND.TRUNC R2, R2 ;  /* 0x0000000200027307 */ /* 0x000e22000020d000 */
[----:B------:R-:W-:Y:S01]  /*45f0*/  FFMA R10, R3, R10, 1 ;  /* 0x3f800000030a7423 */ /* 0x000fe2000000000a */
[----:B------:R-:W-:Y:S01]  /*4600*/  IADD3 R3, PT, PT, R12, 0x7f000000, RZ ;  /* 0x7f0000000c037810 */ /* 0x000fe20007ffe0ff */
[----:B-1----:R-:W-:-:S04]  /*4610*/  IMAD R12, R9, 0x800000, -R12 ;  /* 0x00800000090c7824 */ /* 0x002fc800078e0a0c */
[----:B------:R-:W-:-:S04]  /*4620*/  FMUL R3, R10, R3 ;  /* 0x000000030a037220 */ /* 0x000fc80000400000 */
[----:B------:R-:W-:Y:S01]  /*4630*/  FMUL R3, R3, R12 ;  /* 0x0000000c03037220 */ /* 0x000fe20000400000 */
[----:B------:R-:W-:Y:S01]  /*4640*/  @P2 FSEL R3, RZ, +INF , !P3 ;  /* 0x7f800000ff032808 */ /* 0x000fe20005800000 */
[----:B0-----:R-:W-:Y:S01]  /*4650*/  FADD R8, R2, R2 ;  /* 0x0000000202087221 */ /* 0x001fe20000000000 */
[----:B------:R-:W-:Y:S06]  /*4660*/  @P0 BRA `(.L_x_101) ;  /* 0x0000000000700947 */ /* 0x000fec0003800000 */
[----:B------:R-:W-:-:S04]  /*4670*/  FSETP.NAN.AND P0, PT, |R11|, |R11|, PT ;  /* 0x4000000b0b00720b */ /* 0x000fc80003f08200 */
[----:B------:R-:W-:-:S13]  /*4680*/  FSETP.NUM.AND P0, PT, |R6|, |R6|, !P0 ;  /* 0x400000060600720b */ /* 0x000fda0004707200 */
[----:B------:R-:W-:Y:S01]  /*4690*/  @!P0 FADD R0, R6, R11 ;  /* 0x0000000b06008221 */ /* 0x000fe20000000000 */
[----:B------:R-:W-:Y:S06]  /*46a0*/  @!P0 BRA `(.L_x_101) ;  /* 0x0000000000608947 */ /* 0x000fec0003800000 */
[----:B------:R-:W-:Y:S01]  /*46b0*/  FSETP.NEU.AND P0, PT, |R6|, +INF , PT ;  /* 0x7f8000000600780b */ /* 0x000fe20003f0d200 */
[----:B------:R-:W-:-:S03]  /*46c0*/  FADD R8, R11, -R8 ;  /* 0x800000080b087221 */ /* 0x000fc60000000000 */
[----:B------:R-:W-:-:S04]  /*46d0*/  FSETP.NEU.AND P0, PT, R6, RZ, P0 ;  /* 0x000000ff0600720b */ /* 0x000fc8000070d000 */
[----:B------:R-:W-:Y:S02]  /*46e0*/  FSETP.GEU.OR P2, PT, R11, RZ, P0 ;  /* 0x000000ff0b00720b */ /* 0x000fe4000074e400 */
[----:B------:R-:W-:-:S07]  /*46f0*/  FSETP.NEU.AND P3, PT, |R8|, 1, !P0 ;  /* 0x3f8000000800780b */ /* 0x000fce000476d200 */
[----:B------:R-:W-:-:S05]  /*4700*/  @!P0 FADD R2, R6, R6 ;  /* 0x0000000606028221 */ /* 0x000fca0000000000 */
[----:B------:R-:W-:-:S04]  /*4710*/  @!P2 LOP3.LUT R2, R2, 0x7f800000, RZ, 0x3c, !PT ;  /* 0x7f8000000202a812 */ /* 0x000fc800078e3cff */
[----:B------:R-:W-:-:S05]  /*4720*/  @P3 LOP3.LUT R2, R2, 0x7fffffff, RZ, 0xc0, !PT ;  /* 0x7fffffff02023812 */ /* 0x000fca00078ec0ff */
[----:B------:R-:W-:Y:S01]  /*4730*/  @!P0 IMAD.MOV.U32 R0, RZ, RZ, R2 ;  /* 0x000000ffff008224 */ /* 0x000fe200078e0002 */
[----:B------:R-:W-:Y:S06]  /*4740*/  @!P0 BRA `(.L_x_101) ;  /* 0x0000000000388947 */ /* 0x000fec0003800000 */
[----:B------:R-:W-:Y:S02]  /*4750*/  FSETP.NEU.AND P0, PT, |R11|, +INF , PT ;  /* 0x7f8000000b00780b */ /* 0x000fe40003f0d200 */
[----:B------:R-:W-:-:S13]  /*4760*/  FSETP.EQ.AND P2, PT, R6, -1, PT ;  /* 0xbf8000000600780b */ /* 0x000fda0003f42000 */
[----:B------:R-:W-:Y:S05]  /*4770*/  @!P0 BRA P2, `(.L_x_101) ;  /* 0x00000000002c8947 */ /* 0x000fea0001000000 */
[----:B------:R-:W-:Y:S02]  /*4780*/  FSETP.GEU.AND P0, PT, R6, RZ, PT ;  /* 0x000000ff0600720b */ /* 0x000fe40003f0e000 */
[----:B------:R-:W-:-:S11]  /*4790*/  MOV R0, R3 ;  /* 0x0000000300007202 */ /* 0x000fd60000000f00 */
[----:B------:R-:W-:Y:S05]  /*47a0*/  @P0 BRA `(.L_x_101) ;  /* 0x0000000000200947 */ /* 0x000fea0003800000 */
[----:B------:R-:W0:Y:S01]  /*47b0*/  FRND.FLOOR R0, R11 ;  /* 0x0000000b00007307 */ /* 0x000e220000205000 */
[----:B------:R-:W-:Y:S02]  /*47c0*/  FSETP.NEU.AND P2, PT, |R8|, 1, PT ;  /* 0x3f8000000800780b */ /* 0x000fe40003f4d200 */
[----:B0-----:R-:W-:Y:S02]  /*47d0*/  FSETP.NEU.AND P0, PT, R11, R0, PT ;  /* 0x000000000b00720b */ /* 0x001fe40003f0d000 */
[----:B------:R-:W-:-:S04]  /*47e0*/  FSEL R0, R3, -R3, P2 ;  /* 0x8000000303007208 */ /* 0x000fc80001000000 */
[----:B------:R-:W-:Y:S01]  /*47f0*/  FSEL R0, R0, +QNAN , !P0 ;  /* 0x7fffffff00007808 */ /* 0x000fe20004000000 */
[----:B------:R-:W-:Y:S06]  /*4800*/  BRA `(.L_x_101) ;  /* 0x0000000000087947 */ /* 0x000fec0003800000 */
.L_x_121:
[----:B-----5:R-:W-:-:S04]  /*4810*/  FSETP.GT.AND P0, PT, R0, R11, PT ;  /* 0x0000000b0000720b */ /* 0x020fc80003f04000 */
[----:B------:R-:W-:-:S09]  /*4820*/  FSEL R0, R0, R11, P0 ;  /* 0x0000000b00007208 */ /* 0x000fd20000000000 */
.L_x_101:
[----:B------:R-:W-:Y:S05]  /*4830*/  BSYNC.RECONVERGENT B0 ;  /* 0x0000000000007941 */ /* 0x000fea0003800200 */
.L_x_95:
[----:B------:R-:W-:Y:S05]  /*4840*/  @P1 BRA `(.L_x_124) ;  /* 0xffffffd800741947 */ /* 0x000fea000383ffff */
.L_x_88:
[----:B------:R-:W1:Y:S01]  /*4850*/  LDCU UR4, c[0x0][0x3c0] ;  /* 0x00007800ff0477ac */ /* 0x000e620008000800 */
[----:B0-2-4-:R-:W-:Y:S01]  /*4860*/  CS2R R2, SRZ ;  /* 0x0000000000027805 */ /* 0x015fe2000001ff00 */
[----:B-1----:R-:W-:-:S09]  /*4870*/  UISETP.GE.AND UP0, UPT, UR4, 0x1, UPT ;  /* 0x000000010400788c */ /* 0x002fd2000bf06270 */
[----:B------:R-:W-:Y:S05]  /*4880*/  BRA.U !UP0, `(.L_x_125) ;  /* 0x00000029080c7547 */ /* 0x000fea000b800000 */
[----:B------:R-:W0:Y:S01]  /*4890*/  LDCU UR5, c[0x0][0x3c0] ;  /* 0x00007800ff0577ac */ /* 0x000e220008000800 */
[----:B------:R-:W-:Y:S02]  /*48a0*/  UIADD3 UR6, UPT, UPT, UR4, -0x1, URZ ;  /* 0xffffffff04067890 */ /* 0x000fe4000fffe0ff */
[----:B------:R-:W-:Y:S02]  /*48b0*/  ULOP3.LUT UR9, UR4, 0x7, URZ, 0xc0, !UPT ;  /* 0x0000000704097892 */ /* 0x000fe4000f8ec0ff */
[----:B------:R-:W-:Y:S01]  /*48c0*/  UISETP.GE.U32.AND UP0, UPT, UR6, 0x7, UPT ;  /* 0x000000070600788c */ /* 0x000fe2000bf06070 */
[----:B0-----:R-:W-:-:S08]  /*48d0*/  IMAD.U32 R12, RZ, RZ, UR5 ;  /* 0x00000005ff0c7e24 */ /* 0x001fd0000f8e00ff */
[----:B------:R-:W-:Y:S05]  /*48e0*/  BRA.U !UP0, `(.L_x_126) ;  /* 0x0000001108187547 */ /* 0x000fea000b800000 */
[----:B------:R-:W0:Y:S01]  /*48f0*/  LDC.64 R14, c[0x0][0x388] ;  /* 0x0000e200ff0e7b82 */ /* 0x000e220000000a00 */
[----:B------:R-:W-:Y:S02]  /*4900*/  ULOP3.LUT UR5, UR4, 0x7ffffff8, URZ, 0xc0, !UPT ;  /* 0x7ffffff804057892 */ /* 0x000fe4000f8ec0ff */
[----:B------:R-:W-:Y:S02]  /*4910*/  UIADD3 UR4, UPT, UPT, UR4, -0x4, URZ ;  /* 0xfffffffc04047890 */ /* 0x000fe4000fffe0ff */
[----:B------:R-:W-:-:S04]  /*4920*/  UIADD3 UR5, UPT, UPT, -UR5, URZ, URZ ;  /* 0x000000ff05057290 */ /* 0x000fc8000fffe1ff */
[----:B------:R-:W-:-:S08]  /*4930*/  IMAD.U32 R2, RZ, RZ, UR4 ;  /* 0x00000004ff027e24 */ /* 0x000fd0000f8e00ff */
.L_x_127:
[----:B-1----:R-:W-:-:S05]  /*4940*/  IADD3 R3, PT, PT, R2, 0x3, RZ ;  /* 0x0000000302037810 */ /* 0x002fca0007ffe0ff */
[----:B0-----:R-:W-:-:S06]  /*4950*/  IMAD.WIDE.U32 R20, R3, 0x4, R14 ;  /* 0x0000000403147825 */ /* 0x001fcc00078e000e */
[----:B------:R-:W2:Y:S01]  /*4960*/  LDG.E R20, desc[UR10][R20.64] ;  /* 0x0000000a14147981 */ /* 0x000ea2000c1e1900 */
[----:B------:R-:W-:-:S04]  /*4970*/  VIADD R4, R2, 0x2 ;  /* 0x0000000202047836 */ /* 0x000fc80000000000 */
[----:B------:R-:W-:-:S05]  /*4980*/  IMAD.WIDE.U32 R16, R4, 0x4, R14 ;  /* 0x0000000404107825 */ /* 0x000fca00078e000e */
[----:B------:R-:W4:Y:S01]  /*4990*/  LDG.E R5, desc[UR10][R16.64] ;  /* 0x0000000a10057981 */ /* 0x000f22000c1e1900 */
[----:B------:R-:W-:-:S04]  /*49a0*/  VIADD R6, R2, 0x1 ;  /* 0x0000000102067836 */ /* 0x000fc80000000000 */
[----:B------:R-:W-:-:S05]  /*49b0*/  IMAD.WIDE.U32 R22, R6, 0x4, R14 ;  /* 0x0000000406167825 */ /* 0x000fca00078e000e */
[----:B------:R-:W3:Y:S01]  /*49c0*/  LDG.E R7, desc[UR10][R22.64] ;  /* 0x0000000a16077981 */ /* 0x000ee2000c1e1900 */
[----:B------:R-:W-:-:S05]  /*49d0*/  IMAD.WIDE.U32 R24, R2, 0x4, R14 ;  /* 0x0000000402187825 */ /* 0x000fca00078e000e */
[----:B------:R-:W3:Y:S01]  /*49e0*/  LDG.E R8, desc[UR10][R24.64] ;  /* 0x0000000a18087981 */ /* 0x000ee2000c1e1900 */
[----:B------:R-:W-:-:S05]  /*49f0*/  IADD3 R9, PT, PT, R2, -0x1, RZ ;  /* 0xffffffff02097810 */ /* 0x000fca0007ffe0ff */
[----:B------:R-:W-:-:S05]  /*4a00*/  IMAD.WIDE.U32 R26, R9, 0x4, R14 ;  /* 0x00000004091a7825 */ /* 0x000fca00078e000e */
[----:B------:R0:W3:Y:S01]  /*4a10*/  LDG.E R10, desc[UR10][R26.64] ;  /* 0x0000000a1a0a7981 */ /* 0x0000e2000c1e1900 */
[----:B-----5:R-:W-:-:S04]  /*4a20*/  VIADD R11, R2, 0xfffffffe ;  /* 0xfffffffe020b7836 */ /* 0x020fc80000000000 */
[----:B------:R-:W-:-:S05]  /*4a30*/  IMAD.WIDE.U32 R18, R11, 0x4, R14 ;  /* 0x000000040b127825 */ /* 0x000fca00078e000e */
[----:B------:R1:W3:Y:S01]  /*4a40*/  LDG.E R12, desc[UR10][R18.64] ;  /* 0x0000000a120c7981 */ /* 0x0002e2000c1e1900 */
[----:B0-----:R-:W-:Y:S02]  /*4a50*/  IABS R26, R13 ;  /* 0x0000000d001a7213 */ /* 0x001fe40000000000 */
[----:B--2---:R-:W-:-:S04]  /*4a60*/  IABS R21, R20 ;  /* 0x0000001400157213 */ /* 0x004fc80000000000 */
[----:B------:R-:W0:Y:S08]  /*4a70*/  I2F.RP R28, R21 ;  /* 0x00000015001c7306 */ /* 0x000e300000209400 */
[----:B0-----:R-:W0:Y:S02]  /*4a80*/  MUFU.RCP R28, R28 ;  /* 0x0000001c001c7308 */ /* 0x001e240000001000 */
[----:B0-----:R-:W-:-:S06]  /*4a90*/  VIADD R16, R28, 0xffffffe ;  /* 0x0ffffffe1c107836 */ /* 0x001fcc0000000000 */
[----:B------:R0:W2:Y:S01]  /*4aa0*/  F2I.FTZ.U32.TRUNC.NTZ R17, R16 ;  /* 0x0000001000117305 */ /* 0x0000a2000021f000 */
[----:B----4-:R-:W-:-:S07]  /*4ab0*/  IABS R22, R5 ;  /* 0x0000000500167213 */ /* 0x010fce0000000000 */
[----:B------:R-:W4:Y:S01]  /*4ac0*/  I2F.RP R23, R22 ;  /* 0x0000001600177306 */ /* 0x000f220000209400 */
[----:B0-----:R-:W-:Y:S01]  /*4ad0*/  IMAD.MOV.U32 R16, RZ, RZ, RZ ;  /* 0x000000ffff107224 */ /* 0x001fe200078e00ff */
[----:B--2---:R-:W-:-:S05]  /*4ae0*/  IADD3 R24, PT, PT, RZ, -R17, RZ ;  /* 0x80000011ff187210 */ /* 0x004fca0007ffe0ff */
[----:B------:R-:W-:Y:S01]  /*4af0*/  IMAD R25, R24, R21, RZ ;  /* 0x0000001518197224 */ /* 0x000fe200078e02ff */
[----:B-1----:R-:W-:-:S03]  /*4b00*/  IABS R18, R20 ;  /* 0x0000001400127213 */ /* 0x002fc60000000000 */
[----:B------:R-:W-:Y:S01]  /*4b10*/  IMAD.HI.U32 R17, R17, R25, R16 ;  /* 0x0000001911117227 */ /* 0x000fe200078e0010 */
[----:B------:R-:W-:-:S03]  /*4b20*/  IADD3 R19, PT, PT, RZ, -R18, RZ ;  /* 0x80000012ff137210 */ /* 0x000fc60007ffe0ff */
[----:B------:R-:W-:Y:S01]  /*4b30*/  IMAD.MOV.U32 R16, RZ, RZ, R26 ;  /* 0x000000ffff107224 */ /* 0x000fe200078e001a */
[----:B----4-:R-:W0:Y:S03]  /*4b40*/  MUFU.RCP R23, R23 ;  /* 0x0000001700177308 */ /* 0x010e260000001000 */
[----:B------:R-:W-:-:S04]  /*4b50*/  IMAD.HI.U32 R18, R17, R16, RZ ;  /* 0x0000001011127227 */ /* 0x000fc800078e00ff */
[----:B------:R-:W-:-:S05]  /*4b60*/  IMAD R16, R18, R19, R16 ;  /* 0x0000001312107224 */ /* 0x000fca00078e0210 */
[----:B------:R-:W-:Y:S01]  /*4b70*/  ISETP.GT.U32.AND P1, PT, R21, R16, PT ;  /* 0x000000101500720c */ /* 0x000fe20003f24070 */
[----:B0-----:R-:W-:-:S12]  /*4b80*/  VIADD R17, R23, 0xffffffe ;  /* 0x0ffffffe17117836 */ /* 0x001fd80000000000 */
[----:B------:R-:W-:Y:S01]  /*4b90*/  @!P1 IMAD.IADD R16, R16, 0x1, -R21 ;  /* 0x0000000110109824 */ /* 0x000fe200078e0a15 */
[----:B------:R-:W0:Y:S04]  /*4ba0*/  F2I.FTZ.U32.TRUNC.NTZ R17, R17 ;  /* 0x0000001100117305 */ /* 0x000e28000021f000 */
[----:B------:R-:W-:Y:S02]  /*4bb0*/  ISETP.GE.U32.AND P0, PT, R16, R21, PT ;  /* 0x000000151000720c */ /* 0x000fe40003f06070 */
[----:B------:R-:W-:Y:S02]  /*4bc0*/  LOP3.LUT R16, R13, R20, RZ, 0x3c, !PT ;  /* 0x000000140d107212 */ /* 0x000fe400078e3cff */
[----:B------:R-:W-:Y:S02]  /*4bd0*/  @!P1 IADD3 R18, PT, PT, R18, 0x1, RZ ;  /* 0x0000000112129810 */ /* 0x000fe40007ffe0ff */
[----:B------:R-:W-:-:S02]  /*4be0*/  ISETP.GE.AND P2, PT, R16, RZ, PT ;  /* 0x000000ff1000720c */ /* 0x000fc40003f46270 */
[----:B------:R-:W-:Y:S02]  /*4bf0*/  ISETP.NE.AND P1, PT, R20, RZ, PT ;  /* 0x000000ff1400720c */ /* 0x000fe40003f25270 */
[----:B---3--:R-:W-:Y:S01]  /*4c00*/  IABS R21, R7 ;  /* 0x0000000700157213 */ /* 0x008fe20000000000 */
[----:B0-----:R-:W-:Y:S02]  /*4c10*/  IMAD.MOV R19, RZ, RZ, -R17 ;  /* 0x000000ffff137224 */ /* 0x001fe400078e0a11 */
[----:B------:R-:W-:Y:S01]  /*4c20*/  @P0 VIADD R18, R18, 0x1 ;  /* 0x0000000112120836 */ /* 0x000fe20000000000 */
[----:B------:R-:W0:Y:S01]  /*4c30*/  I2F.RP R23, R21 ;  /* 0x0000001500177306 */ /* 0x000e220000209400 */
[----:B------:R-:W-:Y:S02]  /*4c40*/  IMAD R19, R19, R22, RZ ;  /* 0x0000001613137224 */ /* 0x000fe400078e02ff */
[----:B------:R-:W-:Y:S02]  /*4c50*/  IMAD.MOV.U32 R16, RZ, RZ, RZ ;  /* 0x000000ffff107224 */ /* 0x000fe400078e00ff */
[----:B------:R-:W-:-:S02]  /*4c60*/  @!P2 IADD3 R18, PT, PT, -R18, RZ, RZ ;  /* 0x000000ff1212a210 */ /* 0x000fc40007ffe1ff */
[----:B------:R-:W-:Y:S01]  /*4c70*/  @!P1 LOP3.LUT R18, RZ, R20, RZ, 0x33, !PT ;  /* 0x00000014ff129212 */ /* 0x000fe200078e33ff */
[----:B------:R-:W-:Y:S01]  /*4c80*/  IMAD.HI.U32 R16, R17, R19, R16 ;  /* 0x0000001311107227 */ /* 0x000fe200078e0010 */
[----:B------:R-:W-:Y:S02]  /*4c90*/  IABS R17, R5 ;  /* 0x0000000500117213 */ /* 0x000fe40000000000 */
[----:B------:R-:W-:-:S03]  /*4ca0*/  IABS R19, R18 ;  /* 0x0000001200137213 */ /* 0x000fc60000000000 */
[----:B------:R-:W-:Y:S02]  /*4cb0*/  IMAD.MOV R17, RZ, RZ, -R17 ;  /* 0x000000ffff117224 */ /* 0x000fe400078e0a11 */
[----:B------:R-:W-:Y:S01]  /*4cc0*/  IMAD.HI.U32 R16, R16, R19, RZ ;  /* 0x0000001310107227 */ /* 0x000fe200078e00ff */
[----:B0-----:R-:W0:Y:S03]  /*4cd0*/  MUFU.RCP R23, R23 ;  /* 0x0000001700177308 */ /* 0x001e260000001000 */
[----:B------:R-:W-:-:S05]  /*4ce0*/  IMAD R19, R16, R17, R19 ;  /* 0x0000001110137224 */ /* 0x000fca00078e0213 */
[----:B------:R-:W-:Y:S02]  /*4cf0*/  ISETP.GT.U32.AND P1, PT, R22, R19, PT ;  /* 0x000000131600720c */ /* 0x000fe40003f24070 */
[----:B0-----:R-:W-:-:S11]  /*4d00*/  IADD3 R17, PT, PT, R23, 0xffffffe, RZ ;  /* 0x0ffffffe17117810 */ /* 0x001fd60007ffe0ff */
[----:B------:R-:W-:Y:S01]  /*4d10*/  @!P1 IMAD.IADD R19, R19, 0x1, -R22 ;  /* 0x0000000113139824 */ /* 0x000fe200078e0a16 */
[----:B------:R-:W0:Y:S04]  /*4d20*/  F2I.FTZ.U32.TRUNC.NTZ R17, R17 ;  /* 0x0000001100117305 */ /* 0x000e28000021f000 */
[----:B------:R-:W-:Y:S02]  /*4d30*/  ISETP.GE.U32.AND P0, PT, R19, R22, PT ;  /* 0x000000161300720c */ /* 0x000fe40003f06070 */
[----:B------:R-:W-:Y:S01]  /*4d40*/  LOP3.LUT R22, R18, R5, RZ, 0x3c, !PT ;  /* 0x0000000512167212 */ /* 0x000fe200078e3cff */
[----:B------:R-:W-:Y:S01]  /*4d50*/  @!P1 VIADD R16, R16, 0x1 ;  /* 0x0000000110109836 */ /* 0x000fe20000000000 */
[----:B------:R-:W-:Y:S02]  /*4d60*/  IABS R19, R8 ;  /* 0x0000000800137213 */ /* 0x000fe40000000000 */
[----:B------:R-:W-:-:S02]  /*4d70*/  ISETP.GE.AND P2, PT, R22, RZ, PT ;  /* 0x000000ff1600720c */ /* 0x000fc40003f46270 */
[----:B------:R-:W-:Y:S01]  /*4d80*/  ISETP.NE.AND P1, PT, R5, RZ, PT ;  /* 0x000000ff0500720c */ /* 0x000fe20003f25270 */
[----:B------:R-:W1:Y:S04]  /*4d90*/  I2F.RP R24, R19 ;  /* 0x0000001300187306 */ /* 0x000e680000209400 */
[----:B------:R-:W-:Y:S01]  /*4da0*/  @P0 VIADD R16, R16, 0x1 ;  /* 0x0000000110100836 */ /* 0x000fe20000000000 */
[----:B0-----:R-:W-:-:S03]  /*4db0*/  IADD3 R26, PT, PT, RZ, -R17, RZ ;  /* 0x80000011ff1a7210 */ /* 0x001fc60007ffe0ff */
[----:B------:R-:W-:Y:S02]  /*4dc0*/  IMAD.MOV.U32 R22, RZ, RZ, R16 ;  /* 0x000000ffff167224 */ /* 0x000fe400078e0010 */
[----:B------:R-:W-:Y:S02]  /*4dd0*/  IMAD R23, R26, R21, RZ ;  /* 0x000000151a177224 */ /* 0x000fe400078e02ff */
[----:B------:R-:W-:Y:S01]  /*4de0*/  IMAD.MOV.U32 R16, RZ, RZ, RZ ;  /* 0x000000ffff107224 */ /* 0x000fe200078e00ff */
[----:B------:R-:W-:Y:S02]  /*4df0*/  @!P2 IADD3 R22, PT, PT, -R22, RZ, RZ ;  /* 0x000000ff1616a210 */ /* 0x000fe40007ffe1ff */
[----:B------:R-:W-:Y:S01]  /*4e00*/  @!P1 LOP3.LUT R22, RZ, R5, RZ, 0x33, !PT ;  /* 0x00000005ff169212 */ /* 0x000fe200078e33ff */
[----:B------:R-:W-:Y:S01]  /*4e10*/  IMAD.HI.U32 R16, R17, R23, R16 ;  /* 0x0000001711107227 */ /* 0x000fe200078e0010 */
[----:B------:R-:W-:Y:S02]  /*4e20*/  IABS R23, R7 ;  /* 0x0000000700177213 */ /* 0x000fe40000000000 */
[----:B------:R-:W-:Y:S01]  /*4e30*/  IABS R17, R22 ;  /* 0x0000001600117213 */ /* 0x000fe20000000000 */
[----:B-1----:R-:W0:Y:S02]  /*4e40*/  MUFU.RCP R24, R24 ;  /* 0x0000001800187308 */ /* 0x002e240000001000 */
[----:B------:R-:W-:-:S02]  /*4e50*/  IMAD.MOV R26, RZ, RZ, -R23 ;  /* 0x000000ffff1a7224 */ /* 0x000fc400078e0a17 */
[----:B------:R-:W-:-:S04]  /*4e60*/  IMAD.HI.U32 R23, R16, R17, RZ ;  /* 0x0000001110177227 */ /* 0x000fc800078e00ff */
[----:B------:R-:W-:-:S05]  /*4e70*/  IMAD R16, R23, R26, R17 ;  /* 0x0000001a17107224 */ /* 0x000fca00078e0211 */
[----:B------:R-:W-:Y:S02]  /*4e80*/  ISETP.GT.U32.AND P1, PT, R21, R16, PT ;  /* 0x000000101500720c */ /* 0x000fe40003f24070 */
[----:B0-----:R-:W-:-:S06]  /*4e90*/  IADD3 R17, PT, PT, R24, 0xffffffe, RZ ;  /* 0x0ffffffe18117810 */ /* 0x001fcc0007ffe0ff */
[----:B------:R-:W0:Y:S05]  /*4ea0*/  F2I.FTZ.U32.TRUNC.NTZ R17, R17 ;  /* 0x0000001100117305 */ /* 0x000e2a000021f000 */
[----:B------:R-:W-:-:S05]  /*4eb0*/  @!P1 IMAD.IADD R16, R16, 0x1, -R21 ;  /* 0x0000000110109824 */ /* 0x000fca00078e0a15 */
[----:B------:R-:W-:Y:S02]  /*4ec0*/  ISETP.GE.U32.AND P0, PT, R16, R21, PT ;  /* 0x000000151000720c */ /* 0x000fe40003f06070 */
[----:B------:R-:W-:-:S04]  /*4ed0*/  LOP3.LUT R16, R22, R7, RZ, 0x3c, !PT ;  /* 0x0000000716107212 */ /* 0x000fc800078e3cff */
[----:B------:R-:W-:Y:S01]  /*4ee0*/  ISETP.GE.AND P2, PT, R16, RZ, PT ;  /* 0x000000ff1000720c */ /* 0x000fe20003f46270 */
[----:B------:R-:W-:Y:S02]  /*4ef0*/  HFMA2 R16, -RZ, RZ, 0, 0 ;  /* 0x00000000ff107431 */ /* 0x000fe400000001ff */
[--C-:B0-----:R-:W-:Y:S02]  /*4f00*/  IMAD.MOV R24, RZ, RZ, -R17.reuse ;  /* 0x000000ffff187224 */ /* 0x101fe400078e0a11 */
[----:B------:R-:W-:Y:S01]  /*4f10*/  @!P1 VIADD R23, R23, 0x1 ;  /* 0x0000000117179836 */ /* 0x000fe20000000000 */
[----:B------:R-:W-:Y:S01]  /*4f20*/  ISETP.NE.AND P1, PT, R7, RZ, PT ;  /* 0x000000ff0700720c */ /* 0x000fe20003f25270 */
[----:B------:R-:W-:Y:S02]  /*4f30*/  IMAD R21, R24, R19, RZ ;  /* 0x0000001318157224 */ /* 0x000fe400078e02ff */
[----:B------:R-:W-:Y:S02]  /*4f40*/  @P0 VIADD R23, R23, 0x1 ;  /* 0x0000000117170836 */ /* 0x000fe40000000000 */
[----:B------:R-:W-:Y:S01]  /*4f50*/  IMAD.HI.U32 R16, R17, R21, R16 ;  /* 0x0000001511107227 */ /* 0x000fe200078e0010 */
[----:B------:R-:W-:-:S04]  /*4f60*/  IABS R21, R10 ;  /* 0x0000000a00157213 */ /* 0x000fc80000000000 */
[----:B------:R-:W0:Y:S01]  /*4f70*/  I2F.RP R25, R21 ;  /* 0x0000001500197306 */ /* 0x000e220000209400 */
[----:B------:R-:W-:Y:S02]  /*4f80*/  @!P2 IADD3 R23, PT, PT, -R23, RZ, RZ ;  /* 0x000000ff1717a210 */ /* 0x000fe40007ffe1ff */
[----:B------:R-:W-:Y:S02]  /*4f90*/  @!P1 LOP3.LUT R23, RZ, R7, RZ, 0x33, !PT ;  /* 0x00000007ff179212 */ /* 0x000fe400078e33ff */
[----:B------:R-:W-:Y:S02]  /*4fa0*/  IABS R24, R8 ;  /* 0x0000000800187213 */ /* 0x000fe40000000000 */
        /* <DEDUP_REMOVED lines=10> */
[----:B------:R-:W-:Y:S01]  /*5050*/  LOP3.LUT R19, R23, R8, RZ, 0x3c, !PT ;  /* 0x0000000817137212 */ /* 0x000fe200078e3cff */
[----:B------:R-:W-:Y:S01]  /*5060*/  @!P1 VIADD R16, R16, 0x1 ;  /* 0x0000000110109836 */ /* 0x000fe20000000000 */
[----:B------:R-:W-:Y:S02]  /*5070*/  ISETP.NE.AND P1, PT, R8, RZ, PT ;  /* 0x000000ff0800720c */ /* 0x000fe40003f25270 */
[----:B------:R-:W-:-:S02]  /*5080*/  ISETP.GE.AND P2, PT, R19, RZ, PT ;  /* 0x000000ff1300720c */ /* 0x000fc40003f46270 */
[----:B------:R-:W-:-:S05]  /*5090*/  IABS R26, R12 ;  /* 0x0000000c001a7213 */ /* 0x000fca0000000000 */
[----:B------:R-:W-:Y:S01]  /*50a0*/  @P0 IADD3 R16, PT, PT, R16, 0x1, RZ ;  /* 0x0000000110100810 */ /* 0x000fe20007ffe0ff */
[----:B0-----:R-:W-:-:S04]  /*50b0*/  IMAD.MOV R24, RZ, RZ, -R17 ;  /* 0x000000ffff187224 */ /* 0x001fc800078e0a11 */
[----:B------:R-:W-:Y:S02]  /*50c0*/  IMAD.MOV.U32 R19, RZ, RZ, R16 ;  /* 0x000000ffff137224 */ /* 0x000fe400078e0010 */
[----:B------:R-:W-:Y:S02]  /*50d0*/  IMAD R25, R24, R21, RZ ;  /* 0x0000001518197224 */ /* 0x000fe400078e02ff */
[----:B------:R-:W0:Y:S01]  /*50e0*/  I2F.RP R24, R26 ;  /* 0x0000001a00187306 */ /* 0x000e220000209400 */
[----:B------:R-:W-:Y:S01]  /*50f0*/  IMAD.MOV.U32 R16, RZ, RZ, RZ ;  /* 0x000000ffff107224 */ /* 0x000fe200078e00ff */
[----:B------:R-:W-:Y:S02]  /*5100*/  @!P2 IADD3 R19, PT, PT, -R19, RZ, RZ ;  /* 0x000000ff1313a210 */ /* 0x000fe40007ffe1ff */
[----:B------:R-:W-:Y:S01]  /*5110*/  @!P1 LOP3.LUT R19, RZ, R8, RZ, 0x33, !PT ;  /* 0x00000008ff139212 */ /* 0x000fe200078e33ff */
[----:B------:R-:W-:Y:S01]  /*5120*/  IMAD.HI.U32 R16, R17, R25, R16 ;  /* 0x0000001911107227 */ /* 0x000fe200078e0010 */
[----:B------:R-:W-:-:S02]  /*5130*/  IABS R25, R10 ;  /* 0x0000000a00197213 */ /* 0x000fc40000000000 */
        /* <DEDUP_REMOVED lines=12> */
[----:B------:R-:W-:Y:S02]  /*5200*/  ISETP.NE.AND P1, PT, R10, RZ, PT ;  /* 0x000000ff0a00720c */ /* 0x000fe40003f25270 */
[----:B------:R-:W-:Y:S01]  /*5210*/  ISETP.GE.AND P2, PT, R16, RZ, PT ;  /* 0x000000ff1000720c */ /* 0x000fe20003f46270 */
[----:B------:R-:W-:Y:S01]  /*5220*/  IMAD.MOV R24, RZ, RZ, -R18 ;  /* 0x000000ffff187224 */ /* 0x000fe200078e0a12 */
[----:B------:R-:W-:-:S02]  /*5230*/  MOV R16, RZ ;  /* 0x000000ff00107202 */ /* 0x000fc40000000f00 */
[----:B0-----:R-:W-:-:S03]  /*5240*/  IADD3 R21, PT, PT, RZ, -R17, RZ ;  /* 0x80000011ff157210 */ /* 0x001fc60007ffe0ff */
[----:B------:R-:W-:Y:S02]  /*5250*/  @P0 VIADD R25, R25, 0x1 ;  /* 0x0000000119190836 */ /* 0x000fe40000000000 */
[----:B------:R-:W-:Y:S02]  /*5260*/  IMAD R24, R20, R24, R13 ;  /* 0x0000001814187224 */ /* 0x000fe400078e020d */
[----:B------:R-:W-:Y:S02]  /*5270*/  IMAD R13, R21, R26, RZ ;  /* 0x0000001a150d7224 */ /* 0x000fe400078e02ff */
[----:B------:R-:W-:Y:S01]  /*5280*/  @!P2 IMAD.MOV R25, RZ, RZ, -R25 ;  /* 0x000000ffff19a224 */ /* 0x000fe200078e0a19 */
[----:B------:R-:W-:Y:S01]  /*5290*/  @!P1 LOP3.LUT R25, RZ, R10, RZ, 0x33, !PT ;  /* 0x0000000aff199212 */ /* 0x000fe200078e33ff */
[----:B------:R-:W-:Y:S01]  /*52a0*/  IMAD.HI.U32 R16, R17, R13, R16 ;  /* 0x0000000d11107227 */ /* 0x000fe200078e0010 */
[----:B------:R-:W-:Y:S02]  /*52b0*/  IABS R13, R12 ;  /* 0x0000000c000d7213 */ /* 0x000fe40000000000 */
[----:B------:R-:W-:-:S03]  /*52c0*/  IABS R17, R25 ;  /* 0x0000001900117213 */ /* 0x000fc60000000000 */
[----:B------:R-:W-:Y:S02]  /*52d0*/  IMAD.MOV R20, RZ, RZ, -R13 ;  /* 0x000000ffff147224 */ /* 0x000fe400078e0a0d */
[----:B------:R-:W-:-:S04]  /*52e0*/  IMAD.HI.U32 R16, R16, R17, RZ ;  /* 0x0000001110107227 */ /* 0x000fc800078e00ff */
[----:B------:R-:W-:Y:S02]  /*52f0*/  VIADD R13, R2, 0xfffffffd ;  /* 0xfffffffd020d7836 */ /* 0x000fe40000000000 */
[----:B------:R-:W-:Y:S02]  /*5300*/  IMAD R17, R16, R20, R17 ;  /* 0x0000001410117224 */ /* 0x000fe400078e0211 */
[----:B------:R-:W-:-:S06]  /*5310*/  IMAD.WIDE.U32 R20, R13, 0x4, R14 ;  /* 0x000000040d147825 */ /* 0x000fcc00078e000e */
[----:B------:R0:W2:Y:S01]  /*5320*/  LDG.E R20, desc[UR10][R20.64] ;  /* 0x0000000a14147981 */ /* 0x0000a2000c1e1900 */
[----:B------:R-:W-:-:S13]  /*5330*/  ISETP.GT.U32.AND P1, PT, R26, R17, PT ;  /* 0x000000111a00720c */ /* 0x000fda0003f24070 */
[----:B------:R-:W-:-:S04]  /*5340*/  @!P1 IADD3 R17, PT, PT, R17, -R26, RZ ;  /* 0x8000001a11119210 */ /* 0x000fc80007ffe0ff */
[----:B------:R-:W-:Y:S02]  /*5350*/  ISETP.GE.U32.AND P0, PT, R17, R26, PT ;  /* 0x0000001a1100720c */ /* 0x000fe40003f06070 */
[----:B------:R-:W-:Y:S01]  /*5360*/  LOP3.LUT R27, R25, R12, RZ, 0x3c, !PT ;  /* 0x0000000c191b7212 */ /* 0x000fe200078e3cff */
[----:B------:R-:W-:Y:S01]  /*5370*/  @!P1 VIADD R16, R16, 0x1 ;  /* 0x0000000110109836 */ /* 0x000fe20000000000 */
[----:B------:R-:W-:Y:S02]  /*5380*/  ISETP.NE.AND P1, PT, R12, RZ, PT ;  /* 0x000000ff0c00720c */ /* 0x000fe40003f25270 */
[----:B------:R-:W-:Y:S01]  /*5390*/  ISETP.GE.AND P2, PT, R27, RZ, PT ;  /* 0x000000ff1b00720c */ /* 0x000fe20003f46270 */
[----:B------:R-:W-:Y:S01]  /*53a0*/  IMAD.MOV R27, RZ, RZ, -R22 ;  /* 0x000000ffff1b7224 */ /* 0x000fe200078e0a16 */
[----:B0-----:R-:W-:-:S05]  /*53b0*/  LEA R21, R3, UR12, 0x2 ;  /* 0x0000000c03157c11 */ /* 0x001fca000f8e10ff */
[----:B------:R-:W-:-:S04]  /*53c0*/  @P0 IADD3 R16, PT, PT, R16, 0x1, RZ ;  /* 0x0000000110100810 */ /* 0x000fc80007ffe0ff */
[----:B------:R-:W-:Y:S01]  /*53d0*/  MOV R3, R16 ;  /* 0x0000001000037202 */ /* 0x000fe20000000f00 */
[----:B------:R-:W-:Y:S02]  /*53e0*/  IMAD R18, R5, R27, R18 ;  /* 0x0000001b05127224 */ /* 0x000fe400078e0212 */
[----:B------:R-:W-:Y:S02]  /*53f0*/  IMAD.MOV.U32 R16, RZ, RZ, RZ ;  /* 0x000000ffff107224 */ /* 0x000fe400078e00ff */
[----:B------:R-:W-:Y:S01]  /*5400*/  @!P2 IMAD.MOV R3, RZ, RZ, -R3 ;  /* 0x000000ffff03a224 */ /* 0x000fe200078e0a03 */
[----:B------:R-:W-:Y:S01]  /*5410*/  @!P1 LOP3.LUT R3, RZ, R12, RZ, 0x33, !PT ;  /* 0x0000000cff039212 */ /* 0x000fe200078e33ff */
[----:B------:R0:W-:Y:S02]  /*5420*/  STL [R21], R24 ;  /* 0x0000001815007387 */ /* 0x0001e40000100800 */
[----:B0-----:R-:W-:Y:S01]  /*5430*/  VIADD R21, R2, 0xfffffffc ;  /* 0xfffffffc02157836 */ /* 0x001fe20000000000 */
[----:B--2---:R-:W-:-:S04]  /*5440*/  IABS R26, R20 ;  /* 0x00000014001a7213 */ /* 0x004fc80000000000 */
[----:B------:R-:W0:Y:S08]  /*5450*/  I2F.RP R28, R26 ;  /* 0x0000001a001c7306 */ /* 0x000e300000209400 */
[----:B0-----:R-:W0:Y:S02]  /*5460*/  MUFU.RCP R28, R28 ;  /* 0x0000001c001c7308 */ /* 0x001e240000001000 */
[----:B0-----:R-:W-:-:S06]  /*5470*/  VIADD R17, R28, 0xffffffe ;  /* 0x0ffffffe1c117836 */ /* 0x001fcc0000000000 */
[----:B------:R-:W0:Y:S02]  /*5480*/  F2I.FTZ.U32.TRUNC.NTZ R17, R17 ;  /* 0x0000001100117305 */ /* 0x000e24000021f000 */
[----:B0-----:R-:W-:-:S04]  /*5490*/  IMAD.MOV R29, RZ, RZ, -R17 ;  /* 0x000000ffff1d7224 */ /* 0x001fc800078e0a11 */
[----:B------:R-:W-:-:S04]  /*54a0*/  IMAD R5, R29, R26, RZ ;  /* 0x0000001a1d057224 */ /* 0x000fc800078e02ff */
[----:B------:R-:W-:Y:S01]  /*54b0*/  IMAD.HI.U32 R16, R17, R5, R16 ;  /* 0x0000000511107227 */ /* 0x000fe200078e0010 */
[----:B------:R-:W-:Y:S02]  /*54c0*/  IABS R17, R20 ;  /* 0x0000001400117213 */ /* 0x000fe40000000000 */
[----:B------:R-:W-:Y:S02]  /*54d0*/  IABS R5, R3 ;  /* 0x0000000300057213 */ /* 0x000fe40000000000 */
[----:B------:R-:W-:-:S03]  /*54e0*/  IADD3 R17, PT, PT, RZ, -R17, RZ ;  /* 0x80000011ff117210 */ /* 0x000fc60007ffe0ff */
[----:B------:R-:W-:-:S04]  /*54f0*/  IMAD.HI.U32 R24, R16, R5, RZ ;  /* 0x0000000510187227 */ /* 0x000fc800078e00ff */
[----:B------:R-:W-:Y:S02]  /*5500*/  IMAD R5, R24, R17, R5 ;  /* 0x0000001118057224 */ /* 0x000fe400078e0205 */
[----:B------:R-:W-:-:S06]  /*5510*/  IMAD.WIDE.U32 R16, R21, 0x4, R14 ;  /* 0x0000000415107825 */ /* 0x000fcc00078e000e */
[----:B------:R0:W2:Y:S01]  /*5520*/  LDG.E R16, desc[UR10][R16.64] ;  /* 0x0000000a10107981 */ /* 0x0000a2000c1e1900 */
[----:B------:R-:W-:-:S13]  /*5530*/  ISETP.GT.U32.AND P1, PT, R26, R5, PT ;  /* 0x000000051a00720c */ /* 0x000fda0003f24070 */
[----:B------:R-:W-:-:S05]  /*5540*/  @!P1 IMAD.IADD R5, R5, 0x1, -R26 ;  /* 0x0000000105059824 */ /* 0x000fca00078e0a1a */
[----:B------:R-:W-:Y:S02]  /*5550*/  ISETP.GE.U32.AND P0, PT, R5, R26, PT ;  /* 0x0000001a0500720c */ /* 0x000fe40003f06070 */
[----:B------:R-:W-:Y:S01]  /*5560*/  LOP3.LUT R27, R3, R20, RZ, 0x3c, !PT ;  /* 0x00000014031b7212 */ /* 0x000fe200078e3cff */
[----:B------:R-:W-:Y:S01]  /*5570*/  @!P1 VIADD R24, R24, 0x1 ;  /* 0x0000000118189836 */ /* 0x000fe20000000000 */
[----:B0-----:R-:W-:Y:S02]  /*5580*/  LEA R17, R4, UR12, 0x2 ;  /* 0x0000000c04117c11 */ /* 0x001fe4000f8e10ff */
[----:B------:R-:W-:Y:S01]  /*5590*/  ISETP.GE.AND P2, PT, R27, RZ, PT ;  /* 0x000000ff1b00720c */ /* 0x000fe20003f46270 */
[----:B------:R-:W-:Y:S01]  /*55a0*/  IMAD.MOV R4, RZ, RZ, -R23 ;  /* 0x000000ffff047224 */ /* 0x000fe200078e0a17 */
[----:B------:R-:W-:-:S03]  /*55b0*/  ISETP.NE.AND P1, PT, R20, RZ, PT ;  /* 0x000000ff1400720c */ /* 0x000fc60003f25270 */
[----:B------:R-:W-:Y:S02]  /*55c0*/  IMAD R7, R7, R4, R22 ;  /* 0x0000000407077224 */ /* 0x000fe400078e0216 */
[----:B------:R-:W-:Y:S02]  /*55d0*/  HFMA2 R4, -RZ, RZ, 0, 0 ;  /* 0x00000000ff047431 */ /* 0x000fe400000001ff */
[----:B------:R-:W-:Y:S01]  /*55e0*/  @P0 VIADD R24, R24, 0x1 ;  /* 0x0000000118180836 */ /* 0x000fe20000000000 */
[----:B------:R0:W-:Y:S03]  /*55f0*/  STL [R17], R18 ;  /* 0x0000001211007387 */ /* 0x0001e60000100800 */
[----:B------:R-:W-:Y:S02]  /*5600*/  @!P2 IMAD.MOV R24, RZ, RZ, -R24 ;  /* 0x000000ffff18a224 */ /* 0x000fe400078e0a18 */
[----:B------:R-:W-:-:S04]  /*5610*/  @!P1 LOP3.LUT R24, RZ, R20, RZ, 0x33, !PT ;  /* 0x00000014ff189212 */ /* 0x000fc800078e33ff */
[----:B0-----:R-:W-:Y:S02]  /*5620*/  IADD3 R18, PT, PT, -R24, RZ, RZ ;  /* 0x000000ff18127210 */ /* 0x001fe40007ffe1ff */
[----:B------:R-:W-:-:S03]  /*5630*/  LEA R6, R6, UR12, 0x2 ;  /* 0x0000000c06067c11 */ /* 0x000fc6000f8e10ff */
[----:B------:R-:W-:Y:S01]  /*5640*/  IMAD R20, R20, R18, R3 ;  /* 0x0000001214147224 */ /* 0x000fe200078e0203 */
[----:B------:R-:W-:Y:S02]  /*5650*/  LEA R9, R9, UR12, 0x2 ;  /* 0x0000000c09097c11 */ /* 0x000fe4000f8e10ff */
[----:B------:R-:W-:Y:S01]  /*5660*/  LEA R11, R11, UR12, 0x2 ;  /* 0x0000000c0b0b7c11 */ /* 0x000fe2000f8e10ff */
[----:B------:R1:W-:Y:S01]  /*5670*/  STL [R6], R7 ;  /* 0x0000000706007387 */ /* 0x0003e20000100800 */
[----:B------:R-:W-:Y:S01]  /*5680*/  LEA R21, R21, UR12, 0x2 ;  /* 0x0000000c15157c11 */ /* 0x000fe2000f8e10ff */
[----:B------:R-:W-:-:S04]  /*5690*/  UIADD3 UR5, UPT, UPT, UR5, 0x8, URZ ;  /* 0x0000000805057890 */ /* 0x000fc8000fffe0ff */
[----:B------:R-:W-:Y:S01]  /*56a0*/  UISETP.NE.AND UP0, UPT, UR5, URZ, UPT ;  /* 0x000000ff0500728c */ /* 0x000fe2000bf05270 */
[----:B--2---:R-:W-:-:S04]  /*56b0*/  IABS R26, R16 ;  /* 0x00000010001a7213 */ /* 0x004fc80000000000 */
[----:B------:R-:W0:Y:S08]  /*56c0*/  I2F.RP R28, R26 ;  /* 0x0000001a001c7306 */ /* 0x000e300000209400 */
[----:B0-----:R-:W0:Y:S02]  /*56d0*/  MUFU.RCP R28, R28 ;  /* 0x0000001c001c7308 */ /* 0x001e240000001000 */
[----:B0-----:R-:W-:-:S06]  /*56e0*/  IADD3 R5, PT, PT, R28, 0xffffffe, RZ ;  /* 0x0ffffffe1c057810 */ /* 0x001fcc0007ffe0ff */
[----:B------:R-:W0:Y:S01]  /*56f0*/  F2I.FTZ.U32.TRUNC.NTZ R5, R5 ;  /* 0x0000000500057305 */ /* 0x000e22000021f000 */
[----:B------:R-:W-:Y:S02]  /*5700*/  IABS R17, R16 ;  /* 0x0000001000117213 */ /* 0x000fe40000000000 */
[----:B0-----:R-:W-:-:S05]  /*5710*/  IADD3 R27, PT, PT, RZ, -R5, RZ ;  /* 0x80000005ff1b7210 */ /* 0x001fca0007ffe0ff */
[----:B------:R-:W-:-:S04]  /*5720*/  IMAD R27, R27, R26, RZ ;  /* 0x0000001a1b1b7224 */ /* 0x000fc800078e02ff */
[----:B------:R-:W-:Y:S01]  /*5730*/  IMAD.HI.U32 R4, R5, R27, R4 ;  /* 0x0000001b05047227 */ /* 0x000fe200078e0004 */
[----:B------:R-:W-:-:S03]  /*5740*/  IABS R5, R24 ;  /* 0x0000001800057213 */ /* 0x000fc60000000000 */
[----:B------:R-:W-:Y:S02]  /*5750*/  IMAD.MOV R17, RZ, RZ, -R17 ;  /* 0x000000ffff117224 */ /* 0x000fe400078e0a11 */
[----:B------:R-:W-:-:S04]  /*5760*/  IMAD.HI.U32 R4, R4, R5, RZ ;  /* 0x0000000504047227 */ /* 0x000fc800078e00ff */
[----:B------:R-:W-:-:S05]  /*5770*/  IMAD R5, R4, R17, R5 ;  /* 0x0000001104057224 */ /* 0x000fca00078e0205 */
[----:B------:R-:W-:-:S13]  /*5780*/  ISETP.GT.U32.AND P1, PT, R26, R5, PT ;  /* 0x000000051a00720c */ /* 0x000fda0003f24070 */
[----:B------:R-:W-:-:S05]  /*5790*/  @!P1 IMAD.IADD R5, R5, 0x1, -R26 ;  /* 0x0000000105059824 */ /* 0x000fca00078e0a1a */
[----:B------:R-:W-:Y:S02]  /*57a0*/  ISETP.GE.U32.AND P0, PT, R5, R26, PT ;  /* 0x0000001a0500720c */ /* 0x000fe40003f06070 */
[----:B------:R-:W-:Y:S02]  /*57b0*/  LOP3.LUT R5, R24, R16, RZ, 0x3c, !PT ;  /* 0x0000001018057212 */ /* 0x000fe400078e3cff */
[----:B------:R-:W-:Y:S02]  /*57c0*/  @!P1 IADD3 R4, PT, PT, R4, 0x1, RZ ;  /* 0x0000000104049810 */ /* 0x000fe40007ffe0ff */
[----:B------:R-:W-:Y:S02]  /*57d0*/  ISETP.GE.AND P2, PT, R5, RZ, PT ;  /* 0x000000ff0500720c */ /* 0x000fe40003f46270 */
[----:B------:R-:W-:Y:S01]  /*57e0*/  ISETP.NE.AND P1, PT, R16, RZ, PT ;  /* 0x000000ff1000720c */ /* 0x000fe20003f25270 */
[----:B------:R-:W-:-:S04]  /*57f0*/  IMAD.MOV R5, RZ, RZ, -R19 ;  /* 0x000000ffff057224 */ /* 0x000fc800078e0a13 */
[----:B------:R-:W-:Y:S02]  /*5800*/  @P0 VIADD R4, R4, 0x1 ;  /* 0x0000000104040836 */ /* 0x000fe40000000000 */
[----:B------:R-:W-:-:S04]  /*5810*/  IMAD R8, R8, R5, R23 ;  /* 0x0000000508087224 */ /* 0x000fc800078e0217 */
[----:B------:R-:W-:Y:S02]  /*5820*/  @!P2 IADD3 R4, PT, PT, -R4, RZ, RZ ;  /* 0x000000ff0404a210 */ /* 0x000fe40007ffe1ff */
[----:B------:R-:W-:Y:S01]  /*5830*/  @!P1 LOP3.LUT R4, RZ, R16, RZ, 0x33, !PT ;  /* 0x00000010ff049212 */ /* 0x000fe200078e33ff */
[----:B------:R-:W-:Y:S02]  /*5840*/  IMAD.MOV R5, RZ, RZ, -R25 ;  /* 0x000000ffff057224 */ /* 0x000fe400078e0a19 */
[----:B------:R-:W-:Y:S01]  /*5850*/  IMAD.MOV R17, RZ, RZ, -R3 ;  /* 0x000000ffff117224 */ /* 0x000fe200078e0a03 */
[----:B------:R-:W-:Y:S01]  /*5860*/  LEA R3, R2, UR12, 0x2 ;  /* 0x0000000c02037c11 */ /* 0x000fe2000f8e10ff */
[----:B------:R-:W-:Y:S02]  /*5870*/  IMAD.MOV R23, RZ, RZ, -R4 ;  /* 0x000000ffff177224 */ /* 0x000fe400078e0a04 */
[----:B------:R-:W-:Y:S01]  /*5880*/  IMAD R10, R10, R5, R19 ;  /* 0x000000050a0a7224 */ /* 0x000fe200078e0213 */
[----:B------:R-:W-:Y:S01]  /*5890*/  LEA R5, R13, UR12, 0x2 ;  /* 0x0000000c0d057c11 */ /* 0x000fe2000f8e10ff */
[----:B------:R-:W-:Y:S01]  /*58a0*/  IMAD R12, R12, R17, R25 ;  /* 0x000000110c0c7224 */ /* 0x000fe200078e0219 */
[----:B------:R1:W-:Y:S01]  /*58b0*/  STL [R3], R8 ;  /* 0x0000000803007387 */ /* 0x0003e20000100800 */
[----:B------:R-:W-:-:S03]  /*58c0*/  IMAD R16, R16, R23, R24 ;  /* 0x0000001710107224 */ /* 0x000fc600078e0218 */
[----:B------:R1:W-:Y:S04]  /*58d0*/  STL [R9], R10 ;  /* 0x0000000a09007387 */ /* 0x0003e80000100800 */
[----:B------:R1:W-:Y:S04]  /*58e0*/  STL [R11], R12 ;  /* 0x0000000c0b007387 */ /* 0x0003e80000100800 */
[----:B------:R1:W-:Y:S04]  /*58f0*/  STL [R5], R20 ;  /* 0x0000001405007387 */ /* 0x0003e80000100800 */
[----:B------:R1:W-:Y:S01]  /*5900*/  STL [R21], R16 ;  /* 0x0000001015007387 */ /* 0x0003e20000100800 */
[----:B------:R-:W-:Y:S01]  /*5910*/  VIADD R2, R2, 0xfffffff8 ;  /* 0xfffffff802027836 */ /* 0x000fe20000000000 */
[----:B------:R-:W-:Y:S01]  /*5920*/  MOV R13, R4 ;  /* 0x00000004000d7202 */ /* 0x000fe20000000f00 */
[----:B------:R-:W-:Y:S06]  /*5930*/  BRA.U UP0, `(.L_x_127) ;  /* 0xfffffff100007547 */ /* 0x000fec000b83ffff */
[----:B-1----:R-:W-:-:S07]  /*5940*/  VIADD R12, R2, 0x4 ;  /* 0x00000004020c7836 */ /* 0x002fce0000000000 */
.L_x_126:
[----:B------:R-:W-:-:S09]  /*5950*/  UISETP.NE.AND UP0, UPT, UR9, URZ, UPT ;  /* 0x000000ff0900728c */ /* 0x000fd2000bf05270 */
[----:B------:R-:W-:Y:S05]  /*5960*/  BRA.U !UP0, `(.L_x_128) ;  /* 0x0000000d08cc7547 */ /* 0x000fea000b800000 */
[----:B------:R-:W0:Y:S01]  /*5970*/  LDCU UR4, c[0x0][0x3c0] ;  /* 0x00007800ff0477ac */ /* 0x000e220008000800 */
[----:B------:R-:W-:Y:S02]  /*5980*/  UISETP.GE.U32.AND UP1, UPT, UR9, 0x4, UPT ;  /* 0x000000040900788c */ /* 0x000fe4000bf26070 */
[----:B0-----:R-:W-:-:S04]  /*5990*/  ULOP3.LUT UR5, UR4, 0x3, URZ, 0xc0, !UPT ;  /* 0x0000000304057892 */ /* 0x001fc8000f8ec0ff */
[----:B------:R-:W-:-:S03]  /*59a0*/  UISETP.NE.AND UP2, UPT, UR5, URZ, UPT ;  /* 0x000000ff0500728c */ /* 0x000fc6000bf45270 */
[----:B------:R-:W-:Y:S08]  /*59b0*/  BRA.U !UP1, `(.L_x_129) ;  /* 0x00000009091c7547 */ /* 0x000ff0000b800000 */
[----:B------:R-:W0:Y:S01]  /*59c0*/  LDC.64 R20, c[0x0][0x388] ;  /* 0x0000e200ff147b82 */ /* 0x000e220000000a00 */
[----:B------:R-:W-:-:S04]  /*59d0*/  VIADD R4, R12, 0xffffffff ;  /* 0xffffffff0c047836 */ /* 0x000fc80000000000 */
[----:B0-----:R-:W-:-:S05]  /*59e0*/  IMAD.WIDE.U32 R2, R4, 0x4, R20 ;  /* 0x0000000404027825 */ /* 0x001fca00078e0014 */
[----:B------:R-:W2:Y:S01]  /*59f0*/  LDG.E R6, desc[UR10][R2.64] ;  /* 0x0000000a02067981 */ /* 0x000ea2000c1e1900 */
[----:B------:R-:W-:-:S05]  /*5a00*/  IADD3 R5, PT, PT, R12, -0x2, RZ ;  /* 0xfffffffe0c057810 */ /* 0x000fca0007ffe0ff */
[----:B------:R-:W-:-:S05]  /*5a10*/  IMAD.WIDE.U32 R16, R5, 0x4, R20 ;  /* 0x0000000405107825 */ /* 0x000fca00078e0014 */
[----:B------:R0:W4:Y:S01]  /*5a20*/  LDG.E R7, desc[UR10][R16.64] ;  /* 0x0000000a10077981 */ /* 0x000122000c1e1900 */
[----:B------:R-:W-:-:S04]  /*5a30*/  VIADD R8, R12, 0xfffffffd ;  /* 0xfffffffd0c087836 */ /* 0x000fc80000000000 */
[----:B------:R-:W-:-:S05]  /*5a40*/  IMAD.WIDE.U32 R18, R8, 0x4, R20 ;  /* 0x0000000408127825 */ /* 0x000fca00078e0014 */
[----:B------:R1:W3:Y:S01]  /*5a50*/  LDG.E R9, desc[UR10][R18.64] ;  /* 0x0000000a12097981 */ /* 0x0002e2000c1e1900 */
[----:B------:R-:W-:-:S04]  /*5a60*/  VIADD R10, R12, 0xfffffffc ;  /* 0xfffffffc0c0a7836 */ /* 0x000fc80000000000 */
[----:B------:R-:W-:-:S05]  /*5a70*/  IMAD.WIDE.U32 R20, R10, 0x4, R20 ;  /* 0x000000040a147825 */ /* 0x000fca00078e0014 */
[----:B-----5:R-:W3:Y:S01]  /*5a80*/  LDG.E R11, desc[UR10][R20.64] ;  /* 0x0000000a140b7981 */ /* 0x020ee2000c1e1900 */
[----:B0-----:R-:W-:Y:S02]  /*5a90*/  IABS R16, R13 ;  /* 0x0000000d00107213 */ /* 0x001fe40000000000 */
[----:B------:R-:W-:Y:S02]  /*5aa0*/  LEA R8, R8, UR12, 0x2 ;  /* 0x0000000c08087c11 */ /* 0x000fe4000f8e10ff */
[-C--:B--2---:R-:W-:Y:S02]  /*5ab0*/  IABS R14, R6.reuse ;  /* 0x00000006000e7213 */ /* 0x084fe40000000000 */
[----:B-1----:R-:W-:Y:S02]  /*5ac0*/  IABS R18, R6 ;  /* 0x0000000600127213 */ /* 0x002fe40000000000 */
[----:B------:R-:W0:Y:S01]  /*5ad0*/  I2F.RP R15, R14 ;  /* 0x0000000e000f7306 */ /* 0x000e220000209400 */
[----:B----4-:R-:W-:-:S02]  /*5ae0*/  IABS R12, R7 ;  /* 0x00000007000c7213 */ /* 0x010fc40000000000 */
[----:B------:R-:W-:-:S05]  /*5af0*/  IABS R19, R7 ;  /* 0x0000000700137213 */ /* 0x000fca0000000000 */
[----:B0-----:R-:W0:Y:S02]  /*5b00*/  MUFU.RCP R15, R15 ;  /* 0x0000000f000f7308 */ /* 0x001e240000001000 */
[----:B0-----:R-:W-:-:S06]  /*5b10*/  IADD3 R2, PT, PT, R15, 0xffffffe, RZ ;  /* 0x0ffffffe0f027810 */ /* 0x001fcc0007ffe0ff */
[----:B------:R-:W0:Y:S08]  /*5b20*/  I2F.RP R15, R12 ;  /* 0x0000000c000f7306 */ /* 0x000e300000209400 */
[----:B------:R1:W2:Y:S08]  /*5b30*/  F2I.FTZ.U32.TRUNC.NTZ R3, R2 ;  /* 0x0000000200037305 */ /* 0x0002b0000021f000 */
[----:B0-----:R-:W0:Y:S01]  /*5b40*/  MUFU.RCP R15, R15 ;  /* 0x0000000f000f7308 */ /* 0x001e220000001000 */
[----:B-1----:R-:W-:-:S02]  /*5b50*/  IMAD.MOV.U32 R2, RZ, RZ, RZ ;  /* 0x000000ffff027224 */ /* 0x002fc400078e00ff */
[----:B--2---:R-:W-:-:S04]  /*5b60*/  IMAD.MOV R17, RZ, RZ, -R3 ;  /* 0x000000ffff117224 */ /* 0x004fc800078e0a03 */
[----:B------:R-:W-:-:S04]  /*5b70*/  IMAD R17, R17, R14, RZ ;  /* 0x0000000e11117224 */ /* 0x000fc800078e02ff */
[----:B------:R-:W-:Y:S01]  /*5b80*/  IMAD.HI.U32 R3, R3, R17, R2 ;  /* 0x0000001103037227 */ /* 0x000fe200078e0002 */
[----:B------:R-:W-:-:S05]  /*5b90*/  IADD3 R17, PT, PT, RZ, -R18, RZ ;  /* 0x80000012ff117210 */ /* 0x000fca0007ffe0ff */
[----:B------:R-:W-:-:S04]  /*5ba0*/  IMAD.HI.U32 R2, R3, R16, RZ ;  /* 0x0000001003027227 */ /* 0x000fc800078e00ff */
[----:B------:R-:W-:Y:S02]  /*5bb0*/  IMAD R3, R2, R17, R16 ;  /* 0x0000001102037224 */ /* 0x000fe400078e0210 */
[----:B0-----:R-:W-:Y:S01]  /*5bc0*/  VIADD R16, R15, 0xffffffe ;  /* 0x0ffffffe0f107836 */ /* 0x001fe20000000000 */
[----:B---3--:R-:W-:Y:S02]  /*5bd0*/  IABS R15, R9 ;  /* 0x00000009000f7213 */ /* 0x008fe40000000000 */
[----:B------:R-:W-:-:S13]  /*5be0*/  ISETP.GT.U32.AND P1, PT, R14, R3, PT ;  /* 0x000000030e00720c */ /* 0x000fda0003f24070 */
[----:B------:R-:W-:Y:S01]  /*5bf0*/  @!P1 IMAD.IADD R3, R3, 0x1, -R14 ;  /* 0x0000000103039824 */ /* 0x000fe200078e0a0e */
[----:B------:R-:W-:Y:S02]  /*5c00*/  @!P1 IADD3 R2, PT, PT, R2, 0x1, RZ ;  /* 0x0000000102029810 */ /* 0x000fe40007ffe0ff */
[----:B------:R-:W-:Y:S02]  /*5c10*/  ISETP.NE.AND P1, PT, R6, RZ, PT ;  /* 0x000000ff0600720c */ /* 0x000fe40003f25270 */
[----:B------:R-:W-:Y:S02]  /*5c20*/  ISETP.GE.U32.AND P0, PT, R3, R14, PT ;  /* 0x0000000e0300720c */ /* 0x000fe40003f06070 */
[----:B------:R-:W-:Y:S01]  /*5c30*/  LOP3.LUT R14, R13, R6, RZ, 0x3c, !PT ;  /* 0x000000060d0e7212 */ /* 0x000fe200078e3cff */
[----:B------:R-:W0:Y:S03]  /*5c40*/  F2I.FTZ.U32.TRUNC.NTZ R3, R16 ;  /* 0x0000001000037305 */ /* 0x000e26000021f000 */
[----:B------:R-:W-:-:S05]  /*5c50*/  ISETP.GE.AND P2, PT, R14, RZ, PT ;  /* 0x000000ff0e00720c */ /* 0x000fca0003f46270 */
[----:B------:R-:W1:Y:S02]  /*5c60*/  I2F.RP R16, R15 ;  /* 0x0000000f00107306 */ /* 0x000e640000209400 */
[----:B------:R-:W-:-:S04]  /*5c70*/  @P0 VIADD R2, R2, 0x1 ;  /* 0x0000000102020836 */ /* 0x000fc80000000000 */
[----:B------:R-:W-:Y:S01]  /*5c80*/  IMAD.MOV.U32 R14, RZ, RZ, R2 ;  /* 0x000000ffff0e7224 */ /* 0x000fe200078e0002 */
[----:B0-----:R-:W-:Y:S01]  /*5c90*/  IADD3 R17, PT, PT, RZ, -R3, RZ ;  /* 0x80000003ff117210 */ /* 0x001fe20007ffe0ff */
[----:B------:R-:W-:Y:S02]  /*5ca0*/  IMAD.MOV.U32 R2, RZ, RZ, RZ ;  /* 0x000000ffff027224 */ /* 0x000fe400078e00ff */
[----:B------:R-:W-:Y:S01]  /*5cb0*/  @!P2 IMAD.MOV R14, RZ, RZ, -R14 ;  /* 0x000000ffff0ea224 */ /* 0x000fe200078e0a0e */
[----:B------:R-:W-:Y:S01]  /*5cc0*/  @!P1 LOP3.LUT R14, RZ, R6, RZ, 0x33, !PT ;  /* 0x00000006ff0e9212 */ /* 0x000fe200078e33ff */
[----:B------:R-:W-:-:S03]  /*5cd0*/  IMAD R17, R17, R12, RZ ;  /* 0x0000000c11117224 */ /* 0x000fc600078e02ff */
[----:B------:R-:W-:Y:S01]  /*5ce0*/  IABS R18, R14 ;  /* 0x0000000e00127213 */ /* 0x000fe20000000000 */
[----:B------:R-:W-:Y:S01]  /*5cf0*/  IMAD.HI.U32 R2, R3, R17, R2 ;  /* 0x0000001103027227 */ /* 0x000fe200078e0002 */
[----:B------:R-:W-:Y:S01]  /*5d00*/  IADD3 R17, PT, PT, RZ, -R19, RZ ;  /* 0x80000013ff117210 */ /* 0x000fe20007ffe0ff */
[----:B-1----:R-:W0:Y:S01]  /*5d10*/  MUFU.RCP R16, R16 ;  /* 0x0000001000107308 */ /* 0x002e220000001000 */
[----:B------:R-:W-:Y:S01]  /*5d20*/  IABS R19, R9 ;  /* 0x0000000900137213 */ /* 0x000fe20000000000 */
[----:B------:R-:W-:-:S04]  /*5d30*/  IMAD.MOV.U32 R3, RZ, RZ, R18 ;  /* 0x000000ffff037224 */ /* 0x000fc800078e0012 */
[----:B------:R-:W-:-:S04]  /*5d40*/  IMAD.HI.U32 R2, R2, R3, RZ ;  /* 0x0000000302027227 */ /* 0x000fc800078e00ff */
[----:B------:R-:W-:Y:S02]  /*5d50*/  IMAD R3, R2, R17, R3 ;  /* 0x0000001102037224 */ /* 0x000fe400078e0203 */
[----:B------:R-:W-:-:S03]  /*5d60*/  IMAD.MOV R19, RZ, RZ, -R19 ;  /* 0x000000ffff137224 */ /* 0x000fc600078e0a13 */
[----:B------:R-:W-:Y:S02]  /*5d70*/  ISETP.GT.U32.AND P1, PT, R12, R3, PT ;  /* 0x000000030c00720c */ /* 0x000fe40003f24070 */
[----:B0-----:R-:W-:-:S11]  /*5d80*/  IADD3 R17, PT, PT, R16, 0xffffffe, RZ ;  /* 0x0ffffffe10117810 */ /* 0x001fd60007ffe0ff */
[----:B------:R-:W-:Y:S02]  /*5d90*/  @!P1 IMAD.IADD R3, R3, 0x1, -R12 ;  /* 0x0000000103039824 */ /* 0x000fe400078e0a0c */
[----:B------:R-:W-:Y:S01]  /*5da0*/  @!P1 VIADD R2, R2, 0x1 ;  /* 0x0000000102029836 */ /* 0x000fe20000000000 */
[----:B------:R-:W-:Y:S02]  /*5db0*/  ISETP.NE.AND P1, PT, R7, RZ, PT ;  /* 0x000000ff0700720c */ /* 0x000fe40003f25270 */
[----:B------:R-:W-:Y:S02]  /*5dc0*/  ISETP.GE.U32.AND P0, PT, R3, R12, PT ;  /* 0x0000000c0300720c */ /* 0x000fe40003f06070 */
[----:B------:R-:W0:Y:S01]  /*5dd0*/  F2I.FTZ.U32.TRUNC.NTZ R3, R17 ;  /* 0x0000001100037305 */ /* 0x000e22000021f000 */
[----:B------:R-:W-:-:S04]  /*5de0*/  LOP3.LUT R12, R14, R7, RZ, 0x3c, !PT ;  /* 0x000000070e0c7212 */ /* 0x000fc800078e3cff */
[----:B------:R-:W-:-:S06]  /*5df0*/  ISETP.GE.AND P2, PT, R12, RZ, PT ;  /* 0x000000ff0c00720c */ /* 0x000fcc0003f46270 */
[----:B------:R-:W-:Y:S01]  /*5e00*/  @P0 VIADD R2, R2, 0x1 ;  /* 0x0000000102020836 */ /* 0x000fe20000000000 */
[----:B0-----:R-:W-:-:S03]  /*5e10*/  IADD3 R16, PT, PT, RZ, -R3, RZ ;  /* 0x80000003ff107210 */ /* 0x001fc60007ffe0ff */
[----:B------:R-:W-:Y:S02]  /*5e20*/  IMAD.MOV.U32 R12, RZ, RZ, R2 ;  /* 0x000000ffff0c7224 */ /* 0x000fe400078e0002 */
[----:B------:R-:W-:-:S03]  /*5e30*/  IMAD.MOV.U32 R2, RZ, RZ, R16 ;  /* 0x000000ffff027224 */ /* 0x000fc600078e0010 */
[----:B------:R-:W-:Y:S02]  /*5e40*/  @!P2 IADD3 R12, PT, PT, -R12, RZ, RZ ;  /* 0x000000ff0c0ca210 */ /* 0x000fe40007ffe1ff */
[----:B------:R-:W-:Y:S01]  /*5e50*/  @!P1 LOP3.LUT R12, RZ, R7, RZ, 0x33, !PT ;  /* 0x00000007ff0c9212 */ /* 0x000fe200078e33ff */
[----:B------:R-:W-:Y:S01]  /*5e60*/  IMAD R17, R2, R15, RZ ;  /* 0x0000000f02117224 */ /* 0x000fe200078e02ff */
[----:B------:R-:W-:Y:S01]  /*5e70*/  IABS R16, R11 ;  /* 0x0000000b00107213 */ /* 0x000fe20000000000 */
[----:B------:R-:W-:Y:S01]  /*5e80*/  IMAD.MOV.U32 R2, RZ, RZ, RZ ;  /* 0x000000ffff027224 */ /* 0x000fe200078e00ff */
[----:B------:R-:W-:-:S03]  /*5e90*/  IABS R18, R12 ;  /* 0x0000000c00127213 */ /* 0x000fc60000000000 */
[----:B------:R-:W-:Y:S01]  /*5ea0*/  IMAD.HI.U32 R2, R3, R17, R2 ;  /* 0x0000001103027227 */ /* 0x000fe200078e0002 */
[----:B------:R-:W-:Y:S01]  /*5eb0*/  MOV R3, R18 ;  /* 0x0000001200037202 */ /* 0x000fe20000000f00 */
        /* <DEDUP_REMOVED lines=17> */
[----:B------:R-:W-:Y:S02]  /*5fd0*/  @!P2 IADD3 R18, PT, PT, -R18, RZ, RZ ;  /* 0x000000ff1212a210 */ /* 0x000fe40007ffe1ff */
[----:B------:R-:W-:Y:S01]  /*5fe0*/  @!P1 LOP3.LUT R18, RZ, R9, RZ, 0x33, !PT ;  /* 0x00000009ff129212 */ /* 0x000fe200078e33ff */
[----:B0-----:R-:W-:-:S03]  /*5ff0*/  IMAD.MOV R15, RZ, RZ, -R3 ;  /* 0x000000ffff0f7224 */ /* 0x001fc600078e0a03 */
[----:B------:R-:W-:Y:S01]  /*6000*/  IABS R17, R18 ;  /* 0x0000001200117213 */ /* 0x000fe20000000000 */
[----:B------:R-:W-:-:S04]  /*6010*/  IMAD R15, R15, R16, RZ ;  /* 0x000000100f0f7224 */ /* 0x000fc800078e02ff */
[----:B------:R-:W-:Y:S01]  /*6020*/  IMAD.HI.U32 R2, R3, R15, R2 ;  /* 0x0000000f03027227 */ /* 0x000fe200078e0002 */
[----:B------:R-:W-:-:S03]  /*6030*/  MOV R15, R19 ;  /* 0x00000013000f7202 */ /* 0x000fc60000000f00 */
[----:B------:R-:W-:-:S04]  /*6040*/  IMAD.MOV.U32 R3, RZ, RZ, R17 ;  /* 0x000000ffff037224 */ /* 0x000fc800078e0011 */
[----:B------:R-:W-:-:S04]  /*6050*/  IMAD.HI.U32 R2, R2, R3, RZ ;  /* 0x0000000302027227 */ /* 0x000fc800078e00ff */
[----:B------:R-:W-:-:S05]  /*6060*/  IMAD R3, R2, R15, R3 ;  /* 0x0000000f02037224 */ /* 0x000fca00078e0203 */
[----:B------:R-:W-:-:S13]  /*6070*/  ISETP.GT.U32.AND P1, PT, R16, R3, PT ;  /* 0x000000031000720c */ /* 0x000fda0003f24070 */
[----:B------:R-:W-:Y:S01]  /*6080*/  @!P1 IMAD.IADD R3, R3, 0x1, -R16 ;  /* 0x0000000103039824 */ /* 0x000fe200078e0a10 */
[----:B------:R-:W-:Y:S02]  /*6090*/  @!P1 IADD3 R2, PT, PT, R2, 0x1, RZ ;  /* 0x0000000102029810 */ /* 0x000fe40007ffe0ff */
[----:B------:R-:W-:Y:S02]  /*60a0*/  ISETP.NE.AND P1, PT, R11, RZ, PT ;  /* 0x000000ff0b00720c */ /* 0x000fe40003f25270 */
[----:B------:R-:W-:Y:S02]  /*60b0*/  ISETP.GE.U32.AND P0, PT, R3, R16, PT ;  /* 0x000000100300720c */ /* 0x000fe40003f06070 */
[C---:B------:R-:W-:Y:S02]  /*60c0*/  LOP3.LUT R3, R18.reuse, R11, RZ, 0x3c, !PT ;  /* 0x0000000b12037212 */ /* 0x040fe400078e3cff */
[----:B------:R-:W-:Y:S02]  /*60d0*/  IADD3 R16, PT, PT, -R18, RZ, RZ ;  /* 0x000000ff12107210 */ /* 0x000fe40007ffe1ff */
[----:B------:R-:W-:Y:S01]  /*60e0*/  ISETP.GE.AND P2, PT, R3, RZ, PT ;  /* 0x000000ff0300720c */ /* 0x000fe20003f46270 */
[----:B------:R-:W-:-:S02]  /*60f0*/  IMAD.MOV R3, RZ, RZ, -R12 ;  /* 0x000000ffff037224 */ /* 0x000fc400078e0a0c */
[----:B------:R-:W-:Y:S01]  /*6100*/  IMAD R9, R9, R16, R12 ;  /* 0x0000001009097224 */ /* 0x000fe200078e020c */
[----:B------:R-:W-:Y:S01]  /*6110*/  MOV R12, R10 ;  /* 0x0000000a000c7202 */ /* 0x000fe20000000f00 */
[----:B------:R-:W-:Y:S01]  /*6120*/  IMAD R7, R7, R3, R14 ;  /* 0x0000000307077224 */ /* 0x000fe200078e020e */
[----:B------:R-:W-:Y:S01]  /*6130*/  LEA R3, R4, UR12, 0x2 ;  /* 0x0000000c04037c11 */ /* 0x000fe2000f8e10ff */
[----:B------:R-:W-:Y:S01]  /*6140*/  @P0 VIADD R2, R2, 0x1 ;  /* 0x0000000102020836 */ /* 0x000fe20000000000 */
[----:B------:R-:W-:-:S04]  /*6150*/  LEA R4, R10, UR12, 0x2 ;  /* 0x0000000c0a047c11 */ /* 0x000fc8000f8e10ff */
[----:B------:R-:W-:Y:S02]  /*6160*/  MOV R15, R2 ;  /* 0x00000002000f7202 */ /* 0x000fe40000000f00 */
[----:B------:R-:W-:-:S03]  /*6170*/  IADD3 R2, PT, PT, -R14, RZ, RZ ;  /* 0x000000ff0e027210 */ /* 0x000fc60007ffe1ff */
[----:B------:R-:W-:Y:S01]  /*6180*/  @!P2 IMAD.MOV R15, RZ, RZ, -R15 ;  /* 0x000000ffff0fa224 */ /* 0x000fe200078e0a0f */
[----:B------:R-:W-:Y:S01]  /*6190*/  @!P1 LOP3.LUT R15, RZ, R11, RZ, 0x33, !PT ;  /* 0x0000000bff0f9212 */ /* 0x000fe200078e33ff */
[----:B------:R-:W-:Y:S01]  /*61a0*/  IMAD R6, R6, R2, R13 ;  /* 0x0000000206067224 */ /* 0x000fe200078e020d */
[----:B------:R-:W-:-:S03]  /*61b0*/  LEA R2, R5, UR12, 0x2 ;  /* 0x0000000c05027c11 */ /* 0x000fc6000f8e10ff */
[--C-:B------:R-:W-:Y:S01]  /*61c0*/  IMAD.MOV R17, RZ, RZ, -R15.reuse ;  /* 0x000000ffff117224 */ /* 0x100fe200078e0a0f */
[----:B------:R0:W-:Y:S01]  /*61d0*/  STL [R3], R6 ;  /* 0x0000000603007387 */ /* 0x0001e20000100800 */
[----:B------:R-:W-:Y:S02]  /*61e0*/  IMAD.MOV.U32 R13, RZ, RZ, R15 ;  /* 0x000000ffff0d7224 */ /* 0x000fe400078e000f */
[----:B------:R-:W-:Y:S01]  /*61f0*/  IMAD R11, R11, R17, R18 ;  /* 0x000000110b0b7224 */ /* 0x000fe200078e0212 */
[----:B------:R0:W-:Y:S04]  /*6200*/  STL [R2], R7 ;  /* 0x0000000702007387 */ /* 0x0001e80000100800 */
[----:B------:R0:W-:Y:S04]  /*6210*/  STL [R8], R9 ;  /* 0x0000000908007387 */ /* 0x0001e80000100800 */
[----:B------:R0:W-:Y:S02]  /*6220*/  STL [R4], R11 ;  /* 0x0000000b04007387 */ /* 0x0001e40000100800 */
.L_x_129:
[----:B------:R-:W-:Y:S05]  /*6230*/  BRA.U !UP2, `(.L_x_128) ;  /* 0x000000050a987547 */ /* 0x000fea000b800000 */
[----:B------:R-:W-:Y:S02]  /*6240*/  UISETP.NE.AND UP1, UPT, UR5, 0x1, UPT ;  /* 0x000000010500788c */ /* 0x000fe4000bf25270 */
[----:B------:R-:W-:-:S04]  /*6250*/  ULOP3.LUT UR4, UR4, 0x1, URZ, 0xc0, !UPT ;  /* 0x0000000104047892 */ /* 0x000fc8000f8ec0ff */
[----:B------:R-:W-:-:S03]  /*6260*/  UISETP.NE.U32.AND UP2, UPT, UR4, 0x1, UPT ;  /* 0x000000010400788c */ /* 0x000fc6000bf45070 */
[----:B------:R-:W-:Y:S08]  /*6270*/  BRA.U !UP1, `(.L_x_130) ;  /* 0x0000000509147547 */ /* 0x000ff0000b800000 */
[----:B0----5:R-:W0:Y:S01]  /*6280*/  LDC.64 R10, c[0x0][0x388] ;  /* 0x0000e200ff0a7b82 */ /* 0x021e220000000a00 */
[----:B------:R-:W-:-:S05]  /*6290*/  IADD3 R2, PT, PT, R12, -0x1, RZ ;  /* 0xffffffff0c027810 */ /* 0x000fca0007ffe0ff */
[----:B0-----:R-:W-:-:S05]  /*62a0*/  IMAD.WIDE.U32 R6, R2, 0x4, R10 ;  /* 0x0000000402067825 */ /* 0x001fca00078e000a */
[----:B------:R-:W2:Y:S01]  /*62b0*/  LDG.E R4, desc[UR10][R6.64] ;  /* 0x0000000a06047981 */ /* 0x000ea2000c1e1900 */
[----:B------:R-:W-:-:S04]  /*62c0*/  VIADD R3, R12, 0xfffffffe ;  /* 0xfffffffe0c037836 */ /* 0x000fc80000000000 */
[----:B------:R-:W-:-:S05]  /*62d0*/  IMAD.WIDE.U32 R10, R3, 0x4, R10 ;  /* 0x00000004030a7825 */ /* 0x000fca00078e000a */
[----:B------:R0:W4:Y:S01]  /*62e0*/  LDG.E R5, desc[UR10][R10.64] ;  /* 0x0000000a0a057981 */ /* 0x000122000c1e1900 */
[-C--:B--2---:R-:W-:Y:S02]  /*62f0*/  IABS R15, R4.reuse ;  /* 0x00000004000f7213 */ /* 0x084fe40000000000 */
[----:B0-----:R-:W-:Y:S02]  /*6300*/  IABS R11, R4 ;  /* 0x00000004000b7213 */ /* 0x001fe40000000000 */
[----:B------:R-:W0:Y:S01]  /*6310*/  I2F.RP R12, R15 ;  /* 0x0000000f000c7306 */ /* 0x000e220000209400 */
[----:B----4-:R-:W-:-:S07]  /*6320*/  IABS R14, R5 ;  /* 0x00000005000e7213 */ /* 0x010fce0000000000 */
[----:B0-----:R-:W0:Y:S02]  /*6330*/  MUFU.RCP R12, R12 ;  /* 0x0000000c000c7308 */ /* 0x001e240000001000 */
[----:B0-----:R-:W-:Y:S02]  /*6340*/  IADD3 R8, PT, PT, R12, 0xffffffe, RZ ;  /* 0x0ffffffe0c087810 */ /* 0x001fe40007ffe0ff */
[----:B------:R-:W-:-:S04]  /*6350*/  IABS R12, R13 ;  /* 0x0000000d000c7213 */ /* 0x000fc80000000000 */
[----:B------:R0:W1:Y:S02]  /*6360*/  F2I.FTZ.U32.TRUNC.NTZ R9, R8 ;  /* 0x0000000800097305 */ /* 0x000064000021f000 */
[----:B0-----:R-:W-:Y:S02]  /*6370*/  IMAD.MOV.U32 R8, RZ, RZ, RZ ;  /* 0x000000ffff087224 */ /* 0x001fe400078e00ff */
[----:B-1----:R-:W-:-:S04]  /*6380*/  IMAD.MOV R6, RZ, RZ, -R9 ;  /* 0x000000ffff067224 */ /* 0x002fc800078e0a09 */
[----:B------:R-:W-:Y:S01]  /*6390*/  IMAD R7, R6, R15, RZ ;  /* 0x0000000f06077224 */ /* 0x000fe200078e02ff */
[----:B------:R-:W-:-:S03]  /*63a0*/  MOV R6, R14 ;  /* 0x0000000e00067202 */ /* 0x000fc60000000f00 */
[----:B------:R-:W-:Y:S01]  /*63b0*/  IMAD.HI.U32 R9, R9, R7, R8 ;  /* 0x0000000709097227 */ /* 0x000fe200078e0008 */
[----:B------:R-:W0:Y:S01]  /*63c0*/  I2F.RP R10, R6 ;  /* 0x00000006000a7306 */ /* 0x000e220000209400 */
[----:B------:R-:W-:-:S04]  /*63d0*/  IADD3 R8, PT, PT, RZ, -R11, RZ ;  /* 0x8000000bff087210 */ /* 0x000fc80007ffe0ff */
[----:B------:R-:W-:-:S04]  /*63e0*/  IMAD.HI.U32 R7, R9, R12, RZ ;  /* 0x0000000c09077227 */ /* 0x000fc800078e00ff */
[----:B------:R-:W-:-:S05]  /*63f0*/  IMAD R8, R7, R8, R12 ;  /* 0x0000000807087224 */ /* 0x000fca00078e020c */
[----:B------:R-:W-:Y:S01]  /*6400*/  ISETP.GT.U32.AND P1, PT, R15, R8, PT ;  /* 0x000000080f00720c */ /* 0x000fe20003f24070 */
[----:B0-----:R-:W0:-:S12]  /*6410*/  MUFU.RCP R10, R10 ;  /* 0x0000000a000a7308 */ /* 0x001e180000001000 */
[----:B------:R-:W-:Y:S02]  /*6420*/  @!P1 IMAD.IADD R8, R8, 0x1, -R15 ;  /* 0x0000000108089824 */ /* 0x000fe400078e0a0f */
[----:B------:R-:W-:Y:S01]  /*6430*/  @!P1 VIADD R7, R7, 0x1 ;  /* 0x0000000107079836 */ /* 0x000fe20000000000 */
[----:B------:R-:W-:Y:S02]  /*6440*/  ISETP.NE.AND P1, PT, R4, RZ, PT ;  /* 0x000000ff0400720c */ /* 0x000fe40003f25270 */
[----:B0-----:R-:W-:Y:S02]  /*6450*/  IADD3 R9, PT, PT, R10, 0xffffffe, RZ ;  /* 0x0ffffffe0a097810 */ /* 0x001fe40007ffe0ff */
[----:B------:R-:W-:Y:S02]  /*6460*/  ISETP.GE.U32.AND P0, PT, R8, R15, PT ;  /* 0x0000000f0800720c */ /* 0x000fe40003f06070 */
[----:B------:R-:W-:Y:S02]  /*6470*/  LOP3.LUT R8, R13, R4, RZ, 0x3c, !PT ;  /* 0x000000040d087212 */ /* 0x000fe400078e3cff */
[----:B------:R-:W0:Y:S02]  /*6480*/  F2I.FTZ.U32.TRUNC.NTZ R9, R9 ;  /* 0x0000000900097305 */ /* 0x000e24000021f000 */
[----:B------:R-:W-:-:S02]  /*6490*/  ISETP.GE.AND P2, PT, R8, RZ, PT ;  /* 0x000000ff0800720c */ /* 0x000fc40003f46270 */
[----:B------:R-:W-:-:S04]  /*64a0*/  IABS R8, R5 ;  /* 0x0000000500087213 */ /* 0x000fc80000000000 */
[----:B------:R-:W-:Y:S01]  /*64b0*/  IADD3 R11, PT, PT, RZ, -R8, RZ ;  /* 0x80000008ff0b7210 */ /* 0x000fe20007ffe0ff */
[----:B------:R-:W-:Y:S01]  /*64c0*/  IMAD.MOV.U32 R8, RZ, RZ, RZ ;  /* 0x000000ffff087224 */ /* 0x000fe200078e00ff */
[----:B------:R-:W-:-:S05]  /*64d0*/  @P0 IADD3 R7, PT, PT, R7, 0x1, RZ ;  /* 0x0000000107070810 */ /* 0x000fca0007ffe0ff */
[----:B------:R-:W-:Y:S01]  /*64e0*/  IMAD.MOV.U32 R12, RZ, RZ, R7 ;  /* 0x000000ffff0c7224 */ /* 0x000fe200078e0007 */
[----:B0-----:R-:W-:-:S03]  /*64f0*/  IADD3 R7, PT, PT, RZ, -R9, RZ ;  /* 0x80000009ff077210 */ /* 0x001fc60007ffe0ff */
[----:B------:R-:W-:Y:S01]  /*6500*/  @!P2 IMAD.MOV R12, RZ, RZ, -R12 ;  /* 0x000000ffff0ca224 */ /* 0x000fe200078e0a0c */
[----:B------:R-:W-:Y:S01]  /*6510*/  @!P1 LOP3.LUT R12, RZ, R4, RZ, 0x33, !PT ;  /* 0x00000004ff0c9212 */ /* 0x000fe200078e33ff */
[----:B------:R-:W-:-:S03]  /*6520*/  IMAD R7, R7, R6, RZ ;  /* 0x0000000607077224 */ /* 0x000fc600078e02ff */
[----:B------:R-:W-:Y:S01]  /*6530*/  IABS R10, R12 ;  /* 0x0000000c000a7213 */ /* 0x000fe20000000000 */
[----:B------:R-:W-:-:S03]  /*6540*/  IMAD.HI.U32 R8, R9, R7, R8 ;  /* 0x0000000709087227 */ /* 0x000fc600078e0008 */
[----:B------:R-:W-:Y:S01]  /*6550*/  MOV R7, R10 ;  /* 0x0000000a00077202 */ /* 0x000fe20000000f00 */
[----:B------:R-:W-:-:S04]  /*6560*/  IMAD.MOV.U32 R9, RZ, RZ, R11 ;  /* 0x000000ffff097224 */ /* 0x000fc800078e000b */
[----:B------:R-:W-:-:S04]  /*6570*/  IMAD.HI.U32 R8, R8, R7, RZ ;  /* 0x0000000708087227 */ /* 0x000fc800078e00ff */
[----:B------:R-:W-:-:S05]  /*6580*/  IMAD R7, R8, R9, R7 ;  /* 0x0000000908077224 */ /* 0x000fca00078e0207 */
[----:B------:R-:W-:-:S13]  /*6590*/  ISETP.GT.U32.AND P1, PT, R6, R7, PT ;  /* 0x000000070600720c */ /* 0x000fda0003f24070 */
[-C--:B------:R-:W-:Y:S01]  /*65a0*/  @!P1 IADD3 R7, PT, PT, R7, -R6.reuse, RZ ;  /* 0x8000000607079210 */ /* 0x080fe20007ffe0ff */
[----:B------:R-:W-:Y:S01]  /*65b0*/  @!P1 VIADD R8, R8, 0x1 ;  /* 0x0000000108089836 */ /* 0x000fe20000000000 */
[----:B------:R-:W-:Y:S02]  /*65c0*/  ISETP.NE.AND P1, PT, R5, RZ, PT ;  /* 0x000000ff0500720c */ /* 0x000fe40003f25270 */
[----:B------:R-:W-:Y:S02]  /*65d0*/  ISETP.GE.U32.AND P0, PT, R7, R6, PT ;  /* 0x000000060700720c */ /* 0x000fe40003f06070 */
[----:B------:R-:W-:Y:S02]  /*65e0*/  LOP3.LUT R6, R12, R5, RZ, 0x3c, !PT ;  /* 0x000000050c067212 */ /* 0x000fe400078e3cff */
[----:B------:R-:W-:Y:S02]  /*65f0*/  LEA R7, R2, UR12, 0x2 ;  /* 0x0000000c02077c11 */ /* 0x000fe4000f8e10ff */
[----:B------:R-:W-:-:S02]  /*6600*/  ISETP.GE.AND P2, PT, R6, RZ, PT ;  /* 0x000000ff0600720c */ /* 0x000fc40003f46270 */
[----:B------:R-:W-:Y:S02]  /*6610*/  IADD3 R6, PT, PT, -R12, RZ, RZ ;  /* 0x000000ff0c067210 */ /* 0x000fe40007ffe1ff */
[----:B------:R-:W-:-:S03]  /*6620*/  LEA R2, R3, UR12, 0x2 ;  /* 0x0000000c03027c11 */ /* 0x000fc6000f8e10ff */
[----:B------:R-:W-:Y:S01]  /*6630*/  @P0 IADD3 R8, PT, PT, R8, 0x1, RZ ;  /* 0x0000000108080810 */ /* 0x000fe20007ffe0ff */
[----:B------:R-:W-:-:S05]  /*6640*/  IMAD R4, R4, R6, R13 ;  /* 0x0000000604047224 */ /* 0x000fca00078e020d */
[----:B------:R-:W-:Y:S01]  /*6650*/  @!P2 IMAD.MOV R8, RZ, RZ, -R8 ;  /* 0x000000ffff08a224 */ /* 0x000fe200078e0a08 */
[----:B------:R-:W-:Y:S01]  /*6660*/  @!P1 LOP3.LUT R8, RZ, R5, RZ, 0x33, !PT ;  /* 0x00000005ff089212 */ /* 0x000fe200078e33ff */
[----:B------:R1:W-:Y:S04]  /*6670*/  STL [R7], R4 ;  /* 0x0000000407007387 */ /* 0x0003e80000100800 */
[--C-:B------:R-:W-:Y:S02]  /*6680*/  IMAD.MOV R10, RZ, RZ, -R8.reuse ;  /* 0x000000ffff0a7224 */ /* 0x100fe400078e0a08 */
[----:B------:R-:W-:Y:S02]  /*6690*/  IMAD.MOV.U32 R13, RZ, RZ, R8 ;  /* 0x000000ffff0d7224 */ /* 0x000fe400078e0008 */
[----:B------:R-:W-:Y:S01]  /*66a0*/  IMAD R5, R5, R10, R12 ;  /* 0x0000000a05057224 */ /* 0x000fe200078e020c */
[----:B------:R-:W-:-:S04]  /*66b0*/  MOV R12, R3 ;  /* 0x00000003000c7202 */ /* 0x000fc80000000f00 */
[----:B------:R1:W-:Y:S03]  /*66c0*/  STL [R2], R5 ;  /* 0x0000000502007387 */ /* 0x0003e60000100800 */
.L_x_130:
[----:B------:R-:W-:Y:S05]  /*66d0*/  BRA.U UP2, `(.L_x_128) ;  /* 0x0000000102707547 */ /* 0x000fea000b800000 */
[----:B01----:R-:W0:Y:S01]  /*66e0*/  LDC.64 R2, c[0x0][0x388] ;  /* 0x0000e200ff027b82 */ /* 0x003e220000000a00 */
[----:B------:R-:W-:-:S05]  /*66f0*/  IADD3 R9, PT, PT, R12, -0x1, RZ ;  /* 0xffffffff0c097810 */ /* 0x000fca0007ffe0ff */
[----:B0-----:R-:W-:-:S05]  /*6700*/  IMAD.WIDE.U32 R2, R9, 0x4, R2 ;  /* 0x0000000409027825 */ /* 0x001fca00078e0002 */
[----:B------:R0:W2:Y:S01]  /*6710*/  LDG.E R10, desc[UR10][R2.64] ;  /* 0x0000000a020a7981 */ /* 0x0000a2000c1e1900 */
[----:B------:R-:W-:Y:S02]  /*6720*/  ISETP.GE.AND P2, PT, R13, RZ, PT ;  /* 0x000000ff0d00720c */ /* 0x000fe40003f46270 */
[----:B0-----:R-:W-:Y:S02]  /*6730*/  IABS R2, R13 ;  /* 0x0000000d00027213 */ /* 0x001fe40000000000 */
[-C--:B--2---:R-:W-:Y:S02]  /*6740*/  IABS R8, R10.reuse ;  /* 0x0000000a00087213 */ /* 0x084fe40000000000 */
[----:B------:R-:W-:Y:S02]  /*6750*/  IABS R3, R10 ;  /* 0x0000000a00037213 */ /* 0x000fe40000000000 */
[----:B------:R-:W0:Y:S02]  /*6760*/  I2F.RP R6, R8 ;  /* 0x0000000800067306 */ /* 0x000e240000209400 */
[----:B------:R-:W-:-:S06]  /*6770*/  IADD3 R3, PT, PT, RZ, -R3, RZ ;  /* 0x80000003ff037210 */ /* 0x000fcc0007ffe0ff */
        /* <DEDUP_REMOVED lines=11> */
[----:B------:R-:W-:Y:S01]  /*6830*/  @!P0 IMAD.IADD R5, R5, 0x1, -R8 ;  /* 0x0000000105058824 */ /* 0x000fe200078e0a08 */
[----:B------:R-:W-:-:S04]  /*6840*/  ISETP.NE.AND P0, PT, R10, RZ, PT ;  /* 0x000000ff0a00720c */ /* 0x000fc80003f05270 */
[----:B------:R-:W-:-:S13]  /*6850*/  ISETP.GT.U32.AND P1, PT, R8, R5, PT ;  /* 0x000000050800720c */ /* 0x000fda0003f24070 */
[----:B------:R-:W-:-:S05]  /*6860*/  @!P1 IADD3 R5, PT, PT, R5, -R8, RZ ;  /* 0x8000000805059210 */ /* 0x000fca0007ffe0ff */
[----:B------:R-:W-:Y:S01]  /*6870*/  @!P2 IMAD.MOV R5, RZ, RZ, -R5 ;  /* 0x000000ffff05a224 */ /* 0x000fe200078e0a05 */
[----:B------:R-:W-:-:S05]  /*6880*/  @!P0 LOP3.LUT R5, RZ, R10, RZ, 0x33, !PT ;  /* 0x0000000aff058212 */ /* 0x000fca00078e33ff */
[----:B------:R2:W-:Y:S02]  /*6890*/  STL [R2], R5 ;  /* 0x0000000502007387 */ /* 0x0005e40000100800 */
.L_x_128:
[----:B------:R-:W4:Y:S01]  /*68a0*/  LDCU UR8, c[0x0][0x3c0] ;  /* 0x00007800ff0877ac */ /* 0x000f220008000800 */
[----:B------:R-:W-:Y:S01]  /*68b0*/  HFMA2 R21, -RZ, RZ, 0, 0 ;  /* 0x00000000ff157431 */ /* 0x000fe200000001ff */
[----:B------:R-:W-:Y:S01]  /*68c0*/  UISETP.GE.U32.AND UP2, UPT, UR6, 0xf, UPT ;  /* 0x0000000f0600788c */ /* 0x000fe2000bf46070 */
[----:B------:R-:W-:Y:S01]  /*68d0*/  UMOV UR4, URZ ;  /* 0x000000ff00047c82 */ /* 0x000fe20008000000 */
[----:B----4-:R-:W-:-:S04]  /*68e0*/  ULOP3.LUT UR13, UR8, 0xf, URZ, 0xc0, !UPT ;  /* 0x0000000f080d7892 */ /* 0x010fc8000f8ec0ff */
[----:B------:R-:W-:-:S03]  /*68f0*/  UISETP.NE.AND UP1, UPT, UR13, URZ, UPT ;  /* 0x000000ff0d00728c */ /* 0x000fc6000bf25270 */
[----:B------:R-:W-:Y:S08]  /*6900*/  BRA.U !UP2, `(.L_x_131) ;  /* 0x000000010adc7547 */ /* 0x000ff0000b800000 */
[----:B------:R-:W4:Y:S01]  /*6910*/  LDCU.64 UR6, c[0x0][0x390] ;  /* 0x00007200ff0677ac */ /* 0x000f220008000a00 */
[----:B------:R-:W-:Y:S01]  /*6920*/  VIADD R14, R1, 0x20 ;  /* 0x00000020010e7836 */ /* 0x000fe20000000000 */
[----:B------:R-:W-:Y:S01]  /*6930*/  MOV R21, RZ ;  /* 0x000000ff00157202 */ /* 0x000fe20000000f00 */
[----:B------:R-:W-:Y:S02]  /*6940*/  ULOP3.LUT UR4, UR8, 0x7ffffff0, URZ, 0xc0, !UPT ;  /* 0x7ffffff008047892 */ /* 0x000fe4000f8ec0ff */
[----:B----4-:R-:W-:-:S04]  /*6950*/  UIADD3 UR5, UP2, UPT, UR6, 0x20, URZ ;  /* 0x0000002006057890 */ /* 0x010fc8000ff5e0ff */
[----:B------:R-:W-:Y:S02]  /*6960*/  UIADD3.X UR6, UPT, UPT, URZ, UR7, URZ, UP2, !UPT ;  /* 0x00000007ff067290 */ /* 0x000fe400097fe4ff */
[----:B012---:R-:W-:Y:S01]  /*6970*/  IMAD.U32 R2, RZ, RZ, UR5 ;  /* 0x00000005ff027e24 */ /* 0x007fe2000f8e00ff */
[----:B------:R-:W-:-:S03]  /*6980*/  UIADD3 UR7, UPT, UPT, -UR4, URZ, URZ ;  /* 0x000000ff04077290 */ /* 0x000fc6000fffe1ff */
[----:B------:R-:W-:-:S09]  /*6990*/  MOV R3, UR6 ;  /* 0x0000000600037c02 */ /* 0x000fd20008000f00 */
.L_x_132:
[----:B------:R-:W2:Y:S04]  /*69a0*/  LDL.64 R12, [R14+-0x20] ;  /* 0xffffe0000e0c7983 */ /* 0x000ea80000100a00 */
[----:B------:R-:W2:Y:S04]  /*69b0*/  LDG.E R20, desc[UR10][R2.64+-0x20] ;  /* 0xffffe00a02147981 */ /* 0x000ea8000c1e1900 */
[----:B------:R-:W4:Y:S04]  /*69c0*/  LDG.E R22, desc[UR10][R2.64+-0x1c] ;  /* 0xffffe40a02167981 */ /* 0x000f28000c1e1900 */
[----:B-----5:R-:W3:Y:S04]  /*69d0*/  LDL.64 R10, [R14+-0x18] ;  /* 0xffffe8000e0a7983 */ /* 0x020ee80000100a00 */
[----:B------:R-:W3:Y:S04]  /*69e0*/  LDG.E R23, desc[UR10][R2.64+-0x18] ;  /* 0xffffe80a02177981 */ /* 0x000ee8000c1e1900 */
[----:B------:R-:W3:Y:S04]  /*69f0*/  LDG.E R24, desc[UR10][R2.64+-0x14] ;  /* 0xffffec0a02187981 */ /* 0x000ee8000c1e1900 */
[----:B------:R-:W3:Y:S04]  /*6a00*/  LDL.64 R6, [R14+-0x10] ;  /* 0xfffff0000e067983 */ /* 0x000ee80000100a00 */
[----:B------:R-:W3:Y:S04]  /*6a10*/  LDG.E R19, desc[UR10][R2.64+-0x10] ;  /* 0xfffff00a02137981 */ /* 0x000ee8000c1e1900 */
[----:B------:R-:W3:Y:S04]  /*6a20*/  LDG.E R18, desc[UR10][R2.64+-0xc] ;  /* 0xfffff40a02127981 */ /* 0x000ee8000c1e1900 */
[----:B------:R-:W3:Y:S04]  /*6a30*/  LDL.64 R4, [R14+-0x8] ;  /* 0xfffff8000e047983 */ /* 0x000ee80000100a00 */
[----:B------:R-:W3:Y:S04]  /*6a40*/  LDG.E R15, desc[UR10][R2.64+-0x8] ;  /* 0xfffff80a020f7981 */ /* 0x000ee8000c1e1900 */
[----:B------:R-:W3:Y:S04]  /*6a50*/  LDG.E R16, desc[UR10][R2.64+-0x4] ;  /* 0xfffffc0a02107981 */ /* 0x000ee8000c1e1900 */
[----:B------:R-:W3:Y:S04]  /*6a60*/  LDL.64 R8, [R14] ;  /* 0x000000000e087983 */ /* 0x000ee80000100a00 */
[----:B------:R-:W3:Y:S01]  /*6a70*/  LDG.E R17, desc[UR10][R2.64] ;  /* 0x0000000a02117981 */ /* 0x000ee2000c1e1900 */
[----:B--2---:R-:W-:-:S03]  /*6a80*/  IMAD R12, R12, R20, R21 ;  /* 0x000000140c0c7224 */ /* 0x004fc600078e0215 */
[----:B------:R-:W2:Y:S01]  /*6a90*/  LDG.E R20, desc[UR10][R2.64+0x4] ;  /* 0x0000040a02147981 */ /* 0x000ea2000c1e1900 */
[----:B----4-:R-:W-:-:S03]  /*6aa0*/  IMAD R22, R13, R22, R12 ;  /* 0x000000160d167224 */ /* 0x010fc600078e020c */
[----:B------:R-:W4:Y:S04]  /*6ab0*/  LDL.64 R12, [R14+0x8] ;  /* 0x000008000e0c7983 */ /* 0x000f280000100a00 */
[----:B------:R-:W4:Y:S01]  /*6ac0*/  LDG.E R21, desc[UR10][R2.64+0x8] ;  /* 0x0000080a02157981 */ /* 0x000f22000c1e1900 */
[----:B---3--:R-:W-:-:S03]  /*6ad0*/  IMAD R10, R10, R23, R22 ;  /* 0x000000170a0a7224 */ /* 0x008fc600078e0216 */
[----:B------:R-:W3:Y:S01]  /*6ae0*/  LDG.E R22, desc[UR10][R2.64+0xc] ;  /* 0x00000c0a02167981 */ /* 0x000ee2000c1e1900 */
[----:B------:R-:W-:-:S03]  /*6af0*/  IMAD R24, R11, R24, R10 ;  /* 0x000000180b187224 */ /* 0x000fc600078e020a */
[----:B------:R-:W3:Y:S04]  /*6b00*/  LDL.64 R10, [R14+0x10] ;  /* 0x000010000e0a7983 */ /* 0x000ee80000100a00 */
[----:B------:R-:W3:Y:S01]  /*6b10*/  LDG.E R23, desc[UR10][R2.64+0x10] ;  /* 0x0000100a02177981 */ /* 0x000ee2000c1e1900 */
[----:B------:R-:W-:-:S03]  /*6b20*/  IMAD R6, R6, R19, R24 ;  /* 0x0000001306067224 */ /* 0x000fc600078e0218 */
[----:B------:R-:W3:Y:S01]  /*6b30*/  LDG.E R24, desc[UR10][R2.64+0x14] ;  /* 0x0000140a02187981 */ /* 0x000ee2000c1e1900 */
[----:B------:R-:W-:-:S03]  /*6b40*/  IMAD R25, R7, R18, R6 ;  /* 0x0000001207197224 */ /* 0x000fc600078e0206 */
[----:B------:R0:W3:Y:S04]  /*6b50*/  LDL.64 R6, [R14+0x18] ;  /* 0x000018000e067983 */ /* 0x0000e80000100a00 */
[----:B------:R-:W3:Y:S04]  /*6b60*/  LDG.E R19, desc[UR10][R2.64+0x18] ;  /* 0x0000180a02137981 */ /* 0x000ee8000c1e1900 */
[----:B------:R1:W3:Y:S01]  /*6b70*/  LDG.E R18, desc[UR10][R2.64+0x1c] ;  /* 0x00001c0a02127981 */ /* 0x0002e2000c1e1900 */
        /* <DEDUP_REMOVED lines=9> */
[----:B----4-:R-:W-:-:S04]  /*6c10*/  IMAD R4, R12, R21, R4 ;  /* 0x000000150c047224 */ /* 0x010fc800078e0204 */
[----:B---3--:R-:W-:-:S04]  /*6c20*/  IMAD R4, R13, R22, R4 ;  /* 0x000000160d047224 */ /* 0x008fc800078e0204 */
[----:B------:R-:W-:-:S04]  /*6c30*/  IMAD R4, R10, R23, R4 ;  /* 0x000000170a047224 */ /* 0x000fc800078e0204 */
[----:B------:R-:W-:-:S04]  /*6c40*/  IMAD R4, R11, R24, R4 ;  /* 0x000000180b047224 */ /* 0x000fc800078e0204 */
[----:B------:R-:W-:-:S04]  /*6c50*/  IMAD R4, R6, R19, R4 ;  /* 0x0000001306047224 */ /* 0x000fc800078e0204 */
[----:B------:R-:W-:Y:S01]  /*6c60*/  IMAD R21, R7, R18, R4 ;  /* 0x0000001207157224 */ /* 0x000fe200078e0204 */
[----:B------:R-:W-:Y:S06]  /*6c70*/  BRA.U UP2, `(.L_x_132) ;  /* 0xfffffffd02487547 */ /* 0x000fec000b83ffff */
.L_x_131:
[----:B------:R-:W-:Y:S05]  /*6c80*/  BRA.U !UP1, `(.L_x_133) ;  /* 0x0000000509047547 */ /* 0x000fea000b800000 */
[----:B------:R-:W-:-:S09]  /*6c90*/  UISETP.GE.U32.AND UP1, UPT, UR13, 0x8, UPT ;  /* 0x000000080d00788c */ /* 0x000fd2000bf26070 */
[----:B------:R-:W-:Y:S05]  /*6ca0*/  BRA.U !UP1, `(.L_x_134) ;  /* 0x0000000109687547 */ /* 0x000fea000b800000 */
[----:B------:R-:W4:Y:S01]  /*6cb0*/  LDCU.64 UR6, c[0x0][0x390] ;  /* 0x00007200ff0677ac */ /* 0x000f220008000a00 */
[----:B------:R-:W-:-:S09]  /*6cc0*/  ULEA UR5, UR4, UR12, 0x2 ;  /* 0x0000000c04057291 */ /* 0x000fd2000f8e10ff */
[----:B0-----:R-:W3:Y:S04]  /*6cd0*/  LDL.64 R8, [UR5] ;  /* 0x00000005ff087983 */ /* 0x001ee80008100a00 */
[----:B-1----:R-:W3:Y:S01]  /*6ce0*/  LDL.64 R6, [UR5+0x8] ;  /* 0x00000805ff067983 */ /* 0x002ee20008100a00 */
[----:B----4-:R-:W-:-:S03]  /*6cf0*/  UIMAD.WIDE.U32 UR6, UR4, 0x4, UR6 ;  /* 0x00000004040678a5 */ /* 0x010fc6000f8e0006 */
[----:B--2---:R-:W2:Y:S03]  /*6d00*/  LDL.64 R4, [UR5+0x10] ;  /* 0x00001005ff047983 */ /* 0x004ea60008100a00 */
[----:B------:R-:W-:Y:S01]  /*6d10*/  IMAD.U32 R10, RZ, RZ, UR6 ;  /* 0x00000006ff0a7e24 */ /* 0x000fe2000f8e00ff */
[----:B-----5:R-:W-:Y:S01]  /*6d20*/  MOV R11, UR7 ;  /* 0x00000007000b7c02 */ /* 0x020fe20008000f00 */
[----:B------:R-:W4:Y:S04]  /*6d30*/  LDL.64 R2, [UR5+0x18] ;  /* 0x00001805ff027983 */ /* 0x000f280008100a00 */
[----:B------:R-:W3:Y:S04]  /*6d40*/  LDG.E R12, desc[UR10][R10.64] ;  /* 0x0000000a0a0c7981 */ /* 0x000ee8000c1e1900 */
[----:B------:R-:W2:Y:S04]  /*6d50*/  LDG.E R13, desc[UR10][R10.64+0x4] ;  /* 0x0000040a0a0d7981 */ /* 0x000ea8000c1e1900 */
[----:B------:R-:W4:Y:S04]  /*6d60*/  LDG.E R14, desc[UR10][R10.64+0x8] ;  /* 0x0000080a0a0e7981 */ /* 0x000f28000c1e1900 */
[----:B------:R-:W4:Y:S04]  /*6d70*/  LDG.E R15, desc[UR10][R10.64+0xc] ;  /* 0x00000c0a0a0f7981 */ /* 0x000f28000c1e1900 */
[----:B------:R-:W4:Y:S04]  /*6d80*/  LDG.E R16, desc[UR10][R10.64+0x10] ;  /* 0x0000100a0a107981 */ /* 0x000f28000c1e1900 */
[----:B------:R-:W4:Y:S04]  /*6d90*/  LDG.E R17, desc[UR10][R10.64+0x14] ;  /* 0x0000140a0a117981 */ /* 0x000f28000c1e1900 */
[----:B------:R-:W4:Y:S04]  /*6da0*/  LDG.E R18, desc[UR10][R10.64+0x18] ;  /* 0x0000180a0a127981 */ /* 0x000f28000c1e1900 */
[----:B------:R-:W4:Y:S01]  /*6db0*/  LDG.E R19, desc[UR10][R10.64+0x1c] ;  /* 0x00001c0a0a137981 */ /* 0x000f22000c1e1900 */
[----:B------:R-:W-:Y:S01]  /*6dc0*/  UIADD3 UR4, UPT, UPT, UR4, 0x8, URZ ;  /* 0x0000000804047890 */ /* 0x000fe2000fffe0ff */
[----:B---3--:R-:W-:-:S04]  /*6dd0*/  IMAD R8, R8, R12, R21 ;  /* 0x0000000c08087224 */ /* 0x008fc800078e0215 */
[----:B--2---:R-:W-:-:S04]  /*6de0*/  IMAD R9, R13, R9, R8 ;  /* 0x000000090d097224 */ /* 0x004fc800078e0208 */
[----:B----4-:R-:W-:-:S04]  /*6df0*/  IMAD R6, R6, R14, R9 ;  /* 0x0000000e06067224 */ /* 0x010fc800078e0209 */
[----:B------:R-:W-:-:S04]  /*6e00*/  IMAD R7, R15, R7, R6 ;  /* 0x000000070f077224 */ /* 0x000fc800078e0206 */
[----:B------:R-:W-:-:S04]  /*6e10*/  IMAD R4, R4, R16, R7 ;  /* 0x0000001004047224 */ /* 0x000fc800078e0207 */
[----:B------:R-:W-:-:S04]  /*6e20*/  IMAD R5, R17, R5, R4 ;  /* 0x0000000511057224 */ /* 0x000fc800078e0204 */
[----:B------:R-:W-:-:S04]  /*6e30*/  IMAD R2, R2, R18, R5 ;  /* 0x0000001202027224 */ /* 0x000fc800078e0205 */
[----:B------:R-:W-:-:S07]  /*6e40*/  IMAD R21, R19, R3, R2 ;  /* 0x0000000313157224 */ /* 0x000fce00078e0202 */
.L_x_134:
[----:B------:R-:W-:Y:S05]  /*6e50*/  BRA.U !UP0, `(.L_x_133) ;  /* 0x0000000108907547 */ /* 0x000fea000b800000 */
[----:B------:R-:W-:Y:S02]  /*6e60*/  UISETP.GE.U32.AND UP0, UPT, UR9, 0x4, UPT ;  /* 0x000000040900788c */ /* 0x000fe4000bf06070 */
[----:B------:R-:W-:-:S04]  /*6e70*/  ULOP3.LUT UR8, UR8, 0x3, URZ, 0xc0, !UPT ;  /* 0x0000000308087892 */ /* 0x000fc8000f8ec0ff */
[----:B------:R-:W-:-:S03]  /*6e80*/  UISETP.NE.AND UP1, UPT, UR8, URZ, UPT ;  /* 0x000000ff0800728c */ /* 0x000fc6000bf25270 */
[----:B------:R-:W-:Y:S08]  /*6e90*/  BRA.U !UP0, `(.L_x_135) ;  /* 0x0000000108407547 */ /* 0x000ff0000b800000 */
[----:B------:R-:W4:Y:S01]  /*6ea0*/  LDCU.64 UR6, c[0x0][0x390] ;  /* 0x00007200ff0677ac */ /* 0x000f220008000a00 */
[----:B------:R-:W-:-:S09]  /*6eb0*/  ULEA UR5, UR4, UR12, 0x2 ;  /* 0x0000000c04057291 */ /* 0x000fd2000f8e10ff */
[----:B012---:R-:W2:Y:S04]  /*6ec0*/  LDL.64 R4, [UR5] ;  /* 0x00000005ff047983 */ /* 0x007ea80008100a00 */
[----:B------:R-:W3:Y:S01]  /*6ed0*/  LDL.64 R8, [UR5+0x8] ;  /* 0x00000805ff087983 */ /* 0x000ee20008100a00 */
[----:B----4-:R-:W-:-:S06]  /*6ee0*/  UIMAD.WIDE.U32 UR6, UR4, 0x4, UR6 ;  /* 0x00000004040678a5 */ /* 0x010fcc000f8e0006 */
[----:B------:R-:W-:Y:S01]  /*6ef0*/  IMAD.U32 R2, RZ, RZ, UR6 ;  /* 0x00000006ff027e24 */ /* 0x000fe2000f8e00ff */
[----:B------:R-:W-:-:S05]  /*6f00*/  MOV R3, UR7 ;  /* 0x0000000700037c02 */ /* 0x000fca0008000f00 */
[----:B------:R-:W2:Y:S04]  /*6f10*/  LDG.E R6, desc[UR10][R2.64] ;  /* 0x0000000a02067981 */ /* 0x000ea8000c1e1900 */
[----:B------:R-:W4:Y:S04]  /*6f20*/  LDG.E R7, desc[UR10][R2.64+0x4] ;  /* 0x0000040a02077981 */ /* 0x000f28000c1e1900 */
[----:B------:R-:W3:Y:S04]  /*6f30*/  LDG.E R10, desc[UR10][R2.64+0x8] ;  /* 0x0000080a020a7981 */ /* 0x000ee8000c1e1900 */
[----:B-----5:R-:W3:Y:S01]  /*6f40*/  LDG.E R11, desc[UR10][R2.64+0xc] ;  /* 0x00000c0a020b7981 */ /* 0x020ee2000c1e1900 */
[----:B------:R-:W-:Y:S01]  /*6f50*/  UIADD3 UR4, UPT, UPT, UR4, 0x4, URZ ;  /* 0x0000000404047890 */ /* 0x000fe2000fffe0ff */
[----:B--2---:R-:W-:-:S04]  /*6f60*/  IMAD R4, R4, R6, R21 ;  /* 0x0000000604047224 */ /* 0x004fc800078e0215 */
[----:B----4-:R-:W-:-:S04]  /*6f70*/  IMAD R5, R7, R5, R4 ;  /* 0x0000000507057224 */ /* 0x010fc800078e0204 */
[----:B---3--:R-:W-:-:S04]  /*6f80*/  IMAD R8, R8, R10, R5 ;  /* 0x0000000a08087224 */ /* 0x008fc800078e0205 */
[----:B------:R-:W-:-:S07]  /*6f90*/  IMAD R21, R11, R9, R8 ;  /* 0x000000090b157224 */ /* 0x000fce00078e0208 */
.L_x_135:
[----:B------:R-:W-:Y:S05]  /*6fa0*/  BRA.U !UP1, `(.L_x_133) ;  /* 0x00000001093c7547 */ /* 0x000fea000b800000 */
[----:B------:R-:W4:Y:S01]  /*6fb0*/  LDCU.64 UR6, c[0x0][0x390] ;  /* 0x00007200ff0677ac */ /* 0x000f220008000a00 */
[----:B------:R-:W-:Y:S02]  /*6fc0*/  UIMAD UR9, UR4, 0x4, UR12 ;  /* 0x00000004040978a4 */ /* 0x000fe4000f8e020c */
[----:B----4-:R-:W-:Y:S02]  /*6fd0*/  UIMAD.WIDE.U32 UR4, UR4, 0x4, UR6 ;  /* 0x00000004040478a5 */ /* 0x010fe4000f8e0006 */
[----:B------:R-:W-:-:S12]  /*6fe0*/  UIADD3 UR6, UPT, UPT, -UR8, URZ, URZ ;  /* 0x000000ff08067290 */ /* 0x000fd8000fffe1ff */
.L_x_136:
[----:B012---:R-:W-:Y:S01]  /*6ff0*/  IMAD.U32 R2, RZ, RZ, UR4 ;  /* 0x00000004ff027e24 */ /* 0x007fe2000f8e00ff */
[----:B------:R-:W-:Y:S01]  /*7000*/  MOV R3, UR5 ;  /* 0x0000000500037c02 */ /* 0x000fe20008000f00 */
[----:B------:R-:W2:Y:S04]  /*7010*/  LDL R4, [UR9] ;  /* 0x00000009ff047983 */ /* 0x000ea80008100800 */
[----:B------:R-:W2:Y:S01]  /*7020*/  LDG.E R2, desc[UR10][R2.64] ;  /* 0x0000000a02027981 */ /* 0x000ea2000c1e1900 */
[----:B------:R-:W-:Y:S02]  /*7030*/  UIADD3 UR4, UP0, UPT, UR4, 0x4, URZ ;  /* 0x0000000404047890 */ /* 0x000fe4000ff1e0ff */
[----:B------:R-:W-:Y:S02]  /*7040*/  UIADD3 UR6, UPT, UPT, UR6, 0x1, URZ ;  /* 0x0000000106067890 */ /* 0x000fe4000fffe0ff */
[----:B------:R-:W-:-:S02]  /*7050*/  UIADD3.X UR5, UPT, UPT, URZ, UR5, URZ, UP0, !UPT ;  /* 0x00000005ff057290 */ /* 0x000fc400087fe4ff */
[----:B------:R-:W-:Y:S02]  /*7060*/  UISETP.NE.AND UP0, UPT, UR6, URZ, UPT ;  /* 0x000000ff0600728c */ /* 0x000fe4000bf05270 */
[----:B------:R-:W-:Y:S01]  /*7070*/  UIADD3 UR9, UPT, UPT, UR9, 0x4, URZ ;  /* 0x0000000409097890 */ /* 0x000fe2000fffe0ff */
[----:B--2---:R-:W-:-:S06]  /*7080*/  IMAD R21, R4, R2, R21 ;  /* 0x0000000204157224 */ /* 0x004fcc00078e0215 */
[----:B------:R-:W-:Y:S05]  /*7090*/  BRA.U UP0, `(.L_x_136) ;  /* 0xfffffffd00d47547 */ /* 0x000fea000b83ffff */
.L_x_133:
[--C-:B0-----:R-:W-:Y:S01]  /*70a0*/  SHF.R.S32.HI R3, RZ, 0x1f, R21.reuse ;  /* 0x0000001fff037819 */ /* 0x101fe20000011415 */
[----:B-12---:R-:W-:-:S07]  /*70b0*/  IMAD.MOV.U32 R2, RZ, RZ, R21 ;  /* 0x000000ffff027224 */ /* 0x006fce00078e0015 */
.L_x_125:
[----:B------:R-:W0:Y:S02]  /*70c0*/  LDCU.64 UR4, c[0x0][0x380] ;  /* 0x00007000ff0477ac */ /* 0x000e240008000a00 */
[----:B0-----:R-:W-:-:S04]  /*70d0*/  LEA R4, P0, R2, UR4, 0x2 ;  /* 0x0000000402047c11 */ /* 0x001fc8000f8010ff */
[----:B------:R-:W-:-:S05]  /*70e0*/  LEA.HI.X R5, R2, UR5, R3, 0x2, P0 ;  /* 0x0000000502057c11 */ /* 0x000fca00080f1403 */
[----:B---3--:R-:W-:Y:S01]  /*70f0*/  STG.E desc[UR10][R4.64], R0 ;  /* 0x0000000004007986 */ /* 0x008fe2000c10190a */
[----:B------:R-:W-:Y:S05]  /*7100*/  EXIT ;  /* 0x000000000000794d */ /* 0x000fea0003800000 */
        .weak           $__internal_3_$__cuda_sm20_dblrcp_rn_slowpath_v3
        .type           $__internal_3_$__cuda_sm20_dblrcp_rn_slowpath_v3,@function
        .size           $__internal_3_$__cuda_sm20_dblrcp_rn_slowpath_v3,($__internal_4_$__cuda_sm20_div_rn_f64_full - $__internal_3_$__cuda_sm20_dblrcp_rn_slowpath_v3)
$__internal_3_$__cuda_sm20_dblrcp_rn_slowpath_v3:
[----:B------:R-:W-:Y:S01]  /*7110*/  DSETP.GTU.AND P0, PT, |R2|, +INF , PT ;  /* 0x7ff000000200742a */ /* 0x000fe20003f0c200 */
[----:B------:R-:W-:-:S13]  /*7120*/  BSSY.RECONVERGENT B3, `(.L_x_137) ;  /* 0x0000023000037945 */ /* 0x000fda0003800200 */
        /* <DEDUP_REMOVED lines=10> */
[----:B------:R-:W-:-:S03]  /*71d0*/  IMAD.MOV.U32 R8, RZ, RZ, R2 ;  /* 0x000000ffff087224 */ /* 0x000fc600078e0002 */
[----:B------:R-:W0:Y:S03]  /*71e0*/  MUFU.RCP64H R15, R9 ;  /* 0x00000009000f7308 */ /* 0x000e260000001800 */
        /* <DEDUP_REMOVED lines=10> */
.L_x_140:
[----:B------:R-:W-:Y:S01]  /*7290*/  DMUL R2, R2, 8.11296384146066816958e+31 ;  /* 0x4690000002027828 */ /* 0x000fe20000000000 */
[----:B------:R-:W-:-:S05]  /*72a0*/  MOV R8, R14 ;  /* 0x0000000e00087202 */ /* 0x000fca0000000f00 */
        /* <DEDUP_REMOVED lines=8> */
.L_x_138:
[----:B------:R-:W-:Y:S01]  /*7330*/  LOP3.LUT R9, R3, 0x80000, RZ, 0xfc, !PT ;  /* 0x0008000003097812 */ /* 0x000fe200078efcff */
[----:B------:R-:W-:-:S07]  /*7340*/  IMAD.MOV.U32 R8, RZ, RZ, R2 ;  /* 0x000000ffff087224 */ /* 0x000fce00078e0002 */
.L_x_139:
[----:B------:R-:W-:Y:S05]  /*7350*/  BSYNC.RECONVERGENT B3 ;  /* 0x0000000000037941 */ /* 0x000fea0003800200 */
.L_x_137:
[----:B------:R-:W-:Y:S01]  /*7360*/  MOV R2, R0 ;  /* 0x0000000000027202 */ /* 0x000fe20000000f00 */
[----:B------:R-:W-:-:S04]  /*7370*/  IMAD.MOV.U32 R3, RZ, RZ, 0x0 ;  /* 0x00000000ff037424 */ /* 0x000fc800078e00ff */
[----:B------:R-:W-:Y:S05]  /*7380*/  RET.REL.NODEC R2 `(_Z12reduceKernelPfPiS0_iS_S0_S0_ifii) ;  /* 0xffffff8c021c7950 */ /* 0x000fea0003c3ffff */
        .weak           $__internal_4_$__cuda_sm20_div_rn_f64_full
        .type           $__internal_4_$__cuda_sm20_div_rn_f64_full,@function
        .size           $__internal_4_$__cuda_sm20_div_rn_f64_full,($__internal_5_$__cuda_sm20_rcp_rn_f32_slowpath - $__internal_4_$__cuda_sm20_div_rn_f64_full)
$__internal_4_$__cuda_sm20_div_rn_f64_full:
[C---:B------:R-:W-:Y:S01]  /*7390*/  FSETP.GEU.AND P0, PT, |R9|.reuse, 1.469367938527859385e-39, PT ;  /* 0x001000000900780b */ /* 0x040fe20003f0e200 */
[----:B------:R-:W-:Y:S01]  /*73a0*/  IMAD.MOV.U32 R16, RZ, RZ, 0x1 ;  /* 0x00000001ff107424 */ /* 0x000fe200078e00ff */
[----:B------:R-:W-:Y:S01]  /*73b0*/  LOP3.LUT R10, R9, 0x800fffff, RZ, 0xc0, !PT ;  /* 0x800fffff090a7812 */ /* 0x000fe200078ec0ff */
[----:B------:R-:W-:Y:S01]  /*73c0*/  BSSY.RECONVERGENT B3, `(.L_x_141) ;  /* 0x0000054000037945 */ /* 0x000fe20003800200 */
[C---:B------:R-:W-:Y:S02]  /*73d0*/  FSETP.GEU.AND P3, PT, |R3|.reuse, 1.469367938527859385e-39, PT ;  /* 0x001000000300780b */ /* 0x040fe40003f6e200 */
[----:B------:R-:W-:Y:S02]  /*73e0*/  LOP3.LUT R11, R10, 0x3ff00000, RZ, 0xfc, !PT ;  /* 0x3ff000000a0b7812 */ /* 0x000fe400078efcff */
[----:B------:R-:W-:Y:S02]  /*73f0*/  MOV R10, R8 ;  /* 0x00000008000a7202 */ /* 0x000fe40000000f00 */
[----:B------:R-:W-:-:S02]  /*7400*/  LOP3.LUT R6, R3, 0x7ff00000, RZ, 0xc0, !PT ;  /* 0x7ff0000003067812 */ /* 0x000fc400078ec0ff */
[----:B------:R-:W-:Y:S01]  /*7410*/  MOV R0, 0x1ca00000 ;  /* 0x1ca0000000007802 */ /* 0x000fe20000000f00 */
[----:B------:R-:W-:Y:S01]  /*7420*/  @!P0 DMUL R10, R8, 8.98846567431157953865e+307 ;  /* 0x7fe00000080a8828 */ /* 0x000fe20000000000 */
[C---:B------:R-:W-:Y:S01]  /*7430*/  LOP3.LUT R23, R9.reuse, 0x7ff00000, RZ, 0xc0, !PT ;  /* 0x7ff0000009177812 */ /* 0x040fe200078ec0ff */
[----:B------:R-:W-:Y:S02]  /*7440*/  IMAD.MOV.U32 R22, RZ, RZ, R6 ;  /* 0x000000ffff167224 */ /* 0x000fe400078e0006 */
[----:B------:R-:W-:Y:S02]  /*7450*/  @!P3 LOP3.LUT R19, R9, 0x7ff00000, RZ, 0xc0, !PT ;  /* 0x7ff000000913b812 */ /* 0x000fe400078ec0ff */
[----:B------:R-:W0:Y:S01]  /*7460*/  MUFU.RCP64H R17, R11 ;  /* 0x0000000b00117308 */ /* 0x000e220000001800 */
[C---:B------:R-:W-:Y:S02]  /*7470*/  ISETP.GE.U32.AND P2, PT, R6.reuse, R23, PT ;  /* 0x000000170600720c */ /* 0x040fe40003f46070 */
[----:B------:R-:W-:-:S02]  /*7480*/  @!P3 ISETP.GE.U32.AND P4, PT, R6, R19, PT ;  /* 0x000000130600b20c */ /* 0x000fc40003f86070 */
[----:B------:R-:W-:Y:S02]  /*7490*/  @!P0 LOP3.LUT R23, R11, 0x7ff00000, RZ, 0xc0, !PT ;  /* 0x7ff000000b178812 */ /* 0x000fe400078ec0ff */
[----:B------:R-:W-:-:S03]  /*74a0*/  @!P3 SEL R19, R0, 0x63400000, !P4 ;  /* 0x634000000013b807 */ /* 0x000fc60006000000 */
[----:B------:R-:W-:Y:S01]  /*74b0*/  VIADD R25, R23, 0xffffffff ;  /* 0xffffffff17197836 */ /* 0x000fe20000000000 */
[----:B------:R-:W-:-:S04]  /*74c0*/  @!P3 LOP3.LUT R20, R19, 0x80000000, R3, 0xf8, !PT ;  /* 0x800000001314b812 */ /* 0x000fc800078ef803 */
[----:B------:R-:W-:Y:S01]  /*74d0*/  @!P3 LOP3.LUT R21, R20, 0x100000, RZ, 0xfc, !PT ;  /* 0x001000001415b812 */ /* 0x000fe200078efcff */
[----:B0-----:R-:W-:Y:S01]  /*74e0*/  DFMA R14, R16, -R10, 1 ;  /* 0x3ff00000100e742b */ /* 0x001fe2000000080a */
[----:B------:R-:W-:-:S07]  /*74f0*/  @!P3 MOV R20, RZ ;  /* 0x000000ff0014b202 */ /* 0x000fce0000000f00 */
[----:B------:R-:W-:-:S08]  /*7500*/  DFMA R14, R14, R14, R14 ;  /* 0x0000000e0e0e722b */ /* 0x000fd0000000000e */
[----:B------:R-:W-:Y:S01]  /*7510*/  DFMA R16, R16, R14, R16 ;  /* 0x0000000e1010722b */ /* 0x000fe20000000010 */
[----:B------:R-:W-:Y:S01]  /*7520*/  SEL R15, R0, 0x63400000, !P2 ;  /* 0x63400000000f7807 */ /* 0x000fe20005000000 */
[----:B------:R-:W-:-:S03]  /*7530*/  IMAD.MOV.U32 R14, RZ, RZ, R2 ;  /* 0x000000ffff0e7224 */ /* 0x000fc600078e0002 */
[----:B------:R-:W-:-:S03]  /*7540*/  LOP3.LUT R15, R15, 0x800fffff, R3, 0xf8, !PT ;  /* 0x800fffff0f0f7812 */ /* 0x000fc600078ef803 */
[----:B------:R-:W-:-:S03]  /*7550*/  DFMA R18, R16, -R10, 1 ;  /* 0x3ff000001012742b */ /* 0x000fc6000000080a */
[----:B------:R-:W-:-:S05]  /*7560*/  @!P3 DFMA R14, R14, 2, -R20 ;  /* 0x400000000e0eb82b */ /* 0x000fca0000000814 */
[----:B------:R-:W-:-:S05]  /*7570*/  DFMA R18, R16, R18, R16 ;  /* 0x000000121012722b */ /* 0x000fca0000000010 */
[----:B------:R-:W-:-:S03]  /*7580*/  @!P3 LOP3.LUT R22, R15, 0x7ff00000, RZ, 0xc0, !PT ;  /* 0x7ff000000f16b812 */ /* 0x000fc600078ec0ff */
[----:B------:R-:W-:Y:S01]  /*7590*/  DMUL R16, R18, R14 ;  /* 0x0000000e12107228 */ /* 0x000fe20000000000 */
[----:B------:R-:W-:-:S04]  /*75a0*/  IADD3 R24, PT, PT, R22, -0x1, RZ ;  /* 0xffffffff16187810 */ /* 0x000fc80007ffe0ff */
[----:B------:R-:W-:-:S03]  /*75b0*/  ISETP.GT.U32.AND P0, PT, R24, 0x7feffffe, PT ;  /* 0x7feffffe1800780c */ /* 0x000fc60003f04070 */
[----:B------:R-:W-:Y:S01]  /*75c0*/  DFMA R20, R16, -R10, R14 ;  /* 0x8000000a1014722b */ /* 0x000fe2000000000e */
[----:B------:R-:W-:-:S07]  /*75d0*/  ISETP.GT.U32.OR P0, PT, R25, 0x7feffffe, P0 ;  /* 0x7feffffe1900780c */ /* 0x000fce0000704470 */
[----:B------:R-:W-:-:S06]  /*75e0*/  DFMA R20, R18, R20, R16 ;  /* 0x000000141214722b */ /* 0x000fcc0000000010 */
[----:B------:R-:W-:Y:S05]  /*75f0*/  @P0 BRA `(.L_x_142) ;  /* 0x00000000006c0947 */ /* 0x000fea0003800000 */
[----:B------:R-:W-:-:S04]  /*7600*/  LOP3.LUT R3, R9, 0x7ff00000, RZ, 0xc0, !PT ;  /* 0x7ff0000009037812 */ /* 0x000fc800078ec0ff */
[CC--:B------:R-:W-:Y:S02]  /*7610*/  VIADDMNMX R2, R6.reuse, -R3.reuse, 0xb9600000, !PT ;  /* 0xb960000006027446 */ /* 0x0c0fe40007800903 */
[----:B------:R-:W-:Y:S02]  /*7620*/  ISETP.GE.U32.AND P0, PT, R6, R3, PT ;  /* 0x000000030600720c */ /* 0x000fe40003f06070 */
[----:B------:R-:W-:Y:S02]  /*7630*/  VIMNMX R2, PT, PT, R2, 0x46a00000, PT ;  /* 0x46a0000002027848 */ /* 0x000fe40003fe0100 */
[----:B------:R-:W-:-:S04]  /*7640*/  SEL R3, R0, 0x63400000, !P0 ;  /* 0x6340000000037807 */ /* 0x000fc80004000000 */
[----:B------:R-:W-:Y:S02]  /*7650*/  IADD3 R0, PT, PT, -R3, R2, RZ ;  /* 0x0000000203007210 */ /* 0x000fe40007ffe1ff */
[----:B------:R-:W-:-:S03]  /*7660*/  MOV R2, RZ ;  /* 0x000000ff00027202 */ /* 0x000fc60000000f00 */
[----:B------:R-:W-:-:S06]  /*7670*/  VIADD R3, R0, 0x7fe00000 ;  /* 0x7fe0000000037836 */ /* 0x000fcc0000000000 */
[----:B------:R-:W-:-:S10]  /*7680*/  DMUL R16, R20, R2 ;  /* 0x0000000214107228 */ /* 0x000fd40000000000 */
[----:B------:R-:W-:-:S13]  /*7690*/  FSETP.GTU.AND P0, PT, |R17|, 1.469367938527859385e-39, PT ;  /* 0x001000001100780b */ /* 0x000fda0003f0c200 */
[----:B------:R-:W-:Y:S05]  /*76a0*/  @P0 BRA `(.L_x_143) ;  /* 0x0000000000940947 */ /* 0x000fea0003800000 */
[----:B------:R-:W-:Y:S01]  /*76b0*/  DFMA R10, R20, -R10, R14 ;  /* 0x8000000a140a722b */ /* 0x000fe2000000000e */
[----:B------:R-:W-:-:S09]  /*76c0*/  IMAD.MOV.U32 R2, RZ, RZ, RZ ;  /* 0x000000ffff027224 */ /* 0x000fd200078e00ff */
[C---:B------:R-:W-:Y:S02]  /*76d0*/  FSETP.NEU.AND P0, PT, R11.reuse, RZ, PT ;  /* 0x000000ff0b00720b */ /* 0x040fe40003f0d000 */
[----:B------:R-:W-:-:S04]  /*76e0*/  LOP3.LUT R15, R11, 0x80000000, R9, 0x48, !PT ;  /* 0x800000000b0f7812 */ /* 0x000fc800078e4809 */
[----:B------:R-:W-:-:S07]  /*76f0*/  LOP3.LUT R3, R15, R3, RZ, 0xfc, !PT ;  /* 0x000000030f037212 */ /* 0x000fce00078efcff */
[----:B------:R-:W-:Y:S05]  /*7700*/  @!P0 BRA `(.L_x_143) ;  /* 0x00000000007c8947 */ /* 0x000fea0003800000 */
[----:B------:R-:W-:Y:S01]  /*7710*/  IADD3 R9, PT, PT, -R0, RZ, RZ ;  /* 0x000000ff00097210 */ /* 0x000fe20007ffe1ff */
[----:B------:R-:W-:Y:S01]  /*7720*/  IMAD.MOV.U32 R8, RZ, RZ, RZ ;  /* 0x000000ffff087224 */ /* 0x000fe200078e00ff */
        /* <DEDUP_REMOVED lines=8> */
.L_x_142:
[----:B------:R-:W-:-:S14]  /*77b0*/  DSETP.NAN.AND P0, PT, R2, R2, PT ;  /* 0x000000020200722a */ /* 0x000fdc0003f08000 */
[----:B------:R-:W-:Y:S05]  /*77c0*/  @P0 BRA `(.L_x_144) ;  /* 0x0000000000440947 */ /* 0x000fea0003800000 */
[----:B------:R-:W-:-:S14]  /*77d0*/  DSETP.NAN.AND P0, PT, R8, R8, PT ;  /* 0x000000080800722a */ /* 0x000fdc0003f08000 */
[----:B------:R-:W-:Y:S05]  /*77e0*/  @P0 BRA `(.L_x_145) ;  /* 0x0000000000300947 */ /* 0x000fea0003800000 */
[----:B------:R-:W-:Y:S01]  /*77f0*/  ISETP.NE.AND P0, PT, R22, R23, PT ;  /* 0x000000171600720c */ /* 0x000fe20003f05270 */
[----:B------:R-:W-:Y:S01]  /*7800*/  IMAD.MOV.U32 R17, RZ, RZ, -0x80000 ;  /* 0xfff80000ff117424 */ /* 0x000fe200078e00ff */
[----:B------:R-:W-:-:S11]  /*7810*/  MOV R16, 0x0 ;  /* 0x0000000000107802 */ /* 0x000fd60000000f00 */
[----:B------:R-:W-:Y:S05]  /*7820*/  @!P0 BRA `(.L_x_143) ;  /* 0x0000000000348947 */ /* 0x000fea0003800000 */
[----:B------:R-:W-:Y:S02]  /*7830*/  ISETP.NE.AND P0, PT, R22, 0x7ff00000, PT ;  /* 0x7ff000001600780c */ /* 0x000fe40003f05270 */
[----:B------:R-:W-:Y:S02]  /*7840*/  LOP3.LUT R17, R3, 0x80000000, R9, 0x48, !PT ;  /* 0x8000000003117812 */ /* 0x000fe400078e4809 */
[----:B------:R-:W-:-:S13]  /*7850*/  ISETP.EQ.OR P0, PT, R23, RZ, !P0 ;  /* 0x000000ff1700720c */ /* 0x000fda0004702670 */
[----:B------:R-:W-:Y:S02]  /*7860*/  @P0 LOP3.LUT R0, R17, 0x7ff00000, RZ, 0xfc, !PT ;  /* 0x7ff0000011000812 */ /* 0x000fe400078efcff */
[----:B------:R-:W-:Y:S01]  /*7870*/  @!P0 MOV R16, RZ ;  /* 0x000000ff00108202 */ /* 0x000fe20000000f00 */
[----:B------:R-:W-:Y:S01]  /*7880*/  @P0 IMAD.MOV.U32 R16, RZ, RZ, RZ ;  /* 0x000000ffff100224 */ /* 0x000fe200078e00ff */
[----:B------:R-:W-:Y:S01]  /*7890*/  @P0 MOV R17, R0 ;  /* 0x0000000000110202 */ /* 0x000fe20000000f00 */
[----:B------:R-:W-:Y:S06]  /*78a0*/  BRA `(.L_x_143) ;  /* 0x0000000000147947 */ /* 0x000fec0003800000 */
.L_x_145:
[----:B------:R-:W-:Y:S01]  /*78b0*/  LOP3.LUT R17, R9, 0x80000, RZ, 0xfc, !PT ;  /* 0x0008000009117812 */ /* 0x000fe200078efcff */
[----:B------:R-:W-:Y:S01]  /*78c0*/  IMAD.MOV.U32 R16, RZ, RZ, R8 ;  /* 0x000000ffff107224 */ /* 0x000fe200078e0008 */
[----:B------:R-:W-:Y:S06]  /*78d0*/  BRA `(.L_x_143) ;  /* 0x0000000000087947 */ /* 0x000fec0003800000 */
.L_x_144:
[----:B------:R-:W-:Y:S02]  /*78e0*/  LOP3.LUT R17, R3, 0x80000, RZ, 0xfc, !PT ;  /* 0x0008000003117812 */ /* 0x000fe400078efcff */
[----:B------:R-:W-:-:S07]  /*78f0*/  MOV R16, R2 ;  /* 0x0000000200107202 */ /* 0x000fce0000000f00 */
.L_x_143:
[----:B------:R-:W-:Y:S05]  /*7900*/  BSYNC.RECONVERGENT B3 ;  /* 0x0000000000037941 */ /* 0x000fea0003800200 */
.L_x_141:
[----:B------:R-:W-:Y:S02]  /*7910*/  HFMA2 R3, -RZ, RZ, 0, 0 ;  /* 0x00000000ff037431 */ /* 0x000fe400000001ff */
[----:B------:R-:W-:-:S04]  /*7920*/  IMAD.MOV.U32 R2, RZ, RZ, R12 ;  /* 0x000000ffff027224 */ /* 0x000fc800078e000c */
[----:B------:R-:W-:Y:S05]  /*7930*/  RET.REL.NODEC R2 `(_Z12reduceKernelPfPiS0_iS_S0_S0_ifii) ;  /* 0xffffff8402b07950 */ /* 0x000fea0003c3ffff */
        .weak           $__internal_5_$__cuda_sm20_rcp_rn_f32_slowpath
        .type           $__internal_5_$__cuda_sm20_rcp_rn_f32_slowpath,@function
        .size           $__internal_5_$__cuda_sm20_rcp_rn_f32_slowpath,(.L_x_298 - $__internal_5_$__cuda_sm20_rcp_rn_f32_slowpath)
$__internal_5_$__cuda_sm20_rcp_rn_f32_slowpath:
[----:B------:R-:W-:Y:S01]  /*7940*/  IMAD.SHL.U32 R2, R0, 0x2, RZ ;  /* 0x0000000200027824 */ /* 0x000fe200078e00ff */
[----:B------:R-:W-:Y:S04]  /*7950*/  BSSY.RECONVERGENT B2, `(.L_x_146) ;  /* 0x0000030000027945 */ /* 0x000fe80003800200 */
[----:B------:R-:W-:-:S04]  /*7960*/  SHF.R.U32.HI R11, RZ, 0x18, R2 ;  /* 0x00000018ff0b7819 */ /* 0x000fc80000011602 */
        /* <DEDUP_REMOVED lines=12> */
.L_x_147:
[----:B------:R-:W-:-:S05]  /*7a30*/  VIADD R15, R11, 0xffffff03 ;  /* 0xffffff030b0f7836 */ /* 0x000fca0000000000 */
[----:B------:R-:W-:-:S13]  /*7a40*/  ISETP.GT.U32.AND P0, PT, R15, 0x1, PT ;  /* 0x000000010f00780c */ /* 0x000fda0003f04070 */
[----:B------:R-:W-:Y:S05]  /*7a50*/  @P0 BRA `(.L_x_149) ;  /* 0x0000000000780947 */ /* 0x000fea0003800000 */
[----:B------:R-:W-:Y:S02]  /*7a60*/  LOP3.LUT R2, R0, 0x7fffff, RZ, 0xc0, !PT ;  /* 0x007fffff00027812 */ /* 0x000fe400078ec0ff */
[----:B------:R-:W-:Y:S02]  /*7a70*/  MOV R10, 0x3 ;  /* 0x00000003000a7802 */ /* 0x000fe40000000f00 */
[----:B------:R-:W-:Y:S02]  /*7a80*/  LOP3.LUT R2, R2, 0x3f800000, RZ, 0xfc, !PT ;  /* 0x3f80000002027812 */ /* 0x000fe400078efcff */
[----:B------:R-:W-:Y:S02]  /*7a90*/  SHF.L.U32 R10, R10, R15, RZ ;  /* 0x0000000f0a0a7219 */ /* 0x000fe400000006ff */
[----:B------:R-:W0:Y:S02]  /*7aa0*/  MUFU.RCP R3, R2 ;  /* 0x0000000200037308 */ /* 0x000e240000001000 */
        /* <DEDUP_REMOVED lines=25> */
.L_x_149:
[----:B------:R0:W1:Y:S02]  /*7c40*/  MUFU.RCP R3, R0 ;  /* 0x0000000000037308 */ /* 0x0000640000001000 */
.L_x_148:
[----:B------:R-:W-:Y:S05]  /*7c50*/  BSYNC.RECONVERGENT B2 ;  /* 0x0000000000027941 */ /* 0x000fea0003800200 */
.L_x_146:
[----:B01----:R-:W-:Y:S01]  /*7c60*/  MOV R0, R3 ;  /* 0x0000000300007202 */ /* 0x003fe20000000f00 */
[----:B------:R-:W-:Y:S02]  /*7c70*/  HFMA2 R3, -RZ, RZ, 0, 0 ;  /* 0x00000000ff037431 */ /* 0x000fe400000001ff */
[----:B------:R-:W-:-:S04]  /*7c80*/  IMAD.MOV.U32 R2, RZ, RZ, R6 ;  /* 0x000000ffff027224 */ /* 0x000fc800078e0006 */
[----:B------:R-:W-:Y:S05]  /*7c90*/  RET.REL.NODEC R2 `(_Z12reduceKernelPfPiS0_iS_S0_S0_ifii) ;  /* 0xffffff8002d87950 */ /* 0x000fea0003c3ffff */
.L_x_150:
        /* <DEDUP_REMOVED lines=14> */
.L_x_298:


//--------------------- .text._Z9mapKernelPfPiS0_iS_S0_S0_ii --------------------------
	.section	.text._Z9mapKernelPfPiS0_iS_S0_S0_ii,"ax",@progbits
	.align	128
        .global         _Z9mapKernelPfPiS0_iS_S0_S0_ii
        .type           _Z9mapKernelPfPiS0_iS_S0_S0_ii,@function
        .size           _Z9mapKernelPfPiS0_iS_S0_S0_ii,(.L_x_301 - _Z9mapKernelPfPiS0_iS_S0_S0_ii)
        .other          _Z9mapKernelPfPiS0_iS_S0_S0_ii,@"STO_CUDA_ENTRY STV_DEFAULT"
_Z9mapKernelPfPiS0_iS_S0_S0_ii:
.text._Z9mapKernelPfPiS0_iS_S0_S0_ii:
        /* <DEDUP_REMOVED lines=9> */
[----:B------:R-:W0:Y:S01]  /*0090*/  LDC R2, c[0x0][0x3b8] ;  /* 0x0000ee00ff027b82 */ /* 0x000e220000000800 */
[----:B------:R-:W1:Y:S01]  /*00a0*/  LDCU.64 UR6, c[0x0][0x358] ;  /* 0x00006b00ff0677ac */ /* 0x000e620008000a00 */
[----:B------:R-:W-:Y:S01]  /*00b0*/  VIADD R4, R1, 0x28 ;  /* 0x0000002801047836 */ /* 0x000fe20000000000 */
[----:B------:R-:W-:Y:S02]  /*00c0*/  CS2R R6, SRZ ;  /* 0x0000000000067805 */ /* 0x000fe4000001ff00 */
[----:B0-----:R-:W-:-:S13]  /*00d0*/  ISETP.GE.AND P0, PT, R2, 0x1, PT ;  /* 0x000000010200780c */ /* 0x001fda0003f06270 */
[----:B-1----:R-:W-:Y:S05]  /*00e0*/  @!P0 BRA `(.L_x_151) ;  /* 0x00000034000c8947 */ /* 0x002fea0003800000 */
[----:B------:R-:W0:Y:S01]  /*00f0*/  LDCU UR4, c[0x0][0x3b8] ;  /* 0x00007700ff0477ac */ /* 0x000e220008000800 */
[C---:B------:R-:W-:Y:S02]  /*0100*/  ISETP.GE.U32.AND P0, PT, R2.reuse, 0x8, PT ;  /* 0x000000080200780c */ /* 0x040fe40003f06070 */
[----:B------:R-:W-:Y:S01]  /*0110*/  LOP3.LUT R3, R2, 0x7, RZ, 0xc0, !PT ;  /* 0x0000000702037812 */ /* 0x000fe200078ec0ff */
[----:B0-----:R-:W-:-:S10]  /*0120*/  IMAD.U32 R9, RZ, RZ, UR4 ;  /* 0x00000004ff097e24 */ /* 0x001fd4000f8e00ff */
[----:B------:R-:W-:Y:S05]  /*0130*/  @!P0 BRA `(.L_x_152) ;  /* 0x0000001000188947 */ /* 0x000fea0003800000 */
[----:B------:R-:W0:Y:S01]  /*0140*/  LDC.64 R14, c[0x0][0x388] ;  /* 0x0000e200ff0e7b82 */ /* 0x000e220000000a00 */
[C---:B------:R-:W-:Y:S02]  /*0150*/  LOP3.LUT R0, R2.reuse, 0x7ffffff8, RZ, 0xc0, !PT ;  /* 0x7ffffff802007812 */ /* 0x040fe400078ec0ff */
[----:B------:R-:W-:-:S03]  /*0160*/  IADD3 R2, PT, PT, R2, -0x4, RZ ;  /* 0xfffffffc02027810 */ /* 0x000fc60007ffe0ff */
[----:B------:R-:W-:-:S07]  /*0170*/  IMAD.MOV R0, RZ, RZ, -R0 ;  /* 0x000000ffff007224 */ /* 0x000fce00078e0a00 */
.L_x_153:
[----:B------:R-:W-:-:S04]  /*0180*/  VIADD R6, R2, 0x3 ;  /* 0x0000000302067836 */ /* 0x000fc80000000000 */
[----:B0-----:R-:W-:-:S06]  /*0190*/  IMAD.WIDE.U32 R20, R6, 0x4, R14 ;  /* 0x0000000406147825 */ /* 0x001fcc00078e000e */
[----:B------:R-:W2:Y:S01]  /*01a0*/  LDG.E R20, desc[UR6][R20.64] ;  /* 0x0000000614147981 */ /* 0x000ea2000c1e1900 */
[----:B------:R-:W-:-:S04]  /*01b0*/  VIADD R8, R2, 0x2 ;  /* 0x0000000202087836 */ /* 0x000fc80000000000 */
[----:B------:R-:W-:-:S05]  /*01c0*/  IMAD.WIDE.U32 R16, R8, 0x4, R14 ;  /* 0x0000000408107825 */ /* 0x000fca00078e000e */
[----:B------:R-:W3:Y:S01]  /*01d0*/  LDG.E R5, desc[UR6][R16.64] ;  /* 0x0000000610057981 */ /* 0x000ee2000c1e1900 */
[----:B------:R-:W-:-:S05]  /*01e0*/  IADD3 R10, PT, PT, R2, 0x1, RZ ;  /* 0x00000001020a7810 */ /* 0x000fca0007ffe0ff */
[----:B------:R-:W-:-:S05]  /*01f0*/  IMAD.WIDE.U32 R24, R10, 0x4, R14 ;  /* 0x000000040a187825 */ /* 0x000fca00078e000e */
[----:B------:R-:W4:Y:S01]  /*0200*/  LDG.E R7, desc[UR6][R24.64] ;  /* 0x0000000618077981 */ /* 0x000f22000c1e1900 */
[----:B------:R-:W-:-:S05]  /*0210*/  IMAD.WIDE.U32 R26, R2, 0x4, R14 ;  /* 0x00000004021a7825 */ /* 0x000fca00078e000e */
[----:B------:R-:W5:Y:S01]  /*0220*/  LDG.E R9, desc[UR6][R26.64] ;  /* 0x000000061a097981 */ /* 0x000f62000c1e1900 */
[----:B------:R-:W-:-:S04]  /*0230*/  VIADD R12, R2, 0xffffffff ;  /* 0xffffffff020c7836 */ /* 0x000fc80000000000 */
[----:B------:R-:W-:-:S05]  /*0240*/  IMAD.WIDE.U32 R18, R12, 0x4, R14 ;  /* 0x000000040c127825 */ /* 0x000fca00078e000e */
[----:B------:R0:W5:Y:S01]  /*0250*/  LDG.E R11, desc[UR6][R18.64] ;  /* 0x00000006120b7981 */ /* 0x000162000c1e1900 */
[-C--:B--2---:R-:W-:Y:S02]  /*0260*/  IABS R22, R20.reuse ;  /* 0x0000001400167213 */ /* 0x084fe40000000000 */
[----:B0-----:R-:W-:Y:S02]  /*0270*/  IABS R18, R20 ;  /* 0x0000001400127213 */ /* 0x001fe40000000000 */
[----:B------:R-:W0:Y:S01]  /*0280*/  I2F.RP R28, R22 ;  /* 0x00000016001c7306 */ /* 0x000e220000209400 */
[----:B---3--:R-:W-:-:S07]  /*0290*/  IABS R21, R5 ;  /* 0x0000000500157213 */ /* 0x008fce0000000000 */
[----:B------:R-:W1:Y:S08]  /*02a0*/  I2F.RP R23, R21 ;  /* 0x0000001500177306 */ /* 0x000e700000209400 */
[----:B0-----:R-:W0:Y:S08]  /*02b0*/  MUFU.RCP R28, R28 ;  /* 0x0000001c001c7308 */ /* 0x001e300000001000 */
[----:B-1----:R-:W-:Y:S01]  /*02c0*/  MUFU.RCP R23, R23 ;  /* 0x0000001700177308 */ /* 0x002fe20000001000 */
[----:B0-----:R-:W-:-:S07]  /*02d0*/  VIADD R16, R28, 0xffffffe ;  /* 0x0ffffffe1c107836 */ /* 0x001fce0000000000 */
[----:B------:R0:W1:Y:S02]  /*02e0*/  F2I.FTZ.U32.TRUNC.NTZ R17, R16 ;  /* 0x0000001000117305 */ /* 0x000064000021f000 */
[----:B0-----:R-:W-:Y:S02]  /*02f0*/  HFMA2 R16, -RZ, RZ, 0, 0 ;  /* 0x00000000ff107431 */ /* 0x001fe400000001ff */
[----:B-1----:R-:W-:-:S04]  /*0300*/  IMAD.MOV R25, RZ, RZ, -R17 ;  /* 0x000000ffff197224 */ /* 0x002fc800078e0a11 */
[----:B------:R-:W-:-:S04]  /*0310*/  IMAD R19, R25, R22, RZ ;  /* 0x0000001619137224 */ /* 0x000fc800078e02ff */
[----:B------:R-:W-:Y:S01]  /*0320*/  IMAD.HI.U32 R17, R17, R19, R16 ;  /* 0x0000001311117227 */ /* 0x000fe200078e0010 */
[----:B------:R-:W-:-:S03]  /*0330*/  IABS R19, R13 ;  /* 0x0000000d00137213 */ /* 0x000fc60000000000 */
[----:B------:R-:W-:Y:S02]  /*0340*/  IMAD.MOV R16, RZ, RZ, -R18 ;  /* 0x000000ffff107224 */ /* 0x000fe400078e0a12 */
[----:B------:R-:W-:-:S04]  /*0350*/  IMAD.HI.U32 R18, R17, R19, RZ ;  /* 0x0000001311127227 */ /* 0x000fc800078e00ff */
[----:B------:R-:W-:Y:S01]  /*0360*/  IMAD R19, R18, R16, R19 ;  /* 0x0000001012137224 */ /* 0x000fe200078e0213 */
[----:B------:R-:W-:Y:S01]  /*0370*/  LOP3.LUT R16, R13, R20, RZ, 0x3c, !PT ;  /* 0x000000140d107212 */ /* 0x000fe200078e3cff */
[----:B------:R-:W-:-:S03]  /*0380*/  VIADD R17, R23, 0xffffffe ;  /* 0x0ffffffe17117836 */ /* 0x000fc60000000000 */
[----:B------:R-:W-:Y:S02]  /*0390*/  ISETP.GT.U32.AND P1, PT, R22, R19, PT ;  /* 0x000000131600720c */ /* 0x000fe40003f24070 */
[----:B------:R-:W-:Y:S01]  /*03a0*/  ISETP.GE.AND P2, PT, R16, RZ, PT ;  /* 0x000000ff1000720c */ /* 0x000fe20003f46270 */
[----:B------:R-:W0:Y:S10]  /*03b0*/  F2I.FTZ.U32.TRUNC.NTZ R17, R17 ;  /* 0x0000001100117305 */ /* 0x000e34000021f000 */
[----:B------:R-:W-:Y:S01]  /*03c0*/  @!P1 IMAD.IADD R19, R19, 0x1, -R22 ;  /* 0x0000000113139824 */ /* 0x000fe200078e0a16 */
[----:B------:R-:W-:-:S02]  /*03d0*/  @!P1 IADD3 R18, PT, PT, R18, 0x1, RZ ;  /* 0x0000000112129810 */ /* 0x000fc40007ffe0ff */
[----:B------:R-:W-:Y:S02]  /*03e0*/  ISETP.NE.AND P1, PT, R20, RZ, PT ;  /* 0x000000ff1400720c */ /* 0x000fe40003f25270 */
[----:B------:R-:W-:Y:S01]  /*03f0*/  ISETP.GE.U32.AND P0, PT, R19, R22, PT ;  /* 0x000000161300720c */ /* 0x000fe20003f06070 */
[----:B0-----:R-:W-:Y:S01]  /*0400*/  IMAD.MOV R16, RZ, RZ, -R17 ;  /* 0x000000ffff107224 */ /* 0x001fe200078e0a11 */
[----:B----4-:R-:W-:-:S03]  /*0410*/  IABS R19, R7 ;  /* 0x0000000700137213 */ /* 0x010fc60000000000 */
[----:B------:R-:W-:Y:S01]  /*0420*/  IMAD R23, R16, R21, RZ ;  /* 0x0000001510177224 */ /* 0x000fe200078e02ff */
[----:B------:R-:W0:Y:S01]  /*0430*/  I2F.RP R22, R19 ;  /* 0x0000001300167306 */ /* 0x000e220000209400 */
[----:B------:R-:W-:-:S05]  /*0440*/  MOV R16, RZ ;  /* 0x000000ff00107202 */ /* 0x000fca0000000f00 */
[----:B------:R-:W-:Y:S01]  /*0450*/  IMAD.HI.U32 R16, R17, R23, R16 ;  /* 0x0000001711107227 */ /* 0x000fe200078e0010 */
[----:B------:R-:W-:-:S03]  /*0460*/  IABS R23, R5 ;  /* 0x0000000500177213 */ /* 0x000fc60000000000 */
[----:B------:R-:W-:Y:S02]  /*0470*/  @P0 VIADD R18, R18, 0x1 ;  /* 0x0000000112120836 */ /* 0x000fe40000000000 */
[----:B------:R-:W-:Y:S02]  /*0480*/  IMAD.MOV R23, RZ, RZ, -R23 ;  /* 0x000000ffff177224 */ /* 0x000fe400078e0a17 */
[----:B------:R-:W-:Y:S01]  /*0490*/  @!P2 IMAD.MOV R18, RZ, RZ, -R18 ;  /* 0x000000ffff12a224 */ /* 0x000fe200078e0a12 */
[----:B0-----:R-:W0:Y:S01]  /*04a0*/  MUFU.RCP R22, R22 ;  /* 0x0000001600167308 */ /* 0x001e220000001000 */
[----:B------:R-:W-:-:S04]  /*04b0*/  @!P1 LOP3.LUT R18, RZ, R20, RZ, 0x33, !PT ;  /* 0x00000014ff129212 */ /* 0x000fc800078e33ff */
[----:B------:R-:W-:-:S05]  /*04c0*/  IABS R17, R18 ;  /* 0x0000001200117213 */ /* 0x000fca0000000000 */
[----:B------:R-:W-:-:S04]  /*04d0*/  IMAD.HI.U32 R24, R16, R17, RZ ;  /* 0x0000001110187227 */ /* 0x000fc800078e00ff */
[----:B------:R-:W-:Y:S02]  /*04e0*/  IMAD R16, R24, R23, R17 ;  /* 0x0000001718107224 */ /* 0x000fe400078e0211 */
[----:B0-----:R-:W-:-:S03]  /*04f0*/  VIADD R17, R22, 0xffffffe ;  /* 0x0ffffffe16117836 */ /* 0x001fc60000000000 */
[----:B------:R-:W-:-:S03]  /*0500*/  ISETP.GT.U32.AND P1, PT, R21, R16, PT ;  /* 0x000000101500720c */ /* 0x000fc60003f24070 */
[----:B------:R-:W0:Y:S10]  /*0510*/  F2I.FTZ.U32.TRUNC.NTZ R17, R17 ;  /* 0x0000001100117305 */ /* 0x000e34000021f000 */
[----:B------:R-:W-:-:S02]  /*0520*/  @!P1 IMAD.IADD R16, R16, 0x1, -R21 ;  /* 0x0000000110109824 */ /* 0x000fc400078e0a15 */
[----:B------:R-:W-:Y:S01]  /*0530*/  @!P1 VIADD R24, R24, 0x1 ;  /* 0x0000000118189836 */ /* 0x000fe20000000000 */
[----:B------:R-:W-:Y:S02]  /*0540*/  ISETP.NE.AND P1, PT, R5, RZ, PT ;  /* 0x000000ff0500720c */ /* 0x000fe40003f25270 */
[----:B------:R-:W-:Y:S02]  /*0550*/  ISETP.GE.U32.AND P0, PT, R16, R21, PT ;  /* 0x000000151000720c */ /* 0x000fe40003f06070 */
[----:B0-----:R-:W-:Y:S02]  /*0560*/  IADD3 R22, PT, PT, RZ, -R17, RZ ;  /* 0x80000011ff167210 */ /* 0x001fe40007ffe0ff */
[----:B------:R-:W-:-:S03]  /*0570*/  LOP3.LUT R16, R18, R5, RZ, 0x3c, !PT ;  /* 0x0000000512107212 */ /* 0x000fc600078e3cff */
[----:B------:R-:W-:Y:S01]  /*0580*/  IMAD R21, R22, R19, RZ ;  /* 0x0000001316157224 */ /* 0x000fe200078e02ff */
[----:B------:R-:W-:Y:S01]  /*0590*/  ISETP.GE.AND P2, PT, R16, RZ, PT ;  /* 0x000000ff1000720c */ /* 0x000fe20003f46270 */
[----:B------:R-:W-:Y:S01]  /*05a0*/  IMAD.MOV.U32 R16, RZ, RZ, RZ ;  /* 0x000000ffff107224 */ /* 0x000fe200078e00ff */
[----:B------:R-:W-:-:S03]  /*05b0*/  IABS R22, R7 ;  /* 0x0000000700167213 */ /* 0x000fc60000000000 */
[----:B------:R-:W-:Y:S01]  /*05c0*/  IMAD.HI.U32 R16, R17, R21, R16 ;  /* 0x0000001511107227 */ /* 0x000fe200078e0010 */
[----:B-----5:R-:W-:-:S03]  /*05d0*/  IABS R21, R9 ;  /* 0x0000000900157213 */ /* 0x020fc60000000000 */
[----:B------:R-:W-:Y:S01]  /*05e0*/  @P0 VIADD R24, R24, 0x1 ;  /* 0x0000000118180836 */ /* 0x000fe20000000000 */
[----:B------:R-:W0:Y:S01]  /*05f0*/  I2F.RP R23, R21 ;  /* 0x0000001500177306 */ /* 0x000e220000209400 */
[----:B------:R-:W-:-:S03]  /*0600*/  IMAD.MOV R25, RZ, RZ, -R22 ;  /* 0x000000ffff197224 */ /* 0x000fc600078e0a16 */
[----:B------:R-:W-:Y:S02]  /*0610*/  @!P2 IADD3 R24, PT, PT, -R24, RZ, RZ ;  /* 0x000000ff1818a210 */ /* 0x000fe40007ffe1ff */
[----:B------:R-:W-:-:S04]  /*0620*/  @!P1 LOP3.LUT R24, RZ, R5, RZ, 0x33, !PT ;  /* 0x00000005ff189212 */ /* 0x000fc800078e33ff */
[----:B------:R-:W-:Y:S01]  /*0630*/  IABS R17, R24 ;  /* 0x0000001800117213 */ /* 0x000fe20000000000 */
[----:B0-----:R-:W0:Y:S04]  /*0640*/  MUFU.RCP R23, R23 ;  /* 0x0000001700177308 */ /* 0x001e280000001000 */
[----:B------:R-:W-:-:S04]  /*0650*/  IMAD.HI.U32 R22, R16, R17, RZ ;  /* 0x0000001110167227 */ /* 0x000fc800078e00ff */
[----:B------:R-:W-:Y:S01]  /*0660*/  IMAD R16, R22, R25, R17 ;  /* 0x0000001916107224 */ /* 0x000fe200078e0211 */
[----:B------:R-:W-:-:S04]  /*0670*/  IABS R25, R9 ;  /* 0x0000000900197213 */ /* 0x000fc80000000000 */
[----:B------:R-:W-:Y:S01]  /*0680*/  ISETP.GT.U32.AND P1, PT, R19, R16, PT ;  /* 0x000000101300720c */ /* 0x000fe20003f24070 */
[----:B------:R-:W-:Y:S02]  /*0690*/  IMAD.MOV R25, RZ, RZ, -R25 ;  /* 0x000000ffff197224 */ /* 0x000fe400078e0a19 */
[----:B0-----:R-:W-:-:S06]  /*06a0*/  VIADD R17, R23, 0xffffffe ;  /* 0x0ffffffe17117836 */ /* 0x001fcc0000000000 */
[----:B------:R-:W0:Y:S04]  /*06b0*/  F2I.FTZ.U32.TRUNC.NTZ R17, R17 ;  /* 0x0000001100117305 */ /* 0x000e28000021f000 */
[----:B------:R-:W-:Y:S02]  /*06c0*/  @!P1 IMAD.IADD R16, R16, 0x1, -R19 ;  /* 0x0000000110109824 */ /* 0x000fe400078e0a13 */
[----:B------:R-:W-:Y:S01]  /*06d0*/  @!P1 VIADD R22, R22, 0x1 ;  /* 0x0000000116169836 */ /* 0x000fe20000000000 */
[----:B------:R-:W-:Y:S02]  /*06e0*/  ISETP.NE.AND P1, PT, R7, RZ, PT ;  /* 0x000000ff0700720c */ /* 0x000fe40003f25270 */
[----:B------:R-:W-:Y:S02]  /*06f0*/  ISETP.GE.U32.AND P0, PT, R16, R19, PT ;  /* 0x000000131000720c */ /* 0x000fe40003f06070 */
[----:B------:R-:W-:-:S04]  /*0700*/  LOP3.LUT R16, R24, R7, RZ, 0x3c, !PT ;  /* 0x0000000718107212 */ /* 0x000fc800078e3cff */
[----:B------:R-:W-:Y:S02]  /*0710*/  ISETP.GE.AND P2, PT, R16, RZ, PT ;  /* 0x000000ff1000720c */ /* 0x000fe40003f46270 */
[----:B0-----:R-:W-:-:S05]  /*0720*/  IADD3 R19, PT, PT, RZ, -R17, RZ ;  /* 0x80000011ff137210 */ /* 0x001fca0007ffe0ff */
[----:B------:R-:W-:Y:S02]  /*0730*/  @P0 VIADD R22, R22, 0x1 ;  /* 0x0000000116160836 */ /* 0x000fe40000000000 */
[----:B------:R-:W-:-:S04]  /*0740*/  IMAD.MOV.U32 R16, RZ, RZ, R19 ;  /* 0x000000ffff107224 */ /* 0x000fc800078e0013 */
[----:B------:R-:W-:Y:S02]  /*0750*/  IMAD R19, R16, R21, RZ ;  /* 0x0000001510137224 */ /* 0x000fe400078e02ff */
[----:B------:R-:W-:Y:S02]  /*0760*/  HFMA2 R16, -RZ, RZ, 0, 0 ;  /* 0x00000000ff107431 */ /* 0x000fe400000001ff */
[----:B------:R-:W-:Y:S01]  /*0770*/  @!P2 IMAD.MOV R22, RZ, RZ, -R22 ;  /* 0x000000ffff16a224 */ /* 0x000fe200078e0a16 */
[----:B------:R-:W-:Y:S02]  /*0780*/  @!P1 LOP3.LUT R22, RZ, R7, RZ, 0x33, !PT ;  /* 0x00000007ff169212 */ /* 0x000fe400078e33ff */
[----:B------:R-:W-:Y:S01]  /*0790*/  IMAD.HI.U32 R16, R17, R19, R16 ;  /* 0x0000001311107227 */ /* 0x000fe200078e0010 */
[----:B------:R-:W-:Y:S02]  /*07a0*/  IABS R19, R11 ;  /* 0x0000000b00137213 */ /* 0x000fe40000000000 */
[----:B------:R-:W-:-:S02]  /*07b0*/  IABS R17, R22 ;  /* 0x0000001600117213 */ /* 0x000fc40000000000 */
[----:B------:R-:W0:Y:S03]  /*07c0*/  I2F.RP R23, R19 ;  /* 0x0000001300177306 */ /* 0x000e260000209400 */
[----:B------:R-:W-:-:S04]  /*07d0*/  IMAD.HI.U32 R26, R16, R17, RZ ;  /* 0x00000011101a7227 */ /* 0x000fc800078e00ff */
[----:B------:R-:W-:Y:S01]  /*07e0*/  IMAD R16, R26, R25, R17 ;  /* 0x000000191a107224 */ /* 0x000fe200078e0211 */
[----:B------:R-:W-:-:S04]  /*07f0*/  IADD3 R25, PT, PT, -R18, RZ, RZ ;  /* 0x000000ff12197210 */ /* 0x000fc80007ffe1ff */
[----:B------:R-:W-:Y:S01]  /*0800*/  ISETP.GT.U32.AND P1, PT, R21, R16, PT ;  /* 0x000000101500720c */ /* 0x000fe20003f24070 */
[----:B------:R-:W-:Y:S01]  /*0810*/  IMAD R25, R20, R25, R13 ;  /* 0x0000001914197224 */ /* 0x000fe200078e020d */
[----:B0-----:R-:W0:Y:S11]  /*0820*/  MUFU.RCP R23, R23 ;  /* 0x0000001700177308 */ /* 0x001e360000001000 */
[----:B------:R-:W-:-:S02]  /*0830*/  @!P1 IMAD.IADD R16, R16, 0x1, -R21 ;  /* 0x0000000110109824 */ /* 0x000fc400078e0a15 */
[----:B------:R-:W-:Y:S01]  /*0840*/  @!P1 VIADD R26, R26, 0x1 ;  /* 0x000000011a1a9836 */ /* 0x000fe20000000000 */
[----:B------:R-:W-:Y:S02]  /*0850*/  ISETP.NE.AND P1, PT, R9, RZ, PT ;  /* 0x000000ff0900720c */ /* 0x000fe40003f25270 */
[----:B------:R-:W-:Y:S02]  /*0860*/  ISETP.GE.U32.AND P0, PT, R16, R21, PT ;  /* 0x000000151000720c */ /* 0x000fe40003f06070 */
[----:B0-----:R-:W-:Y:S02]  /*0870*/  IADD3 R17, PT, PT, R23, 0xffffffe, RZ ;  /* 0x0ffffffe17117810 */ /* 0x001fe40007ffe0ff */
[----:B------:R-:W-:-:S04]  /*0880*/  LOP3.LUT R16, R22, R9, RZ, 0x3c, !PT ;  /* 0x0000000916107212 */ /* 0x000fc800078e3cff */
[----:B------:R-:W0:Y:S01]  /*0890*/  F2I.FTZ.U32.TRUNC.NTZ R17, R17 ;  /* 0x0000001100117305 */ /* 0x000e22000021f000 */
[----:B------:R-:W-:-:S04]  /*08a0*/  ISETP.GE.AND P2, PT, R16, RZ, PT ;  /* 0x000000ff1000720c */ /* 0x000fc80003f46270 */
[----:B------:R-:W-:-:S09]  /*08b0*/  @P0 VIADD R26, R26, 0x1 ;  /* 0x000000011a1a0836 */ /* 0x000fd20000000000 */
[----:B------:R-:W-:Y:S01]  /*08c0*/  @!P2 IMAD.MOV R26, RZ, RZ, -R26 ;  /* 0x000000ffff1aa224 */ /* 0x000fe200078e0a1a */
[----:B------:R-:W-:Y:S01]  /*08d0*/  @!P1 LOP3.LUT R26, RZ, R9, RZ, 0x33, !PT ;  /* 0x00000009ff1a9212 */ /* 0x000fe200078e33ff */
[----:B0-----:R-:W-:-:S03]  /*08e0*/  IMAD.MOV R16, RZ, RZ, -R17 ;  /* 0x000000ffff107224 */ /* 0x001fc600078e0a11 */
[----:B------:R-:W-:Y:S01]  /*08f0*/  IABS R28, R26 ;  /* 0x0000001a001c7213 */ /* 0x000fe20000000000 */
[----:B------:R-:W-:Y:S02]  /*0900*/  IMAD R13, R16, R19, RZ ;  /* 0x00000013100d7224 */ /* 0x000fe400078e02ff */
[----:B------:R-:W-:-:S04]  /*0910*/  IMAD.MOV.U32 R16, RZ, RZ, RZ ;  /* 0x000000ffff107224 */ /* 0x000fc800078e00ff */
[----:B------:R-:W-:Y:S01]  /*0920*/  IMAD.HI.U32 R16, R17, R13, R16 ;  /* 0x0000000d11107227 */ /* 0x000fe200078e0010 */
[----:B------:R-:W-:-:S05]  /*0930*/  IABS R13, R11 ;  /* 0x0000000b000d7213 */ /* 0x000fca0000000000 */
[----:B------:R-:W-:Y:S01]  /*0940*/  IMAD.MOV R17, RZ, RZ, -R13 ;  /* 0x000000ffff117224 */ /* 0x000fe200078e0a0d */
[----:B------:R-:W-:Y:S01]  /*0950*/  IADD3 R13, PT, PT, R2, -0x2, RZ ;  /* 0xfffffffe020d7810 */ /* 0x000fe20007ffe0ff */
[----:B------:R-:W-:-:S04]  /*0960*/  IMAD.HI.U32 R21, R16, R28, RZ ;  /* 0x0000001c10157227 */ /* 0x000fc800078e00ff */
[----:B------:R-:W-:Y:S02]  /*0970*/  IMAD R28, R21, R17, R28 ;  /* 0x00000011151c7224 */ /* 0x000fe400078e021c */
[----:B------:R-:W-:-:S05]  /*0980*/  IMAD.WIDE.U32 R16, R13, 0x4, R14 ;  /* 0x000000040d107825 */ /* 0x000fca00078e000e */
[----:B------:R0:W2:Y:S01]  /*0990*/  LDG.E R20, desc[UR6][R16.64] ;  /* 0x0000000610147981 */ /* 0x0000a2000c1e1900 */
[----:B------:R-:W-:Y:S02]  /*09a0*/  ISETP.GT.U32.AND P1, PT, R19, R28, PT ;  /* 0x0000001c1300720c */ /* 0x000fe40003f24070 */
[----:B------:R-:W-:-:S04]  /*09b0*/  LOP3.LUT R27, R26, R11, RZ, 0x3c, !PT ;  /* 0x0000000b1a1b7212 */ /* 0x000fc800078e3cff */
[----:B------:R-:W-:Y:S01]  /*09c0*/  ISETP.GE.AND P2, PT, R27, RZ, PT ;  /* 0x000000ff1b00720c */ /* 0x000fe20003f46270 */
[----:B0-----:R-:W-:Y:S02]  /*09d0*/  IMAD R16, R6, 0x4, R1 ;  /* 0x0000000406107824 */ /* 0x001fe400078e0201 */
[----:B------:R-:W-:-:S04]  /*09e0*/  IMAD.MOV R6, RZ, RZ, -R24 ;  /* 0x000000ffff067224 */ /* 0x000fc800078e0a18 */
[----:B------:R-:W-:Y:S01]  /*09f0*/  @!P1 IMAD.IADD R28, R28, 0x1, -R19 ;  /* 0x000000011c1c9824 */ /* 0x000fe200078e0a13 */
[----:B------:R0:W-:Y:S01]  /*0a00*/  STL [R16], R25 ;  /* 0x0000001910007387 */ /* 0x0001e20000100800 */
[----:B------:R-:W-:Y:S01]  /*0a10*/  IMAD R6, R5, R6, R18 ;  /* 0x0000000605067224 */ /* 0x000fe200078e0212 */
[----:B------:R-:W-:Y:S01]  /*0a20*/  @!P1 IADD3 R21, PT, PT, R21, 0x1, RZ ;  /* 0x0000000115159810 */ /* 0x000fe20007ffe0ff */
[----:B------:R-:W-:Y:S01]  /*0a30*/  IMAD.MOV.U32 R18, RZ, RZ, RZ ;  /* 0x000000ffff127224 */ /* 0x000fe200078e00ff */
[----:B------:R-:W-:Y:S02]  /*0a40*/  ISETP.GE.U32.AND P0, PT, R28, R19, PT ;  /* 0x000000131c00720c */ /* 0x000fe40003f06070 */
[----:B------:R-:W-:-:S11]  /*0a50*/  ISETP.NE.AND P1, PT, R11, RZ, PT ;  /* 0x000000ff0b00720c */ /* 0x000fd60003f25270 */
[----:B------:R-:W-:-:S05]  /*0a60*/  @P0 VIADD R21, R21, 0x1 ;  /* 0x0000000115150836 */ /* 0x000fca0000000000 */
[----:B------:R-:W-:Y:S02]  /*0a70*/  @!P2 IADD3 R21, PT, PT, -R21, RZ, RZ ;  /* 0x000000ff1515a210 */ /* 0x000fe40007ffe1ff */
[----:B------:R-:W-:-:S04]  /*0a80*/  @!P1 LOP3.LUT R21, RZ, R11, RZ, 0x33, !PT ;  /* 0x0000000bff159212 */ /* 0x000fc800078e33ff */
[----:B------:R-:W-:Y:S02]  /*0a90*/  IABS R17, R21 ;  /* 0x0000001500117213 */ /* 0x000fe40000000000 */
[----:B--2---:R-:W-:-:S04]  /*0aa0*/  IABS R23, R20 ;  /* 0x0000001400177213 */ /* 0x004fc80000000000 */
[----:B------:R-:W1:Y:S08]  /*0ab0*/  I2F.RP R28, R23 ;  /* 0x00000017001c7306 */ /* 0x000e700000209400 */
[----:B-1----:R-:W1:Y:S02]  /*0ac0*/  MUFU.RCP R28, R28 ;  /* 0x0000001c001c7308 */ /* 0x002e640000001000 */
[----:B-1----:R-:W-:-:S06]  /*0ad0*/  VIADD R19, R28, 0xffffffe ;  /* 0x0ffffffe1c137836 */ /* 0x002fcc0000000000 */
[----:B------:R-:W1:Y:S02]  /*0ae0*/  F2I.FTZ.U32.TRUNC.NTZ R19, R19 ;  /* 0x0000001300137305 */ /* 0x000e64000021f000 */
[----:B-1----:R-:W-:-:S04]  /*0af0*/  IMAD.MOV R28, RZ, RZ, -R19 ;  /* 0x000000ffff1c7224 */ /* 0x002fc800078e0a13 */
[----:B------:R-:W-:-:S04]  /*0b00*/  IMAD R5, R28, R23, RZ ;  /* 0x000000171c057224 */ /* 0x000fc800078e02ff */
[----:B0-----:R-:W-:Y:S01]  /*0b10*/  IMAD.HI.U32 R16, R19, R5, R18 ;  /* 0x0000000513107227 */ /* 0x001fe200078e0012 */
[----:B------:R-:W-:-:S05]  /*0b20*/  IABS R5, R20 ;  /* 0x0000001400057213 */ /* 0x000fca0000000000 */
[----:B------:R-:W-:Y:S02]  /*0b30*/  IMAD.MOV R28, RZ, RZ, -R5 ;  /* 0x000000ffff1c7224 */ /* 0x000fe400078e0a05 */
[----:B------:R-:W-:Y:S02]  /*0b40*/  VIADD R5, R2, 0xfffffffd ;  /* 0xfffffffd02057836 */ /* 0x000fe40000000000 */
[----:B------:R-:W-:-:S04]  /*0b50*/  IMAD.HI.U32 R16, R16, R17, RZ ;  /* 0x0000001110107227 */ /* 0x000fc800078e00ff */
[----:B------:R-:W-:-:S04]  /*0b60*/  IMAD.WIDE.U32 R18, R5, 0x4, R14 ;  /* 0x0000000405127825 */ /* 0x000fc800078e000e */
[----:B------:R-:W-:Y:S02]  /*0b70*/  IMAD R28, R16, R28, R17 ;  /* 0x0000001c101c7224 */ /* 0x000fe400078e0211 */
[----:B------:R0:W2:Y:S01]  /*0b80*/  LDG.E R18, desc[UR6][R18.64] ;  /* 0x0000000612127981 */ /* 0x0000a2000c1e1900 */
[----:B------:R-:W-:Y:S01]  /*0b90*/  LOP3.LUT R27, R21, R20, RZ, 0x3c, !PT ;  /* 0x00000014151b7212 */ /* 0x000fe200078e3cff */
[----:B------:R-:W-:Y:S01]  /*0ba0*/  IMAD R25, R8, 0x4, R1 ;  /* 0x0000000408197824 */ /* 0x000fe200078e0201 */
[----:B------:R-:W-:Y:S02]  /*0bb0*/  ISETP.GT.U32.AND P1, PT, R23, R28, PT ;  /* 0x0000001c1700720c */ /* 0x000fe40003f24070 */
[----:B------:R-:W-:Y:S02]  /*0bc0*/  IADD3 R8, PT, PT, -R22, RZ, RZ ;  /* 0x000000ff16087210 */ /* 0x000fe40007ffe1ff */
[----:B------:R-:W-:Y:S01]  /*0bd0*/  ISETP.GE.AND P2, PT, R27, RZ, PT ;  /* 0x000000ff1b00720c */ /* 0x000fe20003f46270 */
[----:B------:R1:W-:Y:S02]  /*0be0*/  STL [R25], R6 ;  /* 0x0000000619007387 */ /* 0x0003e40000100800 */
[----:B------:R-:W-:-:S06]  /*0bf0*/  IMAD R24, R7, R8, R24 ;  /* 0x0000000807187224 */ /* 0x000fcc00078e0218 */
[-C--:B------:R-:W-:Y:S02]  /*0c00*/  @!P1 IADD3 R28, PT, PT, R28, -R23.reuse, RZ ;  /* 0x800000171c1c9210 */ /* 0x080fe40007ffe0ff */
[----:B------:R-:W-:Y:S02]  /*0c10*/  @!P1 IADD3 R16, PT, PT, R16, 0x1, RZ ;  /* 0x0000000110109810 */ /* 0x000fe40007ffe0ff */
[----:B------:R-:W-:Y:S02]  /*0c20*/  ISETP.GE.U32.AND P0, PT, R28, R23, PT ;  /* 0x000000171c00720c */ /* 0x000fe40003f06070 */
[----:B------:R-:W-:-:S11]  /*0c30*/  ISETP.NE.AND P1, PT, R20, RZ, PT ;  /* 0x000000ff1400720c */ /* 0x000fd60003f25270 */
[----:B------:R-:W-:-:S04]  /*0c40*/  @P0 VIADD R16, R16, 0x1 ;  /* 0x0000000110100836 */ /* 0x000fc80000000000 */
[----:B0-----:R-:W-:-:S05]  /*0c50*/  IMAD.MOV.U32 R19, RZ, RZ, R16 ;  /* 0x000000ffff137224 */ /* 0x001fca00078e0010 */
[----:B------:R-:W-:Y:S02]  /*0c60*/  @!P2 IADD3 R19, PT, PT, -R19, RZ, RZ ;  /* 0x000000ff1313a210 */ /* 0x000fe40007ffe1ff */
[----:B------:R-:W-:Y:S02]  /*0c70*/  @!P1 LOP3.LUT R19, RZ, R20, RZ, 0x33, !PT ;  /* 0x00000014ff139212 */ /* 0x000fe400078e33ff */
[-C--:B--2---:R-:W-:Y:S02]  /*0c80*/  IABS R23, R18.reuse ;  /* 0x0000001200177213 */ /* 0x084fe40000000000 */
[----:B------:R-:W-:Y:S02]  /*0c90*/  IABS R8, R18 ;  /* 0x0000001200087213 */ /* 0x000fe40000000000 */
[----:B------:R-:W0:Y:S08]  /*0ca0*/  I2F.RP R28, R23 ;  /* 0x00000017001c7306 */ /* 0x000e300000209400 */
[----:B0-----:R-:W0:Y:S02]  /*0cb0*/  MUFU.RCP R28, R28 ;  /* 0x0000001c001c7308 */ /* 0x001e240000001000 */
[----:B0-----:R-:W-:-:S02]  /*0cc0*/  VIADD R17, R28, 0xffffffe ;  /* 0x0ffffffe1c117836 */ /* 0x001fc40000000000 */
[----:B------:R-:W-:Y:S01]  /*0cd0*/  IMAD.MOV R28, RZ, RZ, -R8 ;  /* 0x000000ffff1c7224 */ /* 0x000fe200078e0a08 */
[----:B------:R-:W-:-:S03]  /*0ce0*/  IADD3 R8, PT, PT, R2, -0x4, RZ ;  /* 0xfffffffc02087810 */ /* 0x000fc60007ffe0ff */
[----:B------:R-:W0:Y:S02]  /*0cf0*/  F2I.FTZ.U32.TRUNC.NTZ R17, R17 ;  /* 0x0000001100117305 */ /* 0x000e24000021f000 */
[----:B0-----:R-:W-:-:S04]  /*0d00*/  IMAD.MOV R27, RZ, RZ, -R17 ;  /* 0x000000ffff1b7224 */ /* 0x001fc800078e0a11 */
[----:B------:R-:W-:-:S04]  /*0d10*/  IMAD.MOV.U32 R16, RZ, RZ, R27 ;  /* 0x000000ffff107224 */ /* 0x000fc800078e001b */
[----:B------:R-:W-:Y:S02]  /*0d20*/  IMAD R7, R16, R23, RZ ;  /* 0x0000001710077224 */ /* 0x000fe400078e02ff */
[----:B------:R-:W-:-:S04]  /*0d30*/  IMAD.MOV.U32 R16, RZ, RZ, RZ ;  /* 0x000000ffff107224 */ /* 0x000fc800078e00ff */
[----:B-1----:R-:W-:Y:S01]  /*0d40*/  IMAD.HI.U32 R6, R17, R7, R16 ;  /* 0x0000000711067227 */ /* 0x002fe200078e0010 */
[----:B------:R-:W-:-:S03]  /*0d50*/  IABS R7, R19 ;  /* 0x0000001300077213 */ /* 0x000fc60000000000 */
[----:B------:R-:W-:-:S04]  /*0d60*/  IMAD.WIDE.U32 R16, R8, 0x4, R14 ;  /* 0x0000000408107825 */ /* 0x000fc800078e000e */
[----:B------:R-:W-:Y:S02]  /*0d70*/  IMAD.HI.U32 R6, R6, R7, RZ ;  /* 0x0000000706067227 */ /* 0x000fe400078e00ff */
[----:B------:R0:W2:Y:S02]  /*0d80*/  LDG.E R16, desc[UR6][R16.64] ;  /* 0x0000000610107981 */ /* 0x0000a4000c1e1900 */
[----:B------:R-:W-:-:S05]  /*0d90*/  IMAD R28, R6, R28, R7 ;  /* 0x0000001c061c7224 */ /* 0x000fca00078e0207 */
[----:B------:R-:W-:-:S13]  /*0da0*/  ISETP.GT.U32.AND P1, PT, R23, R28, PT ;  /* 0x0000001c1700720c */ /* 0x000fda0003f24070 */
[----:B------:R-:W-:-:S05]  /*0db0*/  @!P1 IMAD.IADD R28, R28, 0x1, -R23 ;  /* 0x000000011c1c9824 */ /* 0x000fca00078e0a17 */
[----:B------:R-:W-:Y:S02]  /*0dc0*/  ISETP.GE.U32.AND P0, PT, R28, R23, PT ;  /* 0x000000171c00720c */ /* 0x000fe40003f06070 */
[----:B------:R-:W-:Y:S01]  /*0dd0*/  LOP3.LUT R27, R19, R18, RZ, 0x3c, !PT ;  /* 0x00000012131b7212 */ /* 0x000fe200078e3cff */
[----:B------:R-:W-:Y:S01]  /*0de0*/  @!P1 VIADD R6, R6, 0x1 ;  /* 0x0000000106069836 */ /* 0x000fe20000000000 */
[----:B------:R-:W-:Y:S02]  /*0df0*/  ISETP.NE.AND P1, PT, R18, RZ, PT ;  /* 0x000000ff1200720c */ /* 0x000fe40003f25270 */
[----:B------:R-:W-:-:S07]  /*0e00*/  ISETP.GE.AND P2, PT, R27, RZ, PT ;  /* 0x000000ff1b00720c */ /* 0x000fce0003f46270 */
[----:B------:R-:W-:-:S04]  /*0e10*/  @P0 VIADD R6, R6, 0x1 ;  /* 0x0000000106060836 */ /* 0x000fc80000000000 */
[----:B0-----:R-:W-:Y:S01]  /*0e20*/  IMAD.MOV.U32 R17, RZ, RZ, R6 ;  /* 0x000000ffff117224 */ /* 0x001fe200078e0006 */
[-C--:B------:R-:W-:Y:S01]  /*0e30*/  LEA R25, R10, R1.reuse, 0x2 ;  /* 0x000000010a197211 */ /* 0x080fe200078e10ff */
[----:B------:R-:W-:Y:S02]  /*0e40*/  IMAD.MOV R10, RZ, RZ, -R26 ;  /* 0x000000ffff0a7224 */ /* 0x000fe400078e0a1a */
[----:B------:R-:W-:Y:S01]  /*0e50*/  @!P2 IMAD.MOV R17, RZ, RZ, -R17 ;  /* 0x000000ffff11a224 */ /* 0x000fe200078e0a11 */
[----:B------:R-:W-:Y:S01]  /*0e60*/  @!P1 LOP3.LUT R17, RZ, R18, RZ, 0x33, !PT ;  /* 0x00000012ff119212 */ /* 0x000fe200078e33ff */
[----:B------:R-:W-:Y:S02]  /*0e70*/  IMAD R9, R9, R10, R22 ;  /* 0x0000000a09097224 */ /* 0x000fe400078e0216 */
[----:B------:R-:W-:Y:S01]  /*0e80*/  IMAD R12, R12, 0x4, R1 ;  /* 0x000000040c0c7824 */ /* 0x000fe200078e0201 */
[----:B------:R-:W-:Y:S01]  /*0e90*/  LEA R5, R5, R1, 0x2 ;  /* 0x0000000105057211 */ /* 0x000fe200078e10ff */
[----:B------:R1:W-:Y:S01]  /*0ea0*/  STL [R25], R24 ;  /* 0x0000001819007387 */ /* 0x0003e20000100800 */
[----:B------:R-:W-:Y:S01]  /*0eb0*/  VIADD R0, R0, 0x8 ;  /* 0x0000000800007836 */ /* 0x000fe20000000000 */
        /* <DEDUP_REMOVED lines=8> */
[----:B------:R-:W-:Y:S01]  /*0f40*/  IMAD.MOV.U32 R6, RZ, RZ, RZ ;  /* 0x000000ffff067224 */ /* 0x000fe200078e00ff */
[----:B------:R-:W-:-:S03]  /*0f50*/  IABS R10, R16 ;  /* 0x00000010000a7213 */ /* 0x000fc60000000000 */
[----:B------:R-:W-:Y:S01]  /*0f60*/  IMAD.HI.U32 R6, R7, R27, R6 ;  /* 0x0000001b07067227 */ /* 0x000fe200078e0006 */
[----:B------:R-:W-:Y:S02]  /*0f70*/  IABS R7, R17 ;  /* 0x0000001100077213 */ /* 0x000fe40000000000 */
[----:B------:R-:W-:-:S03]  /*0f80*/  IADD3 R10, PT, PT, RZ, -R10, RZ ;  /* 0x8000000aff0a7210 */ /* 0x000fc60007ffe0ff */
[----:B------:R-:W-:-:S04]  /*0f90*/  IMAD.HI.U32 R6, R6, R7, RZ ;  /* 0x0000000706067227 */ /* 0x000fc800078e00ff */
[----:B------:R-:W-:-:S05]  /*0fa0*/  IMAD R10, R6, R10, R7 ;  /* 0x0000000a060a7224 */ /* 0x000fca00078e0207 */
[----:B------:R-:W-:Y:S02]  /*0fb0*/  ISETP.GT.U32.AND P1, PT, R23, R10, PT ;  /* 0x0000000a1700720c */ /* 0x000fe40003f24070 */
[----:B------:R-:W-:-:S11]  /*0fc0*/  LOP3.LUT R7, R17, R16, RZ, 0x3c, !PT ;  /* 0x0000001011077212 */ /* 0x000fd600078e3cff */
[----:B------:R-:W-:-:S05]  /*0fd0*/  @!P1 IMAD.IADD R10, R10, 0x1, -R23 ;  /* 0x000000010a0a9824 */ /* 0x000fca00078e0a17 */
[----:B------:R-:W-:Y:S01]  /*0fe0*/  ISETP.GE.U32.AND P0, PT, R10, R23, PT ;  /* 0x000000170a00720c */ /* 0x000fe20003f06070 */
[----:B------:R-:W-:Y:S01]  /*0ff0*/  @!P1 VIADD R6, R6, 0x1 ;  /* 0x0000000106069836 */ /* 0x000fe20000000000 */
[----:B------:R-:W-:Y:S02]  /*1000*/  ISETP.GE.AND P2, PT, R7, RZ, PT ;  /* 0x000000ff0700720c */ /* 0x000fe40003f46270 */
[----:B------:R-:W-:Y:S01]  /*1010*/  ISETP.NE.AND P1, PT, R16, RZ, PT ;  /* 0x000000ff1000720c */ /* 0x000fe20003f25270 */
[----:B------:R-:W-:-:S08]  /*1020*/  IMAD.MOV R7, RZ, RZ, -R21 ;  /* 0x000000ffff077224 */ /* 0x000fd000078e0a15 */
[----:B------:R-:W-:Y:S01]  /*1030*/  @P0 IADD3 R6, PT, PT, R6, 0x1, RZ ;  /* 0x0000000106060810 */ /* 0x000fe20007ffe0ff */
[----:B------:R-:W-:Y:S01]  /*1040*/  IMAD R11, R11, R7, R26 ;  /* 0x000000070b0b7224 */ /* 0x000fe200078e021a */
[----:B------:R-:W-:Y:S01]  /*1050*/  IADD3 R7, PT, PT, -R19, RZ, RZ ;  /* 0x000000ff13077210 */ /* 0x000fe20007ffe1ff */
[----:B------:R-:W-:Y:S02]  /*1060*/  IMAD.MOV R10, RZ, RZ, -R17 ;  /* 0x000000ffff0a7224 */ /* 0x000fe400078e0a11 */
[----:B------:R-:W-:Y:S01]  /*1070*/  @!P2 IMAD.MOV R6, RZ, RZ, -R6 ;  /* 0x000000ffff06a224 */ /* 0x000fe200078e0a06 */
[----:B------:R-:W-:Y:S01]  /*1080*/  @!P1 LOP3.LUT R6, RZ, R16, RZ, 0x33, !PT ;  /* 0x00000010ff069212 */ /* 0x000fe200078e33ff */
[----:B------:R-:W-:Y:S01]  /*1090*/  IMAD R18, R18, R10, R19 ;  /* 0x0000000a12127224 */ /* 0x000fe200078e0213 */
[----:B------:R-:W-:Y:S01]  /*10a0*/  LEA R10, R2, R1, 0x2 ;  /* 0x00000001020a7211 */ /* 0x000fe200078e10ff */
[----:B------:R-:W-:Y:S02]  /*10b0*/  IMAD R20, R20, R7, R21 ;  /* 0x0000000714147224 */ /* 0x000fe400078e0215 */
[----:B------:R-:W-:-:S02]  /*10c0*/  IMAD.MOV R22, RZ, RZ, -R6 ;  /* 0x000000ffff167224 */ /* 0x000fc400078e0a06 */
[----:B------:R-:W-:Y:S02]  /*10d0*/  IMAD R7, R13, 0x4, R1 ;  /* 0x000000040d077824 */ /* 0x000fe400078e0201 */
[----:B------:R-:W-:Y:S01]  /*10e0*/  IMAD R16, R16, R22, R17 ;  /* 0x0000001610107224 */ /* 0x000fe200078e0211 */
[----:B------:R1:W-:Y:S01]  /*10f0*/  STL [R10], R9 ;  /* 0x000000090a007387 */ /* 0x0003e20000100800 */
[----:B------:R-:W-:-:S03]  /*1100*/  IMAD R17, R8, 0x4, R1 ;  /* 0x0000000408117824 */ /* 0x000fc600078e0201 */
[----:B------:R1:W-:Y:S04]  /*1110*/  STL [R12], R11 ;  /* 0x0000000b0c007387 */ /* 0x0003e80000100800 */
[----:B------:R1:W-:Y:S04]  /*1120*/  STL [R7], R20 ;  /* 0x0000001407007387 */ /* 0x0003e80000100800 */
[----:B------:R1:W-:Y:S04]  /*1130*/  STL [R5], R18 ;  /* 0x0000001205007387 */ /* 0x0003e80000100800 */
[----:B------:R1:W-:Y:S01]  /*1140*/  STL [R17], R16 ;  /* 0x0000001011007387 */ /* 0x0003e20000100800 */
[----:B------:R-:W-:Y:S01]  /*1150*/  ISETP.NE.AND P0, PT, R0, RZ, PT ;  /* 0x000000ff0000720c */ /* 0x000fe20003f05270 */
[----:B------:R-:W-:Y:S01]  /*1160*/  IMAD.MOV.U32 R13, RZ, RZ, R6 ;  /* 0x000000ffff0d7224 */ /* 0x000fe200078e0006 */
[----:B------:R-:W-:-:S11]  /*1170*/  IADD3 R2, PT, PT, R2, -0x8, RZ ;  /* 0xfffffff802027810 */ /* 0x000fd60007ffe0ff */
[----:B-1----:R-:W-:Y:S05]  /*1180*/  @P0 BRA `(.L_x_153) ;  /* 0xffffffec00fc0947 */ /* 0x002fea000383ffff */
[----:B------:R-:W-:-:S07]  /*1190*/  VIADD R9, R2, 0x4 ;  /* 0x0000000402097836 */ /* 0x000fce0000000000 */
.L_x_152:
[----:B------:R-:W-:-:S13]  /*11a0*/  ISETP.NE.AND P0, PT, R3, RZ, PT ;  /* 0x000000ff0300720c */ /* 0x000fda0003f05270 */
[----:B------:R-:W-:Y:S05]  /*11b0*/  @!P0 BRA `(.L_x_154) ;  /* 0x0000000c00c88947 */ /* 0x000fea0003800000 */
[----:B------:R-:W0:Y:S01]  /*11c0*/  LDCU UR4, c[0x0][0x3b8] ;  /* 0x00007700ff0477ac */ /* 0x000e220008000800 */
[----:B------:R-:W-:Y:S01]  /*11d0*/  ISETP.GE.U32.AND P0, PT, R3, 0x4, PT ;  /* 0x000000040300780c */ /* 0x000fe20003f06070 */
[----:B0-----:R-:W-:-:S04]  /*11e0*/  ULOP3.LUT UR5, UR4, 0x3, URZ, 0xc0, !UPT ;  /* 0x0000000304057892 */ /* 0x001fc8000f8ec0ff */
[----:B------:R-:W-:-:S08]  /*11f0*/  UISETP.NE.AND UP0, UPT, UR5, URZ, UPT ;  /* 0x000000ff0500728c */ /* 0x000fd0000bf05270 */
[----:B------:R-:W-:Y:S05]  /*1200*/  @!P0 BRA `(.L_x_155) ;  /* 0x00000008001c8947 */ /* 0x000fea0003800000 */
[----:B------:R-:W0:Y:S01]  /*1210*/  LDC.64 R6, c[0x0][0x388] ;  /* 0x0000e200ff067b82 */ /* 0x000e220000000a00 */
[----:B------:R-:W-:-:S05]  /*1220*/  IADD3 R2, PT, PT, R9, -0x1, RZ ;  /* 0xffffffff09027810 */ /* 0x000fca0007ffe0ff */
[----:B0-----:R-:W-:-:S05]  /*1230*/  IMAD.WIDE.U32 R14, R2, 0x4, R6 ;  /* 0x00000004020e7825 */ /* 0x001fca00078e0006 */
[----:B------:R-:W2:Y:S01]  /*1240*/  LDG.E R10, desc[UR6][R14.64] ;  /* 0x000000060e0a7981 */ /* 0x000ea2000c1e1900 */
[----:B------:R-:W-:-:S04]  /*1250*/  VIADD R8, R9, 0xfffffffe ;  /* 0xfffffffe09087836 */ /* 0x000fc80000000000 */
[----:B------:R-:W-:-:S05]  /*1260*/  IMAD.WIDE.U32 R16, R8, 0x4, R6 ;  /* 0x0000000408107825 */ /* 0x000fca00078e0006 */
[----:B------:R0:W3:Y:S01]  /*1270*/  LDG.E R0, desc[UR6][R16.64] ;  /* 0x0000000610007981 */ /* 0x0000e2000c1e1900 */
[----:B------:R-:W-:-:S04]  /*1280*/  VIADD R12, R9, 0xfffffffd ;  /* 0xfffffffd090c7836 */ /* 0x000fc80000000000 */
[----:B------:R-:W-:-:S05]  /*1290*/  IMAD.WIDE.U32 R18, R12, 0x4, R6 ;  /* 0x000000040c127825 */ /* 0x000fca00078e0006 */
[----:B------:R3:W4:Y:S01]  /*12a0*/  LDG.E R5, desc[UR6][R18.64] ;  /* 0x0000000612057981 */ /* 0x000722000c1e1900 */
[----:B------:R-:W-:-:S05]  /*12b0*/  IADD3 R9, PT, PT, R9, -0x4, RZ ;  /* 0xfffffffc09097810 */ /* 0x000fca0007ffe0ff */
[----:B------:R-:W-:-:S05]  /*12c0*/  IMAD.WIDE.U32 R20, R9, 0x4, R6 ;  /* 0x0000000409147825 */ /* 0x000fca00078e0006 */
[----:B------:R1:W5:Y:S01]  /*12d0*/  LDG.E R11, desc[UR6][R20.64] ;  /* 0x00000006140b7981 */ /* 0x000362000c1e1900 */
[----:B0-----:R-:W-:Y:S02]  /*12e0*/  IABS R16, R13 ;  /* 0x0000000d00107213 */ /* 0x001fe40000000000 */
[----:B--2---:R-:W-:-:S04]  /*12f0*/  IABS R15, R10 ;  /* 0x0000000a000f7213 */ /* 0x004fc80000000000 */
[----:B------:R-:W0:Y:S01]  /*1300*/  I2F.RP R22, R15 ;  /* 0x0000000f00167306 */ /* 0x000e220000209400 */
[-C--:B---3--:R-:W-:Y:S02]  /*1310*/  IABS R18, R0.reuse ;  /* 0x0000000000127213 */ /* 0x088fe40000000000 */
[----:B-1----:R-:W-:-:S05]  /*1320*/  IABS R20, R0 ;  /* 0x0000000000147213 */ /* 0x002fca0000000000 */
[----:B------:R-:W-:Y:S01]  /*1330*/  IMAD.MOV R20, RZ, RZ, -R20 ;  /* 0x000000ffff147224 */ /* 0x000fe200078e0a14 */
[----:B0-----:R-:W0:Y:S01]  /*1340*/  MUFU.RCP R22, R22 ;  /* 0x0000001600167308 */ /* 0x001e220000001000 */
[----:B----4-:R-:W-:Y:S01]  /*1350*/  IABS R21, R5 ;  /* 0x0000000500157213 */ /* 0x010fe20000000000 */
[----:B0-----:R-:W-:-:S06]  /*1360*/  VIADD R6, R22, 0xffffffe ;  /* 0x0ffffffe16067836 */ /* 0x001fcc0000000000 */
[----:B------:R0:W1:Y:S02]  /*1370*/  F2I.FTZ.U32.TRUNC.NTZ R7, R6 ;  /* 0x0000000600077305 */ /* 0x000064000021f000 */
[----:B0-----:R-:W-:Y:S02]  /*1380*/  IMAD.MOV.U32 R6, RZ, RZ, RZ ;  /* 0x000000ffff067224 */ /* 0x001fe400078e00ff */
[----:B-1----:R-:W-:-:S04]  /*1390*/  IMAD.MOV R14, RZ, RZ, -R7 ;  /* 0x000000ffff0e7224 */ /* 0x002fc800078e0a07 */
[----:B------:R-:W-:Y:S01]  /*13a0*/  IMAD R17, R14, R15, RZ ;  /* 0x0000000f0e117224 */ /* 0x000fe200078e02ff */
[----:B------:R-:W-:Y:S02]  /*13b0*/  MOV R14, R18 ;  /* 0x00000012000e7202 */ /* 0x000fe40000000f00 */
[----:B------:R-:W-:Y:S01]  /*13c0*/  IABS R18, R10 ;  /* 0x0000000a00127213 */ /* 0x000fe20000000000 */
[----:B------:R-:W-:Y:S02]  /*13d0*/  IMAD.HI.U32 R7, R7, R17, R6 ;  /* 0x0000001107077227 */ /* 0x000fe400078e0006 */
[----:B------:R-:W0:Y:S02]  /*13e0*/  I2F.RP R17, R14 ;  /* 0x0000000e00117306 */ /* 0x000e240000209400 */
[----:B------:R-:W-:Y:S02]  /*13f0*/  IMAD.MOV R19, RZ, RZ, -R18 ;  /* 0x000000ffff137224 */ /* 0x000fe400078e0a12 */
[----:B------:R-:W-:-:S04]  /*1400*/  IMAD.HI.U32 R6, R7, R16, RZ ;  /* 0x0000001007067227 */ /* 0x000fc800078e00ff */
[----:B------:R-:W-:-:S05]  /*1410*/  IMAD R16, R6, R19, R16 ;  /* 0x0000001306107224 */ /* 0x000fca00078e0210 */
[----:B------:R-:W-:Y:S01]  /*1420*/  ISETP.GT.U32.AND P1, PT, R15, R16, PT ;  /* 0x000000100f00720c */ /* 0x000fe20003f24070 */
[----:B0-----:R-:W0:-:S12]  /*1430*/  MUFU.RCP R17, R17 ;  /* 0x0000001100117308 */ /* 0x001e180000001000 */
[-C--:B------:R-:W-:Y:S01]  /*1440*/  @!P1 IADD3 R16, PT, PT, R16, -R15.reuse, RZ ;  /* 0x8000000f10109210 */ /* 0x080fe20007ffe0ff */
[----:B------:R-:W-:Y:S01]  /*1450*/  @!P1 VIADD R6, R6, 0x1 ;  /* 0x0000000106069836 */ /* 0x000fe20000000000 */
[----:B------:R-:W-:Y:S02]  /*1460*/  ISETP.NE.AND P1, PT, R10, RZ, PT ;  /* 0x000000ff0a00720c */ /* 0x000fe40003f25270 */
[----:B------:R-:W-:Y:S01]  /*1470*/  ISETP.GE.U32.AND P0, PT, R16, R15, PT ;  /* 0x0000000f1000720c */ /* 0x000fe20003f06070 */
[----:B0-----:R-:W-:Y:S01]  /*1480*/  VIADD R7, R17, 0xffffffe ;  /* 0x0ffffffe11077836 */ /* 0x001fe20000000000 */
[----:B------:R-:W-:Y:S02]  /*1490*/  LOP3.LUT R15, R13, R10, RZ, 0x3c, !PT ;  /* 0x0000000a0d0f7212 */ /* 0x000fe400078e3cff */
[----:B------:R-:W-:Y:S02]  /*14a0*/  IABS R16, R5 ;  /* 0x0000000500107213 */ /* 0x000fe40000000000 */
[----:B------:R-:W-:Y:S01]  /*14b0*/  ISETP.GE.AND P2, PT, R15, RZ, PT ;  /* 0x000000ff0f00720c */ /* 0x000fe20003f46270 */
[----:B------:R-:W0:Y:S06]  /*14c0*/  F2I.FTZ.U32.TRUNC.NTZ R7, R7 ;  /* 0x0000000700077305 */ /* 0x000e2c000021f000 */
[----:B------:R-:W-:-:S02]  /*14d0*/  @P0 IADD3 R6, PT, PT, R6, 0x1, RZ ;  /* 0x0000000106060810 */ /* 0x000fc40007ffe0ff */
[----:B------:R-:W1:Y:S03]  /*14e0*/  I2F.RP R17, R16 ;  /* 0x0000001000117306 */ /* 0x000e660000209400 */
[----:B------:R-:W-:Y:S02]  /*14f0*/  IMAD.MOV.U32 R15, RZ, RZ, R6 ;  /* 0x000000ffff0f7224 */ /* 0x000fe400078e0006 */
[----:B------:R-:W-:Y:S02]  /*1500*/  IMAD.MOV.U32 R6, RZ, RZ, RZ ;  /* 0x000000ffff067224 */ /* 0x000fe400078e00ff */
[----:B0-----:R-:W-:Y:S01]  /*1510*/  IMAD.MOV R19, RZ, RZ, -R7 ;  /* 0x000000ffff137224 */ /* 0x001fe200078e0a07 */
[----:B------:R-:W-:Y:S02]  /*1520*/  @!P2 IADD3 R15, PT, PT, -R15, RZ, RZ ;  /* 0x000000ff0f0fa210 */ /* 0x000fe40007ffe1ff */
[----:B------:R-:W-:Y:S01]  /*1530*/  @!P1 LOP3.LUT R15, RZ, R10, RZ, 0x33, !PT ;  /* 0x0000000aff0f9212 */ /* 0x000fe200078e33ff */
[----:B------:R-:W-:-:S03]  /*1540*/  IMAD R19, R19, R14, RZ ;  /* 0x0000000e13137224 */ /* 0x000fc600078e02ff */
[----:B------:R-:W-:Y:S01]  /*1550*/  IABS R18, R15 ;  /* 0x0000000f00127213 */ /* 0x000fe20000000000 */
[----:B------:R-:W-:Y:S01]  /*1560*/  IMAD.HI.U32 R6, R7, R19, R6 ;  /* 0x0000001307067227 */ /* 0x000fe200078e0006 */
[----:B-1----:R-:W0:Y:S02]  /*1570*/  MUFU.RCP R17, R17 ;  /* 0x0000001100117308 */ /* 0x002e240000001000 */
[----:B------:R-:W-:Y:S01]  /*1580*/  MOV R7, R18 ;  /* 0x0000001200077202 */ /* 0x000fe20000000f00 */
[----:B------:R-:W-:-:S04]  /*1590*/  IMAD.MOV.U32 R18, RZ, RZ, R20 ;  /* 0x000000ffff127224 */ /* 0x000fc800078e0014 */
[----:B------:R-:W-:-:S04]  /*15a0*/  IMAD.HI.U32 R6, R6, R7, RZ ;  /* 0x0000000706067227 */ /* 0x000fc800078e00ff */
[----:B------:R-:W-:-:S05]  /*15b0*/  IMAD R7, R6, R18, R7 ;  /* 0x0000001206077224 */ /* 0x000fca00078e0207 */
[----:B------:R-:W-:Y:S02]  /*15c0*/  ISETP.GT.U32.AND P1, PT, R14, R7, PT ;  /* 0x000000070e00720c */ /* 0x000fe40003f24070 */
[----:B0-----:R-:W-:Y:S02]  /*15d0*/  IADD3 R18, PT, PT, R17, 0xffffffe, RZ ;  /* 0x0ffffffe11127810 */ /* 0x001fe40007ffe0ff */
[----:B-----5:R-:W-:-:S09]  /*15e0*/  IABS R17, R11 ;  /* 0x0000000b00117213 */ /* 0x020fd20000000000 */
[----:B------:R-:W-:Y:S02]  /*15f0*/  @!P1 IMAD.IADD R7, R7, 0x1, -R14 ;  /* 0x0000000107079824 */ /* 0x000fe400078e0a0e */
[----:B------:R-:W-:Y:S01]  /*1600*/  @!P1 VIADD R6, R6, 0x1 ;  /* 0x0000000106069836 */ /* 0x000fe20000000000 */
[----:B------:R-:W-:Y:S02]  /*1610*/  ISETP.NE.AND P1, PT, R0, RZ, PT ;  /* 0x000000ff0000720c */ /* 0x000fe40003f25270 */
[----:B------:R-:W-:Y:S02]  /*1620*/  ISETP.GE.U32.AND P0, PT, R7, R14, PT ;  /* 0x0000000e0700720c */ /* 0x000fe40003f06070 */
[----:B------:R-:W-:Y:S01]  /*1630*/  LOP3.LUT R14, R15, R0, RZ, 0x3c, !PT ;  /* 0x000000000f0e7212 */ /* 0x000fe200078e3cff */
[----:B------:R-:W0:Y:S03]  /*1640*/  F2I.FTZ.U32.TRUNC.NTZ R7, R18 ;  /* 0x0000001200077305 */ /* 0x000e26000021f000 */
[----:B------:R-:W-:-:S05]  /*1650*/  ISETP.GE.AND P2, PT, R14, RZ, PT ;  /* 0x000000ff0e00720c */ /* 0x000fca0003f46270 */
[----:B------:R-:W1:Y:S02]  /*1660*/  I2F.RP R18, R17 ;  /* 0x0000001100127306 */ /* 0x000e640000209400 */
[----:B------:R-:W-:-:S04]  /*1670*/  @P0 VIADD R6, R6, 0x1 ;  /* 0x0000000106060836 */ /* 0x000fc80000000000 */
[----:B------:R-:W-:Y:S02]  /*1680*/  IMAD.MOV.U32 R14, RZ, RZ, R6 ;  /* 0x000000ffff0e7224 */ /* 0x000fe400078e0006 */
[----:B------:R-:W-:Y:S01]  /*1690*/  HFMA2 R6, -RZ, RZ, 0, 0 ;  /* 0x00000000ff067431 */ /* 0x000fe200000001ff */
[----:B0-----:R-:W-:Y:S01]  /*16a0*/  IADD3 R19, PT, PT, RZ, -R7, RZ ;  /* 0x80000007ff137210 */ /* 0x001fe20007ffe0ff */
[----:B------:R-:W-:Y:S01]  /*16b0*/  @!P2 IMAD.MOV R14, RZ, RZ, -R14 ;  /* 0x000000ffff0ea224 */ /* 0x000fe200078e0a0e */
[----:B------:R-:W-:-:S03]  /*16c0*/  @!P1 LOP3.LUT R14, RZ, R0, RZ, 0x33, !PT ;  /* 0x00000000ff0e9212 */ /* 0x000fc600078e33ff */
[----:B------:R-:W-:Y:S01]  /*16d0*/  IMAD R19, R19, R16, RZ ;  /* 0x0000001013137224 */ /* 0x000fe200078e02ff */
[----:B------:R-:W-:Y:S01]  /*16e0*/  IABS R20, R14 ;  /* 0x0000000e00147213 */ /* 0x000fe20000000000 */
[----:B-1----:R-:W0:Y:S02]  /*16f0*/  MUFU.RCP R18, R18 ;  /* 0x0000001200127308 */ /* 0x002e240000001000 */
[----:B------:R-:W-:-:S04]  /*1700*/  IMAD.HI.U32 R6, R7, R19, R6 ;  /* 0x0000001307067227 */ /* 0x000fc800078e0006 */
[----:B------:R-:W-:Y:S01]  /*1710*/  IMAD.MOV.U32 R7, RZ, RZ, R20 ;  /* 0x000000ffff077224 */ /* 0x000fe200078e0014 */
[----:B------:R-:W-:Y:S01]  /*1720*/  IABS R20, R11 ;  /* 0x0000000b00147213 */ /* 0x000fe20000000000 */
[----:B------:R-:W-:Y:S02]  /*1730*/  IMAD.MOV R19, RZ, RZ, -R21 ;  /* 0x000000ffff137224 */ /* 0x000fe400078e0a15 */
[----:B------:R-:W-:-:S04]  /*1740*/  IMAD.HI.U32 R6, R6, R7, RZ ;  /* 0x0000000706067227 */ /* 0x000fc800078e00ff */
[----:B------:R-:W-:Y:S02]  /*1750*/  IMAD R7, R6, R19, R7 ;  /* 0x0000001306077224 */ /* 0x000fe400078e0207 */
[----:B------:R-:W-:Y:S02]  /*1760*/  IMAD.MOV R20, RZ, RZ, -R20 ;  /* 0x000000ffff147224 */ /* 0x000fe400078e0a14 */
[----:B0-----:R-:W-:Y:S01]  /*1770*/  VIADD R19, R18, 0xffffffe ;  /* 0x0ffffffe12137836 */ /* 0x001fe20000000000 */
[----:B------:R-:W-:-:S13]  /*1780*/  ISETP.GT.U32.AND P1, PT, R16, R7, PT ;  /* 0x000000071000720c */ /* 0x000fda0003f24070 */
[-C--:B------:R-:W-:Y:S01]  /*1790*/  @!P1 IADD3 R7, PT, PT, R7, -R16.reuse, RZ ;  /* 0x8000001007079210 */ /* 0x080fe20007ffe0ff */
[----:B------:R-:W-:Y:S01]  /*17a0*/  @!P1 VIADD R6, R6, 0x1 ;  /* 0x0000000106069836 */ /* 0x000fe20000000000 */
[----:B------:R-:W-:Y:S02]  /*17b0*/  ISETP.NE.AND P1, PT, R5, RZ, PT ;  /* 0x000000ff0500720c */ /* 0x000fe40003f25270 */
[----:B------:R-:W-:Y:S02]  /*17c0*/  ISETP.GE.U32.AND P0, PT, R7, R16, PT ;  /* 0x000000100700720c */ /* 0x000fe40003f06070 */
[----:B------:R-:W-:Y:S01]  /*17d0*/  LOP3.LUT R16, R14, R5, RZ, 0x3c, !PT ;  /* 0x000000050e107212 */ /* 0x000fe200078e3cff */
[----:B------:R-:W0:Y:S03]  /*17e0*/  F2I.FTZ.U32.TRUNC.NTZ R7, R19 ;  /* 0x0000001300077305 */ /* 0x000e26000021f000 */
[----:B------:R-:W-:-:S07]  /*17f0*/  ISETP.GE.AND P2, PT, R16, RZ, PT ;  /* 0x000000ff1000720c */ /* 0x000fce0003f46270 */
[----:B------:R-:W-:-:S05]  /*1800*/  @P0 IADD3 R6, PT, PT, R6, 0x1, RZ ;  /* 0x0000000106060810 */ /* 0x000fca0007ffe0ff */
[----:B------:R-:W-:Y:S02]  /*1810*/  IMAD.MOV.U32 R16, RZ, RZ, R6 ;  /* 0x000000ffff107224 */ /* 0x000fe400078e0006 */
[----:B0-----:R-:W-:-:S03]  /*1820*/  IMAD.MOV R6, RZ, RZ, -R7 ;  /* 0x000000ffff067224 */ /* 0x001fc600078e0a07 */
[----:B------:R-:W-:Y:S01]  /*1830*/  @!P2 IADD3 R16, PT, PT, -R16, RZ, RZ ;  /* 0x000000ff1010a210 */ /* 0x000fe20007ffe1ff */
[----:B------:R-:W-:Y:S01]  /*1840*/  IMAD R19, R6, R17, RZ ;  /* 0x0000001106137224 */ /* 0x000fe200078e02ff */
[----:B------:R-:W-:Y:S01]  /*1850*/  @!P1 LOP3.LUT R16, RZ, R5, RZ, 0x33, !PT ;  /* 0x00000005ff109212 */ /* 0x000fe200078e33ff */
[----:B------:R-:W-:-:S03]  /*1860*/  IMAD.MOV.U32 R6, RZ, RZ, RZ ;  /* 0x000000ffff067224 */ /* 0x000fc600078e00ff */
[----:B------:R-:W-:Y:S01]  /*1870*/  IABS R18, R16 ;  /* 0x0000001000127213 */ /* 0x000fe20000000000 */
[----:B------:R-:W-:-:S03]  /*1880*/  IMAD.HI.U32 R6, R7, R19, R6 ;  /* 0x0000001307067227 */ /* 0x000fc600078e0006 */
[----:B------:R-:W-:Y:S01]  /*1890*/  MOV R7, R18 ;  /* 0x0000001200077202 */ /* 0x000fe20000000f00 */
[----:B------:R-:W-:-:S04]  /*18a0*/  IMAD.MOV.U32 R18, RZ, RZ, R20 ;  /* 0x000000ffff127224 */ /* 0x000fc800078e0014 */
[----:B------:R-:W-:-:S04]  /*18b0*/  IMAD.HI.U32 R6, R6, R7, RZ ;  /* 0x0000000706067227 */ /* 0x000fc800078e00ff */
[----:B------:R-:W-:Y:S01]  /*18c0*/  IMAD R18, R6, R18, R7 ;  /* 0x0000001206127224 */ /* 0x000fe200078e0207 */
[----:B------:R-:W-:-:S04]  /*18d0*/  LOP3.LUT R7, R16, R11, RZ, 0x3c, !PT ;  /* 0x0000000b10077212 */ /* 0x000fc800078e3cff */
[----:B------:R-:W-:Y:S02]  /*18e0*/  ISETP.GT.U32.AND P1, PT, R17, R18, PT ;  /* 0x000000121100720c */ /* 0x000fe40003f24070 */
[----:B------:R-:W-:Y:S02]  /*18f0*/  ISETP.GE.AND P2, PT, R7, RZ, PT ;  /* 0x000000ff0700720c */ /* 0x000fe40003f46270 */
[----:B------:R-:W-:-:S05]  /*1900*/  IADD3 R7, PT, PT, -R15, RZ, RZ ;  /* 0x000000ff0f077210 */ /* 0x000fca0007ffe1ff */
[----:B------:R-:W-:Y:S02]  /*1910*/  IMAD R10, R10, R7, R13 ;  /* 0x000000070a0a7224 */ /* 0x000fe400078e020d */
[----:B------:R-:W-:Y:S02]  /*1920*/  IMAD R7, R8, 0x4, R1 ;  /* 0x0000000408077824 */ /* 0x000fe400078e0201 */
[----:B------:R-:W-:Y:S01]  /*1930*/  @!P1 IMAD.IADD R18, R18, 0x1, -R17 ;  /* 0x0000000112129824 */ /* 0x000fe200078e0a11 */
[----:B------:R-:W-:Y:S02]  /*1940*/  @!P1 IADD3 R6, PT, PT, R6, 0x1, RZ ;  /* 0x0000000106069810 */ /* 0x000fe40007ffe0ff */
[----:B------:R-:W-:Y:S02]  /*1950*/  ISETP.NE.AND P1, PT, R11, RZ, PT ;  /* 0x000000ff0b00720c */ /* 0x000fe40003f25270 */
[----:B------:R-:W-:Y:S01]  /*1960*/  ISETP.GE.U32.AND P0, PT, R18, R17, PT ;  /* 0x000000111200720c */ /* 0x000fe20003f06070 */
[----:B------:R-:W-:-:S02]  /*1970*/  IMAD.MOV R18, RZ, RZ, -R16 ;  /* 0x000000ffff127224 */ /* 0x000fc400078e0a10 */
[--C-:B------:R-:W-:Y:S02]  /*1980*/  IMAD.MOV R17, RZ, RZ, -R14.reuse ;  /* 0x000000ffff117224 */ /* 0x100fe400078e0a0e */
[----:B------:R-:W-:Y:S02]  /*1990*/  IMAD R14, R5, R18, R14 ;  /* 0x00000012050e7224 */ /* 0x000fe400078e020e */
[----:B------:R-:W-:Y:S02]  /*19a0*/  IMAD R5, R2, 0x4, R1 ;  /* 0x0000000402057824 */ /* 0x000fe400078e0201 */
[----:B------:R-:W-:Y:S02]  /*19b0*/  IMAD R0, R0, R17, R15 ;  /* 0x0000001100007224 */ /* 0x000fe400078e020f */
[----:B------:R-:W-:Y:S01]  /*19c0*/  IMAD R15, R9, 0x4, R1 ;  /* 0x00000004090f7824 */ /* 0x000fe200078e0201 */
[----:B------:R0:W-:Y:S01]  /*19d0*/  STL [R5], R10 ;  /* 0x0000000a05007387 */ /* 0x0001e20000100800 */
[----:B------:R-:W-:-:S03]  /*19e0*/  @P0 VIADD R6, R6, 0x1 ;  /* 0x0000000106060836 */ /* 0x000fc60000000000 */
[----:B------:R0:W-:Y:S01]  /*19f0*/  STL [R7], R0 ;  /* 0x0000000007007387 */ /* 0x0001e20000100800 */
[----:B------:R-:W-:Y:S01]  /*1a00*/  @!P2 IMAD.MOV R6, RZ, RZ, -R6 ;  /* 0x000000ffff06a224 */ /* 0x000fe200078e0a06 */
[----:B------:R-:W-:-:S04]  /*1a10*/  @!P1 LOP3.LUT R6, RZ, R11, RZ, 0x33, !PT ;  /* 0x0000000bff069212 */ /* 0x000fc800078e33ff */
[----:B------:R-:W-:Y:S01]  /*1a20*/  IADD3 R19, PT, PT, -R6, RZ, RZ ;  /* 0x000000ff06137210 */ /* 0x000fe20007ffe1ff */
[----:B------:R-:W-:-:S04]  /*1a30*/  IMAD.MOV.U32 R13, RZ, RZ, R6 ;  /* 0x000000ffff0d7224 */ /* 0x000fc800078e0006 */
[----:B------:R-:W-:Y:S01]  /*1a40*/  IMAD R16, R11, R19, R16 ;  /* 0x000000130b107224 */ /* 0x000fe200078e0210 */
[----:B------:R-:W-:-:S05]  /*1a50*/  LEA R11, R12, R1, 0x2 ;  /* 0x000000010c0b7211 */ /* 0x000fca00078e10ff */
[----:B------:R0:W-:Y:S04]  /*1a60*/  STL [R11], R14 ;  /* 0x0000000e0b007387 */ /* 0x0001e80000100800 */
[----:B------:R0:W-:Y:S02]  /*1a70*/  STL [R15], R16 ;  /* 0x000000100f007387 */ /* 0x0001e40000100800 */
.L_x_155:
[----:B------:R-:W-:Y:S05]  /*1a80*/  BRA.U !UP0, `(.L_x_154) ;  /* 0x0000000508947547 */ /* 0x000fea000b800000 */
[----:B------:R-:W-:Y:S02]  /*1a90*/  UISETP.NE.AND UP0, UPT, UR5, 0x1, UPT ;  /* 0x000000010500788c */ /* 0x000fe4000bf05270 */
[----:B------:R-:W-:-:S04]  /*1aa0*/  ULOP3.LUT UR4, UR4, 0x1, URZ, 0xc0, !UPT ;  /* 0x0000000104047892 */ /* 0x000fc8000f8ec0ff */
[----:B------:R-:W-:-:S03]  /*1ab0*/  UISETP.NE.U32.AND UP1, UPT, UR4, 0x1, UPT ;  /* 0x000000010400788c */ /* 0x000fc6000bf25070 */
[----:B------:R-:W-:Y:S08]  /*1ac0*/  BRA.U !UP0, `(.L_x_156) ;  /* 0x0000000508107547 */ /* 0x000ff0000b800000 */
[----:B0-----:R-:W0:Y:S01]  /*1ad0*/  LDC.64 R16, c[0x0][0x388] ;  /* 0x0000e200ff107b82 */ /* 0x001e220000000a00 */
[----:B------:R-:W-:-:S05]  /*1ae0*/  IADD3 R0, PT, PT, R9, -0x1, RZ ;  /* 0xffffffff09007810 */ /* 0x000fca0007ffe0ff */
[----:B0-----:R-:W-:-:S05]  /*1af0*/  IMAD.WIDE.U32 R14, R0, 0x4, R16 ;  /* 0x00000004000e7825 */ /* 0x001fca00078e0010 */
[----:B------:R-:W2:Y:S01]  /*1b00*/  LDG.E R2, desc[UR6][R14.64] ;  /* 0x000000060e027981 */ /* 0x000ea2000c1e1900 */
[----:B------:R-:W-:-:S04]  /*1b10*/  VIADD R6, R9, 0xfffffffe ;  /* 0xfffffffe09067836 */ /* 0x000fc80000000000 */
[----:B------:R-:W-:-:S05]  /*1b20*/  IMAD.WIDE.U32 R16, R6, 0x4, R16 ;  /* 0x0000000406107825 */ /* 0x000fca00078e0010 */
[----:B------:R-:W3:Y:S01]  /*1b30*/  LDG.E R5, desc[UR6][R16.64] ;  /* 0x0000000610057981 */ /* 0x000ee2000c1e1900 */
[----:B------:R-:W-:Y:S02]  /*1b40*/  IABS R12, R13 ;  /* 0x0000000d000c7213 */ /* 0x000fe40000000000 */
[-C--:B--2---:R-:W-:Y:S02]  /*1b50*/  IABS R10, R2.reuse ;  /* 0x00000002000a7213 */ /* 0x084fe40000000000 */
[----:B------:R-:W-:Y:S02]  /*1b60*/  IABS R14, R2 ;  /* 0x00000002000e7213 */ /* 0x000fe40000000000 */
[----:B------:R-:W0:Y:S01]  /*1b70*/  I2F.RP R11, R10 ;  /* 0x0000000a000b7306 */ /* 0x000e220000209400 */
[----:B---3--:R-:W-:-:S07]  /*1b80*/  IABS R7, R5 ;  /* 0x0000000500077213 */ /* 0x008fce0000000000 */
[----:B0-----:R-:W0:Y:S02]  /*1b90*/  MUFU.RCP R11, R11 ;  /* 0x0000000b000b7308 */ /* 0x001e240000001000 */
[----:B0-----:R-:W-:-:S06]  /*1ba0*/  VIADD R8, R11, 0xffffffe ;  /* 0x0ffffffe0b087836 */ /* 0x001fcc0000000000 */
[----:B------:R-:W0:Y:S08]  /*1bb0*/  I2F.RP R11, R7 ;  /* 0x00000007000b7306 */ /* 0x000e300000209400 */
[----:B------:R1:W2:Y:S08]  /*1bc0*/  F2I.FTZ.U32.TRUNC.NTZ R9, R8 ;  /* 0x0000000800097305 */ /* 0x0002b0000021f000 */
[----:B0-----:R-:W0:Y:S01]  /*1bd0*/  MUFU.RCP R11, R11 ;  /* 0x0000000b000b7308 */ /* 0x001e220000001000 */
[----:B-1----:R-:W-:Y:S01]  /*1be0*/  IMAD.MOV.U32 R8, RZ, RZ, RZ ;  /* 0x000000ffff087224 */ /* 0x002fe200078e00ff */
[----:B--2---:R-:W-:-:S05]  /*1bf0*/  IADD3 R15, PT, PT, RZ, -R9, RZ ;  /* 0x80000009ff0f7210 */ /* 0x004fca0007ffe0ff */
[----:B------:R-:W-:-:S04]  /*1c00*/  IMAD R15, R15, R10, RZ ;  /* 0x0000000a0f0f7224 */ /* 0x000fc800078e02ff */
[----:B------:R-:W-:-:S04]  /*1c10*/  IMAD.HI.U32 R9, R9, R15, R8 ;  /* 0x0000000f09097227 */ /* 0x000fc800078e0008 */
[----:B------:R-:W-:Y:S02]  /*1c20*/  IMAD.MOV R15, RZ, RZ, -R14 ;  /* 0x000000ffff0f7224 */ /* 0x000fe400078e0a0e */
[----:B------:R-:W-:-:S04]  /*1c30*/  IMAD.HI.U32 R8, R9, R12, RZ ;  /* 0x0000000c09087227 */ /* 0x000fc800078e00ff */
[----:B------:R-:W-:Y:S01]  /*1c40*/  IMAD R9, R8, R15, R12 ;  /* 0x0000000f08097224 */ /* 0x000fe200078e020c */
[----:B------:R-:W-:Y:S01]  /*1c50*/  IABS R15, R5 ;  /* 0x00000005000f7213 */ /* 0x000fe20000000000 */
[----:B0-----:R-:W-:-:S03]  /*1c60*/  VIADD R12, R11, 0xffffffe ;  /* 0x0ffffffe0b0c7836 */ /* 0x001fc60000000000 */
[----:B------:R-:W-:Y:S01]  /*1c70*/  ISETP.GT.U32.AND P1, PT, R10, R9, PT ;  /* 0x000000090a00720c */ /* 0x000fe20003f24070 */
[----:B------:R-:W-:-:S12]  /*1c80*/  IMAD.MOV R15, RZ, RZ, -R15 ;  /* 0x000000ffff0f7224 */ /* 0x000fd800078e0a0f */
        /* <DEDUP_REMOVED lines=20> */
[----:B------:R-:W-:-:S04]  /*1dd0*/  IADD3 R9, PT, PT, -R14, RZ, RZ ;  /* 0x000000ff0e097210 */ /* 0x000fc80007ffe1ff */
[----:B------:R-:W-:Y:S01]  /*1de0*/  ISETP.GT.U32.AND P1, PT, R7, R10, PT ;  /* 0x0000000a0700720c */ /* 0x000fe20003f24070 */
[----:B------:R-:W-:Y:S02]  /*1df0*/  IMAD R2, R2, R9, R13 ;  /* 0x0000000902027224 */ /* 0x000fe400078e020d */
[----:B------:R-:W-:-:S10]  /*1e00*/  IMAD.MOV.U32 R9, RZ, RZ, R6 ;  /* 0x000000ffff097224 */ /* 0x000fd400078e0006 */
[----:B------:R-:W-:Y:S01]  /*1e10*/  @!P1 IMAD.IADD R10, R10, 0x1, -R7 ;  /* 0x000000010a0a9824 */ /* 0x000fe200078e0a07 */
[----:B------:R-:W-:Y:S02]  /*1e20*/  @!P1 IADD3 R8, PT, PT, R8, 0x1, RZ ;  /* 0x0000000108089810 */ /* 0x000fe40007ffe0ff */
[----:B------:R-:W-:Y:S02]  /*1e30*/  ISETP.NE.AND P1, PT, R5, RZ, PT ;  /* 0x000000ff0500720c */ /* 0x000fe40003f25270 */
[----:B------:R-:W-:Y:S02]  /*1e40*/  ISETP.GE.U32.AND P0, PT, R10, R7, PT ;  /* 0x000000070a00720c */ /* 0x000fe40003f06070 */
[----:B------:R-:W-:-:S04]  /*1e50*/  LOP3.LUT R7, R14, R5, RZ, 0x3c, !PT ;  /* 0x000000050e077212 */ /* 0x000fc800078e3cff */
[----:B------:R-:W-:Y:S01]  /*1e60*/  ISETP.GE.AND P2, PT, R7, RZ, PT ;  /* 0x000000ff0700720c */ /* 0x000fe20003f46270 */
[----:B------:R-:W-:Y:S01]  /*1e70*/  IMAD R7, R0, 0x4, R1 ;  /* 0x0000000400077824 */ /* 0x000fe200078e0201 */
[----:B------:R-:W-:-:S04]  /*1e80*/  LEA R0, R6, R1, 0x2 ;  /* 0x0000000106007211 */ /* 0x000fc800078e10ff */
[----:B------:R1:W-:Y:S01]  /*1e90*/  STL [R7], R2 ;  /* 0x0000000207007387 */ /* 0x0003e20000100800 */
[----:B------:R-:W-:-:S06]  /*1ea0*/  @P0 VIADD R8, R8, 0x1 ;  /* 0x0000000108080836 */ /* 0x000fcc0000000000 */
[----:B------:R-:W-:Y:S01]  /*1eb0*/  @!P2 IMAD.MOV R8, RZ, RZ, -R8 ;  /* 0x000000ffff08a224 */ /* 0x000fe200078e0a08 */
[----:B------:R-:W-:-:S05]  /*1ec0*/  @!P1 LOP3.LUT R8, RZ, R5, RZ, 0x33, !PT ;  /* 0x00000005ff089212 */ /* 0x000fca00078e33ff */
[--C-:B------:R-:W-:Y:S02]  /*1ed0*/  IMAD.MOV R10, RZ, RZ, -R8.reuse ;  /* 0x000000ffff0a7224 */ /* 0x100fe400078e0a08 */
[----:B------:R-:W-:Y:S02]  /*1ee0*/  IMAD.MOV.U32 R13, RZ, RZ, R8 ;  /* 0x000000ffff0d7224 */ /* 0x000fe400078e0008 */
[----:B------:R-:W-:-:S05]  /*1ef0*/  IMAD R5, R5, R10, R14 ;  /* 0x0000000a05057224 */ /* 0x000fca00078e020e */
[----:B------:R1:W-:Y:S02]  /*1f00*/  STL [R0], R5 ;  /* 0x0000000500007387 */ /* 0x0003e40000100800 */
.L_x_156:
[----:B------:R-:W-:Y:S05]  /*1f10*/  BRA.U UP1, `(.L_x_154) ;  /* 0x0000000101707547 */ /* 0x000fea000b800000 */
[----:B01----:R-:W0:Y:S01]  /*1f20*/  LDC.64 R6, c[0x0][0x388] ;  /* 0x0000e200ff067b82 */ /* 0x003e220000000a00 */
[----:B------:R-:W-:-:S05]  /*1f30*/  IADD3 R10, PT, PT, R9, -0x1, RZ ;  /* 0xffffffff090a7810 */ /* 0x000fca0007ffe0ff */
        /* <DEDUP_REMOVED lines=11> */
[----:B0-----:R-:W-:Y:S02]  /*1ff0*/  HFMA2 R8, -RZ, RZ, 0, 0 ;  /* 0x00000000ff087431 */ /* 0x001fe400000001ff */
[----:B-1----:R-:W-:-:S04]  /*2000*/  IMAD.MOV R5, RZ, RZ, -R9 ;  /* 0x000000ffff057224 */ /* 0x002fc800078e0a09 */
[----:B------:R-:W-:-:S04]  /*2010*/  IMAD R5, R5, R2, RZ ;  /* 0x0000000205057224 */ /* 0x000fc800078e02ff */
[----:B------:R-:W-:-:S06]  /*2020*/  IMAD.HI.U32 R9, R9, R5, R8 ;  /* 0x0000000509097227 */ /* 0x000fcc00078e0008 */
[----:B------:R-:W-:-:S04]  /*2030*/  IMAD.HI.U32 R9, R9, R6, RZ ;  /* 0x0000000609097227 */ /* 0x000fc800078e00ff */
[----:B------:R-:W-:Y:S02]  /*2040*/  IMAD R9, R9, R0, R6 ;  /* 0x0000000009097224 */ /* 0x000fe400078e0206 */
[----:B------:R-:W-:-:S03]  /*2050*/  IMAD R0, R10, 0x4, R1 ;  /* 0x000000040a007824 */ /* 0x000fc600078e0201 */
        /* <DEDUP_REMOVED lines=8> */
.L_x_154:
[----:B-1----:R-:W1:Y:S01]  /*20e0*/  LDC R2, c[0x0][0x3b8] ;  /* 0x0000ee00ff027b82 */ /* 0x002e620000000800 */
[----:B0-2---:R-:W-:Y:S02]  /*20f0*/  MOV R0, RZ ;  /* 0x000000ff00007202 */ /* 0x005fe40000000f00 */
[C---:B-1----:R-:W-:Y:S02]  /*2100*/  ISETP.GE.U32.AND P1, PT, R2.reuse, 0x10, PT ;  /* 0x000000100200780c */ /* 0x042fe40003f26070 */
[----:B------:R-:W-:-:S04]  /*2110*/  LOP3.LUT R20, R2, 0xf, RZ, 0xc0, !PT ;  /* 0x0000000f02147812 */ /* 0x000fc800078ec0ff */
[----:B------:R-:W-:-:S07]  /*2120*/  ISETP.NE.AND P0, PT, R20, RZ, PT ;  /* 0x000000ff1400720c */ /* 0x000fce0003f05270 */
[----:B------:R-:W-:Y:S06]  /*2130*/  @!P1 BRA `(.L_x_157) ;  /* 0x0000000400809947 */ /* 0x000fec0003800000 */
[----:B------:R-:W0:Y:S01]  /*2140*/  LDCU.64 UR4, c[0x0][0x3a8] ;  /* 0x00007500ff0477ac */ /* 0x000e220008000a00 */
[----:B------:R-:W-:Y:S01]  /*2150*/  LOP3.LUT R0, R2, 0x7ffffff0, RZ, 0xc0, !PT ;  /* 0x7ffffff002007812 */ /* 0x000fe200078ec0ff */
[C---:B------:R-:W-:Y:S02]  /*2160*/  VIADD R5, R1.reuse, 0x20 ;  /* 0x0000002001057836 */ /* 0x040fe40000000000 */
[----:B------:R-:W-:Y:S01]  /*2170*/  VIADD R2, R1, 0x48 ;  /* 0x0000004801027836 */ /* 0x000fe20000000000 */
[----:B------:R-:W-:Y:S01]  /*2180*/  IADD3 R8, PT, PT, -R0, RZ, RZ ;  /* 0x000000ff00087210 */ /* 0x000fe20007ffe1ff */
[----:B0-----:R-:W-:-:S04]  /*2190*/  UIADD3 UR4, UP0, UPT, UR4, 0x20, URZ ;  /* 0x0000002004047890 */ /* 0x001fc8000ff1e0ff */
[----:B------:R-:W-:Y:S02]  /*21a0*/  UIADD3.X UR5, UPT, UPT, URZ, UR5, URZ, UP0, !UPT ;  /* 0x00000005ff057290 */ /* 0x000fe400087fe4ff */
[----:B------:R-:W-:-:S04]  /*21b0*/  IMAD.U32 R6, RZ, RZ, UR4 ;  /* 0x00000004ff067e24 */ /* 0x000fc8000f8e00ff */
[----:B------:R-:W-:-:S07]  /*21c0*/  IMAD.U32 R7, RZ, RZ, UR5 ;  /* 0x00000005ff077e24 */ /* 0x000fce000f8e00ff */
.L_x_158:
[----:B------:R-:W2:Y:S04]  /*21d0*/  LDG.E R9, desc[UR6][R6.64+-0x20] ;  /* 0xffffe00606097981 */ /* 0x000ea8000c1e1900 */
[----:B------:R-:W3:Y:S01]  /*21e0*/  LDG.E R10, desc[UR6][R6.64+-0x1c] ;  /* 0xffffe406060a7981 */ /* 0x000ee2000c1e1900 */
[----:B--2---:R-:W-:-:S13]  /*21f0*/  ISETP.GE.AND P1, PT, R9, 0x2, PT ;  /* 0x000000020900780c */ /* 0x004fda0003f26270 */
[----:B------:R-:W2:Y:S01]  /*2200*/  @P1 LDL R9, [R5+-0x20] ;  /* 0xffffe00005091983 */ /* 0x000ea20000100800 */
        /* <DEDUP_REMOVED lines=18> */
[----:B------:R-:W-:Y:S04]  /*2330*/  @!P1 STL [R2+-0x10], RZ ;  /* 0xfffff0ff02009387 */ /* 0x000fe80000100800 */
[----:B----4-:R0:W-:Y:S04]  /*2340*/  @P2 STL [R2+-0x14], R9 ;  /* 0xffffec0902002387 */ /* 0x0101e80000100800 */
[----:B-1----:R-:W4:Y:S01]  /*2350*/  @P1 LDL R11, [R5+-0x10] ;  /* 0xfffff000050b1983 */ /* 0x002f220000100800 */
[----:B---3--:R-:W-:-:S03]  /*2360*/  ISETP.GT.AND P2, PT, R10, 0x1, PT ;  /* 0x000000010a00780c */ /* 0x008fc60003f44270 */
[----:B------:R-:W3:Y:S10]  /*2370*/  LDG.E R10, desc[UR6][R6.64+-0x8] ;  /* 0xfffff806060a7981 */ /* 0x000ef4000c1e1900 */
[----:B------:R-:W-:Y:S04]  /*2380*/  @!P2 STL [R2+-0xc], RZ ;  /* 0xfffff4ff0200a387 */ /* 0x000fe80000100800 */
[----:B----4-:R1:W-:Y:S04]  /*2390*/  @P1 STL [R2+-0x10], R11 ;  /* 0xfffff00b02001387 */ /* 0x0103e80000100800 */
[----:B--2---:R-:W2:Y:S01]  /*23a0*/  @P2 LDL R13, [R5+-0xc] ;  /* 0xfffff400050d2983 */ /* 0x004ea20000100800 */
        /* <DEDUP_REMOVED lines=12> */
[----:B------:R-:W-:Y:S04]  /*2470*/  @!P1 STL [R2], RZ ;  /* 0x000000ff02009387 */ /* 0x000fe80000100800 */
[----:B----4-:R1:W-:Y:S04]  /*2480*/  @P2 STL [R2+-0x4], R11 ;  /* 0xfffffc0b02002387 */ /* 0x0103e80000100800 */
[----:B--2---:R-:W2:Y:S01]  /*2490*/  @P1 LDL R13, [R5] ;  /* 0x00000000050d1983 */ /* 0x004ea20000100800 */
[----:B---3--:R-:W-:-:S03]  /*24a0*/  ISETP.GT.AND P2, PT, R10, 0x1, PT ;  /* 0x000000010a00780c */ /* 0x008fc60003f44270 */
[----:B------:R-:W3:Y:S10]  /*24b0*/  LDG.E R10, desc[UR6][R6.64+0x8] ;  /* 0x00000806060a7981 */ /* 0x000ef4000c1e1900 */
[----:B------:R-:W-:Y:S04]  /*24c0*/  @!P2 STL [R2+0x4], RZ ;  /* 0x000004ff0200a387 */ /* 0x000fe80000100800 */
[----:B--2---:R2:W-:Y:S04]  /*24d0*/  @P1 STL [R2], R13 ;  /* 0x0000000d02001387 */ /* 0x0045e80000100800 */
[----:B0-----:R-:W4:Y:S01]  /*24e0*/  @P2 LDL R9, [R5+0x4] ;  /* 0x0000040005092983 */ /* 0x001f220000100800 */
[----:B---3--:R-:W-:-:S03]  /*24f0*/  ISETP.GT.AND P1, PT, R10, 0x1, PT ;  /* 0x000000010a00780c */ /* 0x008fc60003f24270 */
[----:B------:R-:W3:Y:S10]  /*2500*/  LDG.E R10, desc[UR6][R6.64+0xc] ;  /* 0x00000c06060a7981 */ /* 0x000ef4000c1e1900 */
[----:B------:R-:W-:Y:S04]  /*2510*/  @!P1 STL [R2+0x8], RZ ;  /* 0x000008ff02009387 */ /* 0x000fe80000100800 */
[----:B----4-:R0:W-:Y:S04]  /*2520*/  @P2 STL [R2+0x4], R9 ;  /* 0x0000040902002387 */ /* 0x0101e80000100800 */
[----:B-1----:R-:W4:Y:S01]  /*2530*/  @P1 LDL R11, [R5+0x8] ;  /* 0x00000800050b1983 */ /* 0x002f220000100800 */
[----:B---3--:R-:W-:-:S03]  /*2540*/  ISETP.GT.AND P2, PT, R10, 0x1, PT ;  /* 0x000000010a00780c */ /* 0x008fc60003f44270 */
[----:B------:R-:W3:Y:S10]  /*2550*/  LDG.E R10, desc[UR6][R6.64+0x10] ;  /* 0x00001006060a7981 */ /* 0x000ef4000c1e1900 */
[----:B------:R-:W-:Y:S04]  /*2560*/  @!P2 STL [R2+0xc], RZ ;  /* 0x00000cff0200a387 */ /* 0x000fe80000100800 */
[----:B----4-:R1:W-:Y:S04]  /*2570*/  @P1 STL [R2+0x8], R11 ;  /* 0x0000080b02001387 */ /* 0x0103e80000100800 */
[----:B--2---:R-:W2:Y:S01]  /*2580*/  @P2 LDL R13, [R5+0xc] ;  /* 0x00000c00050d2983 */ /* 0x004ea20000100800 */
[----:B---3--:R-:W-:-:S03]  /*2590*/  ISETP.GT.AND P1, PT, R10, 0x1, PT ;  /* 0x000000010a00780c */ /* 0x008fc60003f24270 */
[----:B------:R-:W3:Y:S10]  /*25a0*/  LDG.E R10, desc[UR6][R6.64+0x14] ;  /* 0x00001406060a7981 */ /* 0x000ef4000c1e1900 */
[----:B------:R-:W-:Y:S04]  /*25b0*/  @!P1 STL [R2+0x10], RZ ;  /* 0x000010ff02009387 */ /* 0x000fe80000100800 */
[----:B--2---:R2:W-:Y:S04]  /*25c0*/  @P2 STL [R2+0xc], R13 ;  /* 0x00000c0d02002387 */ /* 0x0045e80000100800 */
        /* <DEDUP_REMOVED lines=9> */
[----:B----4-:R-:W-:Y:S04]  /*2660*/  @P2 STL [R2+0x14], R11 ;  /* 0x0000140b02002387 */ /* 0x010fe80000100800 */
[----:B--2---:R-:W2:Y:S01]  /*2670*/  @P1 LDL R13, [R5+0x18] ;  /* 0x00001800050d1983 */ /* 0x004ea20000100800 */
[----:B---3--:R-:W-:-:S13]  /*2680*/  ISETP.GT.AND P2, PT, R10, 0x1, PT ;  /* 0x000000010a00780c */ /* 0x008fda0003f44270 */
[----:B------:R-:W-:Y:S04]  /*2690*/  @!P2 STL [R2+0x1c], RZ ;  /* 0x00001cff0200a387 */ /* 0x000fe80000100800 */
[----:B--2---:R-:W-:Y:S04]  /*26a0*/  @P1 STL [R2+0x18], R13 ;  /* 0x0000180d02001387 */ /* 0x004fe80000100800 */
[----:B0-----:R0:W2:Y:S01]  /*26b0*/  @P2 LDL R9, [R5+0x1c] ;  /* 0x00001c0005092983 */ /* 0x0010a20000100800 */
[----:B------:R-:W-:Y:S02]  /*26c0*/  IADD3 R8, PT, PT, R8, 0x10, RZ ;  /* 0x0000001008087810 */ /* 0x000fe40007ffe0ff */
[----:B------:R-:W-:-:S05]  /*26d0*/  IADD3 R6, P1, PT, R6, 0x40, RZ ;  /* 0x0000004006067810 */ /* 0x000fca0007f3e0ff */
[----:B------:R-:W-:Y:S02]  /*26e0*/  IMAD.X R7, RZ, RZ, R7, P1 ;  /* 0x000000ffff077224 */ /* 0x000fe400008e0607 */
[----:B0-----:R-:W-:Y:S01]  /*26f0*/  VIADD R5, R5, 0x40 ;  /* 0x0000004005057836 */ /* 0x001fe20000000000 */
[----:B--2---:R0:W-:Y:S01]  /*2700*/  @P2 STL [R2+0x1c], R9 ;  /* 0x00001c0902002387 */ /* 0x0041e20000100800 */
[----:B------:R-:W-:Y:S02]  /*2710*/  ISETP.NE.AND P2, PT, R8, RZ, PT ;  /* 0x000000ff0800720c */ /* 0x000fe40003f45270 */
[----:B0-----:R-:W-:-:S11]  /*2720*/  IADD3 R2, PT, PT, R2, 0x40, RZ ;  /* 0x0000004002027810 */ /* 0x001fd60007ffe0ff */
[----:B------:R-:W-:Y:S05]  /*2730*/  @P2 BRA `(.L_x_158) ;  /* 0xfffffff800a42947 */ /* 0x000fea000383ffff */
.L_x_157:
[----:B------:R-:W-:Y:S05]  /*2740*/  @!P0 BRA `(.L_x_159) ;  /* 0x0000000400848947 */ /* 0x000fea0003800000 */
[----:B------:R-:W-:-:S13]  /*2750*/  ISETP.GE.U32.AND P0, PT, R20, 0x8, PT ;  /* 0x000000081400780c */ /* 0x000fda0003f06070 */
[----:B------:R-:W-:Y:S05]  /*2760*/  @!P0 BRA `(.L_x_160) ;  /* 0x0000000000b48947 */ /* 0x000fea0003800000 */
[----:B------:R-:W0:Y:S02]  /*2770*/  LDC.64 R6, c[0x0][0x3a8] ;  /* 0x0000ea00ff067b82 */ /* 0x000e240000000a00 */
        /* <DEDUP_REMOVED lines=9> */
[----:B--2---:R-:W-:-:S02]  /*2810*/  ISETP.GT.AND P2, PT, R12, 0x1, PT ;  /* 0x000000010c00780c */ /* 0x004fc40003f44270 */
[----:B---3--:R-:W-:Y:S01]  /*2820*/  ISETP.GT.AND P3, PT, R2, 0x1, PT ;  /* 0x000000010200780c */ /* 0x008fe20003f64270 */
[----:B------:R-:W-:Y:S01]  /*2830*/  IMAD R2, R0, 0x4, R1 ;  /* 0x0000000400027824 */ /* 0x000fe200078e0201 */
[----:B----4-:R-:W-:Y:S02]  /*2840*/  ISETP.GT.AND P4, PT, R5, 0x1, PT ;  /* 0x000000010500780c */ /* 0x010fe40003f84270 */
[----:B-----5:R-:W-:-:S07]  /*2850*/  ISETP.GT.AND P5, PT, R8, 0x1, PT ;  /* 0x000000010800780c */ /* 0x020fce0003fa4270 */
[----:B------:R-:W2:Y:S01]  /*2860*/  @P2 LDL R5, [R2] ;  /* 0x0000000002052983 */ /* 0x000ea20000100800 */
[----:B------:R-:W-:-:S03]  /*2870*/  ISETP.GT.AND P6, PT, R9, 0x1, PT ;  /* 0x000000010900780c */ /* 0x000fc60003fc4270 */
[----:B------:R-:W3:Y:S01]  /*2880*/  @P3 LDL R9, [R2+0x4] ;  /* 0x0000040002093983 */ /* 0x000ee20000100800 */
[----:B------:R-:W-:Y:S02]  /*2890*/  ISETP.GT.AND P1, PT, R10, 0x1, PT ;  /* 0x000000010a00780c */ /* 0x000fe40003f24270 */
[----:B------:R-:W-:Y:S01]  /*28a0*/  ISETP.GT.AND P0, PT, R11, 0x1, PT ;  /* 0x000000010b00780c */ /* 0x000fe20003f04270 */
[----:B------:R-:W4:Y:S04]  /*28b0*/  @P5 LDL R13, [R2+0xc] ;  /* 0x00000c00020d5983 */ /* 0x000f280000100800 */
[----:B------:R-:W5:Y:S04]  /*28c0*/  @P4 LDL R11, [R2+0x8] ;  /* 0x00000800020b4983 */ /* 0x000f680000100800 */
[----:B------:R-:W5:Y:S04]  /*28d0*/  @P6 LDL R15, [R2+0x10] ;  /* 0x00001000020f6983 */ /* 0x000f680000100800 */
[----:B------:R-:W5:Y:S04]  /*28e0*/  @P1 LDL R17, [R2+0x14] ;  /* 0x0000140002111983 */ /* 0x000f680000100800 */
[----:B------:R-:W5:Y:S04]  /*28f0*/  @P0 LDL R19, [R2+0x18] ;  /* 0x0000180002130983 */ /* 0x000f680000100800 */
[----:B------:R0:W-:Y:S04]  /*2900*/  @!P2 STL [R2+0x28], RZ ;  /* 0x000028ff0200a387 */ /* 0x0001e80000100800 */
[----:B------:R0:W-:Y:S04]  /*2910*/  @!P3 STL [R2+0x2c], RZ ;  /* 0x00002cff0200b387 */ /* 0x0001e80000100800 */
[----:B------:R0:W-:Y:S04]  /*2920*/  @!P4 STL [R2+0x30], RZ ;  /* 0x000030ff0200c387 */ /* 0x0001e80000100800 */
[----:B------:R0:W-:Y:S04]  /*2930*/  @!P5 STL [R2+0x34], RZ ;  /* 0x000034ff0200d387 */ /* 0x0001e80000100800 */
[----:B------:R0:W-:Y:S04]  /*2940*/  @!P6 STL [R2+0x38], RZ ;  /* 0x000038ff0200e387 */ /* 0x0001e80000100800 */
[----:B------:R0:W-:Y:S04]  /*2950*/  @!P1 STL [R2+0x3c], RZ ;  /* 0x00003cff02009387 */ /* 0x0001e80000100800 */
[----:B------:R0:W-:Y:S04]  /*2960*/  @!P0 STL [R2+0x40], RZ ;  /* 0x000040ff02008387 */ /* 0x0001e80000100800 */
[----:B--2---:R0:W-:Y:S01]  /*2970*/  @P2 STL [R2+0x28], R5 ;  /* 0x0000280502002387 */ /* 0x0041e20000100800 */
[----:B------:R-:W-:-:S03]  /*2980*/  ISETP.GT.AND P2, PT, R6, 0x1, PT ;  /* 0x000000010600780c */ /* 0x000fc60003f44270 */
[----:B---3--:R0:W-:Y:S04]  /*2990*/  @P3 STL [R2+0x2c], R9 ;  /* 0x00002c0902003387 */ /* 0x0081e80000100800 */
[----:B----4-:R0:W-:Y:S04]  /*29a0*/  @P5 STL [R2+0x34], R13 ;  /* 0x0000340d02005387 */ /* 0x0101e80000100800 */
[----:B-----5:R0:W-:Y:S04]  /*29b0*/  @P4 STL [R2+0x30], R11 ;  /* 0x0000300b02004387 */ /* 0x0201e80000100800 */
[----:B------:R0:W-:Y:S04]  /*29c0*/  @P6 STL [R2+0x38], R15 ;  /* 0x0000380f02006387 */ /* 0x0001e80000100800 */
[----:B------:R0:W-:Y:S04]  /*29d0*/  @P1 STL [R2+0x3c], R17 ;  /* 0x00003c1102001387 */ /* 0x0001e80000100800 */
[----:B------:R0:W-:Y:S04]  /*29e0*/  @P0 STL [R2+0x40], R19 ;  /* 0x0000401302000387 */ /* 0x0001e80000100800 */
[----:B------:R0:W-:Y:S01]  /*29f0*/  @!P2 STL [R2+0x44], RZ ;  /* 0x000044ff0200a387 */ /* 0x0001e20000100800 */
[----:B------:R-:W-:Y:S05]  /*2a00*/  @!P2 BRA `(.L_x_161) ;  /* 0x000000000008a947 */ /* 0x000fea0003800000 */
[----:B0-----:R-:W2:Y:S04]  /*2a10*/  LDL R5, [R2+0x1c] ;  /* 0x00001c0002057983 */ /* 0x001ea80000100800 */
[----:B--2---:R1:W-:Y:S02]  /*2a20*/  STL [R2+0x44], R5 ;  /* 0x0000440502007387 */ /* 0x0043e40000100800 */
.L_x_161:
[----:B------:R-:W-:-:S07]  /*2a30*/  VIADD R0, R0, 0x8 ;  /* 0x0000000800007836 */ /* 0x000fce0000000000 */
.L_x_160:
[----:B------:R-:W-:-:S13]  /*2a40*/  ISETP.NE.AND P0, PT, R3, RZ, PT ;  /* 0x000000ff0300720c */ /* 0x000fda0003f05270 */
[----:B------:R-:W-:Y:S05]  /*2a50*/  @!P0 BRA `(.L_x_159) ;  /* 0x0000000000c08947 */ /* 0x000fea0003800000 */
[----:B------:R-:W2:Y:S01]  /*2a60*/  LDCU UR4, c[0x0][0x3b8] ;  /* 0x00007700ff0477ac */ /* 0x000ea20008000800 */
[----:B------:R-:W-:Y:S01]  /*2a70*/  ISETP.GE.U32.AND P0, PT, R3, 0x4, PT ;  /* 0x000000040300780c */ /* 0x000fe20003f06070 */
[----:B--2---:R-:W-:-:S12]  /*2a80*/  ULOP3.LUT UR4, UR4, 0x3, URZ, 0xc0, !UPT ;  /* 0x0000000304047892 */ /* 0x004fd8000f8ec0ff */
[----:B------:R-:W-:Y:S05]  /*2a90*/  @!P0 BRA `(.L_x_162) ;  /* 0x0000000000648947 */ /* 0x000fea0003800000 */
[----:B------:R-:W2:Y:S02]  /*2aa0*/  LDC.64 R6, c[0x0][0x3a8] ;  /* 0x0000ea00ff067b82 */ /* 0x000ea40000000a00 */
[----:B--2---:R-:W-:-:S05]  /*2ab0*/  IMAD.WIDE.U32 R6, R0, 0x4, R6 ;  /* 0x0000000400067825 */ /* 0x004fca00078e0006 */
[----:B------:R-:W2:Y:S04]  /*2ac0*/  LDG.E R8, desc[UR6][R6.64] ;  /* 0x0000000606087981 */ /* 0x000ea8000c1e1900 */
[----:B01----:R-:W3:Y:S04]  /*2ad0*/  LDG.E R2, desc[UR6][R6.64+0x4] ;  /* 0x0000040606027981 */ /* 0x003ee8000c1e1900 */
[----:B------:R-:W4:Y:S01]  /*2ae0*/  LDG.E R5, desc[UR6][R6.64+0x8] ;  /* 0x0000080606057981 */ /* 0x000f22000c1e1900 */
[----:B------:R-:W-:-:S03]  /*2af0*/  LEA R11, R0, R1, 0x2 ;  /* 0x00000001000b7211 */ /* 0x000fc600078e10ff */
[----:B------:R-:W5:Y:S01]  /*2b00*/  LDG.E R9, desc[UR6][R6.64+0xc] ;  /* 0x00000c0606097981 */ /* 0x000f62000c1e1900 */
[----:B--2---:R-:W-:Y:S02]  /*2b10*/  ISETP.GT.AND P0, PT, R8, 0x1, PT ;  /* 0x000000010800780c */ /* 0x004fe40003f04270 */
[----:B---3--:R-:W-:Y:S02]  /*2b20*/  ISETP.GT.AND P1, PT, R2, 0x1, PT ;  /* 0x000000010200780c */ /* 0x008fe40003f24270 */
[----:B----4-:R-:W-:-:S09]  /*2b30*/  ISETP.GT.AND P2, PT, R5, 0x1, PT ;  /* 0x000000010500780c */ /* 0x010fd20003f44270 */
[----:B------:R-:W2:Y:S04]  /*2b40*/  @P0 LDL R2, [R11] ;  /* 0x000000000b020983 */ /* 0x000ea80000100800 */
[----:B------:R-:W3:Y:S04]  /*2b50*/  @P1 LDL R5, [R11+0x4] ;  /* 0x000004000b051983 */ /* 0x000ee80000100800 */
[----:B------:R-:W4:Y:S01]  /*2b60*/  @P2 LDL R8, [R11+0x8] ;  /* 0x000008000b082983 */ /* 0x000f220000100800 */
[----:B-----5:R-:W-:-:S03]  /*2b70*/  ISETP.GT.AND P3, PT, R9, 0x1, PT ;  /* 0x000000010900780c */ /* 0x020fc60003f64270 */
[----:B------:R0:W-:Y:S04]  /*2b80*/  @!P0 STL [R11+0x28], RZ ;  /* 0x000028ff0b008387 */ /* 0x0001e80000100800 */
[----:B------:R0:W-:Y:S04]  /*2b90*/  @!P1 STL [R11+0x2c], RZ ;  /* 0x00002cff0b009387 */ /* 0x0001e80000100800 */
[----:B------:R0:W-:Y:S04]  /*2ba0*/  @!P2 STL [R11+0x30], RZ ;  /* 0x000030ff0b00a387 */ /* 0x0001e80000100800 */
[----:B------:R0:W-:Y:S04]  /*2bb0*/  @!P3 STL [R11+0x34], RZ ;  /* 0x000034ff0b00b387 */ /* 0x0001e80000100800 */
[----:B--2---:R0:W-:Y:S04]  /*2bc0*/  @P0 STL [R11+0x28], R2 ;  /* 0x000028020b000387 */ /* 0x0041e80000100800 */
[----:B---3--:R0:W-:Y:S04]  /*2bd0*/  @P1 STL [R11+0x2c], R5 ;  /* 0x00002c050b001387 */ /* 0x0081e80000100800 */
[----:B----4-:R0:W-:Y:S01]  /*2be0*/  @P2 STL [R11+0x30], R8 ;  /* 0x000030080b002387 */ /* 0x0101e20000100800 */
[----:B------:R-:W-:Y:S05]  /*2bf0*/  @!P3 BRA `(.L_x_163) ;  /* 0x000000000008b947 */ /* 0x000fea0003800000 */
[----:B0-----:R-:W2:Y:S04]  /*2c00*/  LDL R2, [R11+0xc] ;  /* 0x00000c000b027983 */ /* 0x001ea80000100800 */
[----:B--2---:R1:W-:Y:S02]  /*2c10*/  STL [R11+0x34], R2 ;  /* 0x000034020b007387 */ /* 0x0043e40000100800 */
.L_x_163:
[----:B------:R-:W-:-:S07]  /*2c20*/  VIADD R0, R0, 0x4 ;  /* 0x0000000400007836 */ /* 0x000fce0000000000 */
.L_x_162:
[----:B------:R-:W-:-:S09]  /*2c30*/  UISETP.NE.AND UP0, UPT, UR4, URZ, UPT ;  /* 0x000000ff0400728c */ /* 0x000fd2000bf05270 */
[----:B------:R-:W-:Y:S05]  /*2c40*/  BRA.U !UP0, `(.L_x_159) ;  /* 0x0000000108447547 */ /* 0x000fea000b800000 */
[----:B------:R-:W2:Y:S01]  /*2c50*/  LDC.64 R6, c[0x0][0x3a8] ;  /* 0x0000ea00ff067b82 */ /* 0x000ea20000000a00 */
[C---:B01----:R-:W-:Y:S01]  /*2c60*/  IMAD R5, R0.reuse, 0x4, R4 ;  /* 0x0000000400057824 */ /* 0x043fe200078e0204 */
[----:B------:R-:W-:Y:S01]  /*2c70*/  UIADD3 UR4, UPT, UPT, -UR4, URZ, URZ ;  /* 0x000000ff04047290 */ /* 0x000fe2000fffe1ff */
[C---:B------:R-:W-:Y:S02]  /*2c80*/  IMAD R2, R0.reuse, 0x4, R1 ;  /* 0x0000000400027824 */ /* 0x040fe400078e0201 */
[----:B--2---:R-:W-:-:S09]  /*2c90*/  IMAD.WIDE.U32 R6, R0, 0x4, R6 ;  /* 0x0000000400067825 */ /* 0x004fd200078e0006 */
.L_x_164:
[----:B------:R-:W2:Y:S02]  /*2ca0*/  LDG.E R0, desc[UR6][R6.64] ;  /* 0x0000000606007981 */ /* 0x000ea4000c1e1900 */
[----:B--2---:R-:W-:-:S13]  /*2cb0*/  ISETP.GT.AND P0, PT, R0, 0x1, PT ;  /* 0x000000010000780c */ /* 0x004fda0003f04270 */
[----:B------:R-:W-:Y:S04]  /*2cc0*/  @!P0 STL [R5], RZ ;  /* 0x000000ff05008387 */ /* 0x000fe80000100800 */
[----:B------:R0:W2:Y:S01]  /*2cd0*/  @P0 LDL R0, [R2] ;  /* 0x0000000002000983 */ /* 0x0000a20000100800 */
[----:B------:R-:W-:-:S04]  /*2ce0*/  UIADD3 UR4, UPT, UPT, UR4, 0x1, URZ ;  /* 0x0000000104047890 */ /* 0x000fc8000fffe0ff */
[----:B------:R-:W-:Y:S01]  /*2cf0*/  UISETP.NE.AND UP0, UPT, UR4, URZ, UPT ;  /* 0x000000ff0400728c */ /* 0x000fe2000bf05270 */
[----:B0-----:R-:W-:Y:S01]  /*2d00*/  IADD3 R2, PT, PT, R2, 0x4, RZ ;  /* 0x0000000402027810 */ /* 0x001fe20007ffe0ff */
[----:B--2---:R0:W-:Y:S01]  /*2d10*/  @P0 STL [R5], R0 ;  /* 0x0000000005000387 */ /* 0x0041e20000100800 */
[----:B------:R-:W-:-:S05]  /*2d20*/  IADD3 R6, P0, PT, R6, 0x4, RZ ;  /* 0x0000000406067810 */ /* 0x000fca0007f1e0ff */
[----:B------:R-:W-:Y:S02]  /*2d30*/  IMAD.X R7, RZ, RZ, R7, P0 ;  /* 0x000000ffff077224 */ /* 0x000fe400000e0607 */
[----:B0-----:R-:W-:Y:S01]  /*2d40*/  VIADD R5, R5, 0x4 ;  /* 0x0000000405057836 */ /* 0x001fe20000000000 */
[----:B------:R-:W-:Y:S06]  /*2d50*/  BRA.U UP0, `(.L_x_164) ;  /* 0xfffffffd00d07547 */ /* 0x000fec000b83ffff */
.L_x_159:
[----:B01----:R-:W0:Y:S01]  /*2d60*/  LDC R2, c[0x0][0x3b8] ;  /* 0x0000ee00ff027b82 */ /* 0x003e220000000800 */
[----:B------:R-:W-:Y:S01]  /*2d70*/  ISETP.NE.AND P2, PT, R20, RZ, PT ;  /* 0x000000ff1400720c */ /* 0x000fe20003f45270 */
[----:B------:R-:W-:Y:S01]  /*2d80*/  IMAD.MOV.U32 R0, RZ, RZ, RZ ;  /* 0x000000ffff007224 */ /* 0x000fe200078e00ff */
[----:B------:R-:W-:Y:S02]  /*2d90*/  MOV R17, RZ ;  /* 0x000000ff00117202 */ /* 0x000fe40000000f00 */
[----:B0-----:R-:W-:-:S13]  /*2da0*/  ISETP.GE.U32.AND P0, PT, R2, 0x10, PT ;  /* 0x000000100200780c */ /* 0x001fda0003f06070 */
[----:B------:R-:W-:Y:S05]  /*2db0*/  @!P0 BRA `(.L_x_165) ;  /* 0x0000000000dc8947 */ /* 0x000fea0003800000 */
[----:B------:R-:W0:Y:S01]  /*2dc0*/  LDCU.64 UR4, c[0x0][0x390] ;  /* 0x00007200ff0477ac */ /* 0x000e220008000a00 */
[----:B------:R-:W-:Y:S01]  /*2dd0*/  LOP3.LUT R0, R2, 0x7ffffff0, RZ, 0xc0, !PT ;  /* 0x7ffffff002007812 */ /* 0x000fe200078ec0ff */
[----:B------:R-:W-:Y:S02]  /*2de0*/  VIADD R5, R1, 0x20 ;  /* 0x0000002001057836 */ /* 0x000fe40000000000 */
[----:B------:R-:W-:Y:S01]  /*2df0*/  IMAD.MOV.U32 R17, RZ, RZ, RZ ;  /* 0x000000ffff117224 */ /* 0x000fe200078e00ff */
[----:B------:R-:W-:Y:S01]  /*2e00*/  IADD3 R16, PT, PT, -R0, RZ, RZ ;  /* 0x000000ff00107210 */ /* 0x000fe20007ffe1ff */
[----:B0-----:R-:W-:-:S04]  /*2e10*/  UIADD3 UR4, UP0, UPT, UR4, 0x20, URZ ;  /* 0x0000002004047890 */ /* 0x001fc8000ff1e0ff */
[----:B------:R-:W-:Y:S02]  /*2e20*/  UIADD3.X UR5, UPT, UPT, URZ, UR5, URZ, UP0, !UPT ;  /* 0x00000005ff057290 */ /* 0x000fe400087fe4ff */
[----:B------:R-:W-:-:S04]  /*2e30*/  IMAD.U32 R6, RZ, RZ, UR4 ;  /* 0x00000004ff067e24 */ /* 0x000fc8000f8e00ff */
[----:B------:R-:W-:-:S07]  /*2e40*/  IMAD.U32 R7, RZ, RZ, UR5 ;  /* 0x00000005ff077e24 */ /* 0x000fce000f8e00ff */
.L_x_166:
        /* <DEDUP_REMOVED lines=9> */
[----:B------:R-:W5:Y:S04]  /*2ee0*/  LDG.E R19, desc[UR6][R6.64+-0x8] ;  /* 0xfffff80606137981 */ /* 0x000f68000c1e1900 */
[----:B------:R-:W5:Y:S04]  /*2ef0*/  LDL.64 R8, [R5+-0x8] ;  /* 0xfffff80005087983 */ /* 0x000f680000100a00 */
[----:B------:R-:W5:Y:S01]  /*2f00*/  LDG.E R26, desc[UR6][R6.64+0x14] ;  /* 0x00001406061a7981 */ /* 0x000f62000c1e1900 */
[----:B--2---:R-:W-:-:S03]  /*2f10*/  IMAD R10, R10, R18, R17 ;  /* 0x000000120a0a7224 */ /* 0x004fc600078e0211 */
[----:B------:R-:W2:Y:S01]  /*2f20*/  LDG.E R18, desc[UR6][R6.64+-0x4] ;  /* 0xfffffc0606127981 */ /* 0x000ea2000c1e1900 */
[----:B---3--:R-:W-:-:S03]  /*2f30*/  IMAD R25, R11, R25, R10 ;  /* 0x000000190b197224 */ /* 0x008fc600078e020a */
[----:B------:R-:W3:Y:S04]  /*2f40*/  LDG.E R17, desc[UR6][R6.64] ;  /* 0x0000000606117981 */ /* 0x000ee8000c1e1900 */
[----:B------:R-:W3:Y:S01]  /*2f50*/  LDL.64 R10, [R5] ;  /* 0x00000000050a7983 */ /* 0x000ee20000100a00 */
[----:B----4-:R-:W-:-:S03]  /*2f60*/  IMAD R14, R14, R23, R25 ;  /* 0x000000170e0e7224 */ /* 0x010fc600078e0219 */
[----:B------:R-:W4:Y:S01]  /*2f70*/  LDG.E R23, desc[UR6][R6.64+0x18] ;  /* 0x0000180606177981 */ /* 0x000f22000c1e1900 */
[----:B-----5:R-:W-:-:S03]  /*2f80*/  IMAD R14, R15, R24, R14 ;  /* 0x000000180f0e7224 */ /* 0x020fc600078e020e */
[----:B------:R-:W5:Y:S01]  /*2f90*/  LDG.E R24, desc[UR6][R6.64+0x4] ;  /* 0x0000040606187981 */ /* 0x000f62000c1e1900 */
[----:B------:R-:W-:-:S03]  /*2fa0*/  IMAD R12, R12, R21, R14 ;  /* 0x000000150c0c7224 */ /* 0x000fc600078e020e */
[----:B------:R-:W4:Y:S01]  /*2fb0*/  LDL.64 R14, [R5+0x8] ;  /* 0x00000800050e7983 */ /* 0x000f220000100a00 */
[----:B------:R-:W-:-:S03]  /*2fc0*/  IMAD R12, R13, R22, R12 ;  /* 0x000000160d0c7224 */ /* 0x000fc600078e020c */
[----:B------:R-:W4:Y:S04]  /*2fd0*/  LDG.E R21, desc[UR6][R6.64+0x8] ;  /* 0x0000080606157981 */ /* 0x000f28000c1e1900 */
[----:B------:R-:W4:Y:S01]  /*2fe0*/  LDG.E R22, desc[UR6][R6.64+0xc] ;  /* 0x00000c0606167981 */ /* 0x000f22000c1e1900 */
[----:B------:R-:W-:-:S03]  /*2ff0*/  IMAD R8, R8, R19, R12 ;  /* 0x0000001308087224 */ /* 0x000fc600078e020c */
[----:B------:R-:W4:Y:S04]  /*3000*/  LDL.64 R12, [R5+0x10] ;  /* 0x00001000050c7983 */ /* 0x000f280000100a00 */
[----:B------:R-:W4:Y:S01]  /*3010*/  LDG.E R19, desc[UR6][R6.64+0x10] ;  /* 0x0000100606137981 */ /* 0x000f22000c1e1900 */
[----:B--2---:R-:W-:-:S03]  /*3020*/  IMAD R18, R9, R18, R8 ;  /* 0x0000001209127224 */ /* 0x004fc600078e0208 */
[----:B------:R-:W2:Y:S01]  /*3030*/  LDL.64 R8, [R5+0x18] ;  /* 0x0000180005087983 */ /* 0x000ea20000100a00 */
[----:B---3--:R-:W-:-:S03]  /*3040*/  IMAD R17, R10, R17, R18 ;  /* 0x000000110a117224 */ /* 0x008fc600078e0212 */
[----:B------:R0:W3:Y:S01]  /*3050*/  LDG.E R10, desc[UR6][R6.64+0x1c] ;  /* 0x00001c06060a7981 */ /* 0x0000e2000c1e1900 */
[----:B------:R-:W-:Y:S01]  /*3060*/  IADD3 R16, PT, PT, R16, 0x10, RZ ;  /* 0x0000001010107810 */ /* 0x000fe20007ffe0ff */
[----:B-----5:R-:W-:-:S03]  /*3070*/  IMAD R11, R11, R24, R17 ;  /* 0x000000180b0b7224 */ /* 0x020fc600078e0211 */
[----:B------:R-:W-:Y:S01]  /*3080*/  ISETP.NE.AND P0, PT, R16, RZ, PT ;  /* 0x000000ff1000720c */ /* 0x000fe20003f05270 */
[----:B----4-:R-:W-:-:S04]  /*3090*/  IMAD R11, R14, R21, R11 ;  /* 0x000000150e0b7224 */ /* 0x010fc800078e020b */
[----:B------:R-:W-:Y:S01]  /*30a0*/  IMAD R11, R15, R22, R11 ;  /* 0x000000160f0b7224 */ /* 0x000fe200078e020b */
[----:B0-----:R-:W-:-:S03]  /*30b0*/  IADD3 R6, P1, PT, R6, 0x40, RZ ;  /* 0x0000004006067810 */ /* 0x001fc60007f3e0ff */
[----:B------:R-:W-:-:S04]  /*30c0*/  IMAD R11, R12, R19, R11 ;  /* 0x000000130c0b7224 */ /* 0x000fc800078e020b */
[----:B------:R-:W-:Y:S02]  /*30d0*/  IMAD R11, R13, R26, R11 ;  /* 0x0000001a0d0b7224 */ /* 0x000fe400078e020b */
[----:B------:R-:W-:Y:S02]  /*30e0*/  IMAD.X R7, RZ, RZ, R7, P1 ;  /* 0x000000ffff077224 */ /* 0x000fe400008e0607 */
[----:B------:R-:W-:Y:S02]  /*30f0*/  VIADD R5, R5, 0x40 ;  /* 0x0000004005057836 */ /* 0x000fe40000000000 */
[----:B--2---:R-:W-:-:S04]  /*3100*/  IMAD R8, R8, R23, R11 ;  /* 0x0000001708087224 */ /* 0x004fc800078e020b */
[----:B---3--:R-:W-:Y:S01]  /*3110*/  IMAD R17, R9, R10, R8 ;  /* 0x0000000a09117224 */ /* 0x008fe200078e0208 */
[----:B------:R-:W-:Y:S06]  /*3120*/  @P0 BRA `(.L_x_166) ;  /* 0xfffffffc00480947 */ /* 0x000fec000383ffff */
.L_x_165:
[----:B------:R-:W-:Y:S05]  /*3130*/  @!P2 BRA `(.L_x_167) ;  /* 0x0000000000f0a947 */ /* 0x000fea0003800000 */
[----:B------:R-:W-:Y:S02]  /*3140*/  ISETP.GE.U32.AND P0, PT, R20, 0x8, PT ;  /* 0x000000081400780c */ /* 0x000fe40003f06070 */
[----:B------:R-:W-:-:S11]  /*3150*/  ISETP.NE.AND P1, PT, R3, RZ, PT ;  /* 0x000000ff0300720c */ /* 0x000fd60003f25270 */
[----:B------:R-:W-:Y:S05]  /*3160*/  @!P0 BRA `(.L_x_168) ;  /* 0x0000000000608947 */ /* 0x000fea0003800000 */
[----:B------:R-:W0:Y:S01]  /*3170*/  LDC.64 R6, c[0x0][0x390] ;  /* 0x0000e400ff067b82 */ /* 0x000e220000000a00 */
[----:B------:R-:W-:-:S05]  /*3180*/  LEA R18, R0, R1, 0x2 ;  /* 0x0000000100127211 */ /* 0x000fca00078e10ff */
        /* <DEDUP_REMOVED lines=22> */
.L_x_168:
[----:B------:R-:W-:Y:S05]  /*32f0*/  @!P1 BRA `(.L_x_167) ;  /* 0x0000000000809947 */ /* 0x000fea0003800000 */
[----:B------:R-:W-:Y:S02]  /*3300*/  ISETP.GE.U32.AND P0, PT, R3, 0x4, PT ;  /* 0x000000040300780c */ /* 0x000fe40003f06070 */
[----:B------:R-:W-:-:S04]  /*3310*/  LOP3.LUT R5, R2, 0x3, RZ, 0xc0, !PT ;  /* 0x0000000302057812 */ /* 0x000fc800078ec0ff */
[----:B------:R-:W-:-:S07]  /*3320*/  ISETP.NE.AND P1, PT, R5, RZ, PT ;  /* 0x000000ff0500720c */ /* 0x000fce0003f25270 */
[----:B------:R-:W-:Y:S06]  /*3330*/  @!P0 BRA `(.L_x_169) ;  /* 0x0000000000388947 */ /* 0x000fec0003800000 */
[----:B------:R-:W0:Y:S01]  /*3340*/  LDC.64 R6, c[0x0][0x390] ;  /* 0x0000e400ff067b82 */ /* 0x000e220000000a00 */
[----:B------:R-:W-:-:S05]  /*3350*/  IMAD R3, R0, 0x4, R1 ;  /* 0x0000000400037824 */ /* 0x000fca00078e0201 */
[----:B------:R-:W2:Y:S01]  /*3360*/  LDL.64 R8, [R3] ;  /* 0x0000000003087983 */ /* 0x000ea20000100a00 */
[----:B0-----:R-:W-:-:S03]  /*3370*/  IMAD.WIDE.U32 R10, R0, 0x4, R6 ;  /* 0x00000004000a7825 */ /* 0x001fc600078e0006 */
[----:B------:R-:W3:Y:S04]  /*3380*/  LDL.64 R6, [R3+0x8] ;  /* 0x0000080003067983 */ /* 0x000ee80000100a00 */
[----:B------:R-:W2:Y:S04]  /*3390*/  LDG.E R12, desc[UR6][R10.64] ;  /* 0x000000060a0c7981 */ /* 0x000ea8000c1e1900 */
[----:B------:R-:W4:Y:S04]  /*33a0*/  LDG.E R13, desc[UR6][R10.64+0x4] ;  /* 0x000004060a0d7981 */ /* 0x000f28000c1e1900 */
[----:B------:R-:W3:Y:S04]  /*33b0*/  LDG.E R14, desc[UR6][R10.64+0x8] ;  /* 0x000008060a0e7981 */ /* 0x000ee8000c1e1900 */
[----:B------:R-:W5:Y:S01]  /*33c0*/  LDG.E R15, desc[UR6][R10.64+0xc] ;  /* 0x00000c060a0f7981 */ /* 0x000f62000c1e1900 */
[----:B------:R-:W-:Y:S01]  /*33d0*/  IADD3 R0, PT, PT, R0, 0x4, RZ ;  /* 0x0000000400007810 */ /* 0x000fe20007ffe0ff */
[----:B--2---:R-:W-:-:S04]  /*33e0*/  IMAD R8, R8, R12, R17 ;  /* 0x0000000c08087224 */ /* 0x004fc800078e0211 */
[----:B----4-:R-:W-:-:S04]  /*33f0*/  IMAD R9, R13, R9, R8 ;  /* 0x000000090d097224 */ /* 0x010fc800078e0208 */
[----:B---3--:R-:W-:-:S04]  /*3400*/  IMAD R6, R6, R14, R9 ;  /* 0x0000000e06067224 */ /* 0x008fc800078e0209 */
[----:B-----5:R-:W-:-:S07]  /*3410*/  IMAD R17, R15, R7, R6 ;  /* 0x000000070f117224 */ /* 0x020fce00078e0206 */
.L_x_169:
[----:B------:R-:W-:Y:S05]  /*3420*/  @!P1 BRA `(.L_x_167) ;  /* 0x0000000000349947 */ /* 0x000fea0003800000 */
[----:B------:R-:W0:Y:S01]  /*3430*/  LDC.64 R6, c[0x0][0x390] ;  /* 0x0000e400ff067b82 */ /* 0x000e220000000a00 */
[----:B------:R-:W-:Y:S02]  /*3440*/  IMAD.MOV R3, RZ, RZ, -R5 ;  /* 0x000000ffff037224 */ /* 0x000fe400078e0a05 */
[C---:B------:R-:W-:Y:S02]  /*3450*/  IMAD R8, R0.reuse, 0x4, R1 ;  /* 0x0000000400087824 */ /* 0x040fe400078e0201 */
[----:B0-----:R-:W-:-:S07]  /*3460*/  IMAD.WIDE.U32 R6, R0, 0x4, R6 ;  /* 0x0000000400067825 */ /* 0x001fce00078e0006 */
.L_x_170:
[----:B------:R0:W2:Y:S04]  /*3470*/  LDL R0, [R8] ;  /* 0x0000000008007983 */ /* 0x0000a80000100800 */
[----:B------:R1:W2:Y:S01]  /*3480*/  LDG.E R5, desc[UR6][R6.64] ;  /* 0x0000000606057981 */ /* 0x0002a2000c1e1900 */
[----:B------:R-:W-:Y:S01]  /*3490*/  VIADD R3, R3, 0x1 ;  /* 0x0000000103037836 */ /* 0x000fe20000000000 */
[----:B0-----:R-:W-:-:S04]  /*34a0*/  IADD3 R8, PT, PT, R8, 0x4, RZ ;  /* 0x0000000408087810 */ /* 0x001fc80007ffe0ff */
[----:B------:R-:W-:Y:S02]  /*34b0*/  ISETP.NE.AND P0, PT, R3, RZ, PT ;  /* 0x000000ff0300720c */ /* 0x000fe40003f05270 */
[----:B-1----:R-:W-:-:S05]  /*34c0*/  IADD3 R6, P1, PT, R6, 0x4, RZ ;  /* 0x0000000406067810 */ /* 0x002fca0007f3e0ff */
[----:B------:R-:W-:Y:S02]  /*34d0*/  IMAD.X R7, RZ, RZ, R7, P1 ;  /* 0x000000ffff077224 */ /* 0x000fe400008e0607 */
[----:B--2---:R-:W-:-:S04]  /*34e0*/  IMAD R17, R0, R5, R17 ;  /* 0x0000000500117224 */ /* 0x004fc800078e0211 */
[----:B------:R-:W-:Y:S05]  /*34f0*/  @P0 BRA `(.L_x_170) ;  /* 0xfffffffc00dc0947 */ /* 0x000fea000383ffff */
.L_x_167:
[--C-:B------:R-:W-:Y:S01]  /*3500*/  SHF.R.S32.HI R7, RZ, 0x1f, R17.reuse ;  /* 0x0000001fff077819 */ /* 0x100fe20000011411 */
[----:B------:R-:W-:-:S07]  /*3510*/  IMAD.MOV.U32 R6, RZ, RZ, R17 ;  /* 0x000000ffff067224 */ /* 0x000fce00078e0011 */
.L_x_151:
[----:B------:R-:W-:Y:S02]  /*3520*/  ISETP.GE.AND P0, PT, R2, 0x1, PT ;  /* 0x000000010200780c */ /* 0x000fe40003f06270 */
[----:B------:R-:W-:-:S11]  /*3530*/  CS2R R10, SRZ ;  /* 0x00000000000a7805 */ /* 0x000fd6000001ff00 */
[----:B------:R-:W-:Y:S05]  /*3540*/  @!P0 BRA `(.L_x_171) ;  /* 0x0000000800088947 */ /* 0x000fea0003800000 */
[C---:B------:R-:W-:Y:S01]  /*3550*/  IADD3 R0, PT, PT, R2.reuse, -0x1, RZ ;  /* 0xffffffff02007810 */ /* 0x040fe20007ffe0ff */
[----:B------:R-:W-:Y:S01]  /*3560*/  IMAD.MOV.U32 R18, RZ, RZ, RZ ;  /* 0x000000ffff127224 */ /* 0x000fe200078e00ff */
[----:B------:R-:W-:Y:S01]  /*3570*/  LOP3.LUT R5, R2, 0xf, RZ, 0xc0, !PT ;  /* 0x0000000f02057812 */ /* 0x000fe200078ec0ff */
[----:B------:R-:W-:Y:S01]  /*3580*/  IMAD.MOV.U32 R9, RZ, RZ, RZ ;  /* 0x000000ffff097224 */ /* 0x000fe200078e00ff */
[----:B------:R-:W-:Y:S02]  /*3590*/  ISETP.GE.U32.AND P0, PT, R0, 0xf, PT ;  /* 0x0000000f0000780c */ /* 0x000fe40003f06070 */
[----:B------:R-:W-:-:S11]  /*35a0*/  ISETP.NE.AND P2, PT, R5, RZ, PT ;  /* 0x000000ff0500720c */ /* 0x000fd60003f45270 */
[----:B------:R-:W-:Y:S05]  /*35b0*/  @!P0 BRA `(.L_x_172) ;  /* 0x0000000000e48947 */ /* 0x000fea0003800000 */
[----:B------:R-:W0:Y:S01]  /*35c0*/  LDCU.64 UR4, c[0x0][0x3b0] ;  /* 0x00007600ff0477ac */ /* 0x000e220008000a00 */
[----:B------:R-:W-:Y:S01]  /*35d0*/  LOP3.LUT R18, R2, 0x7ffffff0, RZ, 0xc0, !PT ;  /* 0x7ffffff002127812 */ /* 0x000fe200078ec0ff */
[----:B------:R-:W-:Y:S01]  /*35e0*/  IMAD.MOV.U32 R9, RZ, RZ, RZ ;  /* 0x000000ffff097224 */ /* 0x000fe200078e00ff */
[----:B------:R-:W-:-:S03]  /*35f0*/  IADD3 R3, PT, PT, R1, 0x48, RZ ;  /* 0x0000004801037810 */ /* 0x000fc60007ffe0ff */
[----:B------:R-:W-:Y:S01]  /*3600*/  IMAD.MOV R0, RZ, RZ, -R18 ;  /* 0x000000ffff007224 */ /* 0x000fe200078e0a12 */
[----:B0-----:R-:W-:-:S04]  /*3610*/  UIADD3 UR4, UP0, UPT, UR4, 0x20, URZ ;  /* 0x0000002004047890 */ /* 0x001fc8000ff1e0ff */
[----:B------:R-:W-:Y:S02]  /*3620*/  UIADD3.X UR5, UPT, UPT, URZ, UR5, URZ, UP0, !UPT ;  /* 0x00000005ff057290 */ /* 0x000fe400087fe4ff */
[----:B------:R-:W-:-:S04]  /*3630*/  MOV R13, UR4 ;  /* 0x00000004000d7c02 */ /* 0x000fc80008000f00 */
[----:B------:R-:W-:-:S07]  /*3640*/  IMAD.U32 R12, RZ, RZ, UR5 ;  /* 0x00000005ff0c7e24 */ /* 0x000fce000f8e00ff */
.L_x_173:
[----:B------:R-:W-:Y:S01]  /*3650*/  IMAD.MOV.U32 R10, RZ, RZ, R13 ;  /* 0x000000ffff0a7224 */ /* 0x000fe200078e000d */
        /* <DEDUP_REMOVED lines=10> */
[----:B------:R-:W5:Y:S01]  /*3700*/  LDG.E R21, desc[UR6][R10.64+-0x8] ;  /* 0xfffff8060a157981 */ /* 0x000f62000c1e1900 */
[----:B--2---:R-:W-:-:S03]  /*3710*/  IMAD R14, R14, R8, R9 ;  /* 0x000000080e0e7224 */ /* 0x004fc600078e0209 */
[----:B------:R-:W2:Y:S01]  /*3720*/  LDL.64 R8, [R3+-0x8] ;  /* 0xfffff80003087983 */ /* 0x000ea20000100a00 */
[----:B---3--:R-:W-:-:S03]  /*3730*/  IMAD R14, R15, R24, R14 ;  /* 0x000000180f0e7224 */ /* 0x008fc600078e020e */
[----:B------:R-:W3:Y:S01]  /*3740*/  LDG.E R24, desc[UR6][R10.64+-0x4] ;  /* 0xfffffc060a187981 */ /* 0x000ee2000c1e1900 */
[----:B----4-:R-:W-:-:S03]  /*3750*/  IMAD R16, R16, R19, R14 ;  /* 0x0000001310107224 */ /* 0x010fc600078e020e */
[----:B------:R-:W4:Y:S04]  /*3760*/  LDL.64 R14, [R3] ;  /* 0x00000000030e7983 */ /* 0x000f280000100a00 */
[----:B------:R-:W4:Y:S01]  /*3770*/  LDG.E R19, desc[UR6][R10.64] ;  /* 0x000000060a137981 */ /* 0x000f22000c1e1900 */
[----:B-----5:R-:W-:-:S03]  /*3780*/  IMAD R16, R17, R22, R16 ;  /* 0x0000001611107224 */ /* 0x020fc600078e0210 */
[----:B------:R-:W5:Y:S01]  /*3790*/  LDG.E R22, desc[UR6][R10.64+0x4] ;  /* 0x000004060a167981 */ /* 0x000f62000c1e1900 */
[----:B------:R-:W-:-:S03]  /*37a0*/  IMAD R12, R12, R23, R16 ;  /* 0x000000170c0c7224 */ /* 0x000fc600078e0210 */
[----:B------:R-:W5:Y:S01]  /*37b0*/  LDL.64 R16, [R3+0x8] ;  /* 0x0000080003107983 */ /* 0x000f620000100a00 */
[----:B------:R-:W-:-:S03]  /*37c0*/  IMAD R12, R13, R20, R12 ;  /* 0x000000140d0c7224 */ /* 0x000fc600078e020c */
[----:B------:R-:W5:Y:S04]  /*37d0*/  LDG.E R23, desc[UR6][R10.64+0x8] ;  /* 0x000008060a177981 */ /* 0x000f68000c1e1900 */
[----:B------:R-:W5:Y:S01]  /*37e0*/  LDG.E R20, desc[UR6][R10.64+0xc] ;  /* 0x00000c060a147981 */ /* 0x000f62000c1e1900 */
[----:B--2---:R-:W-:-:S03]  /*37f0*/  IMAD R8, R8, R21, R12 ;  /* 0x0000001508087224 */ /* 0x004fc600078e020c */
[----:B------:R-:W2:Y:S01]  /*3800*/  LDL.64 R12, [R3+0x10] ;  /* 0x00001000030c7983 */ /* 0x000ea20000100a00 */
[----:B---3--:R-:W-:-:S03]  /*3810*/  IMAD R8, R9, R24, R8 ;  /* 0x0000001809087224 */ /* 0x008fc600078e0208 */
[----:B------:R-:W2:Y:S04]  /*3820*/  LDG.E R21, desc[UR6][R10.64+0x10] ;  /* 0x000010060a157981 */ /* 0x000ea8000c1e1900 */
[----:B------:R-:W3:Y:S01]  /*3830*/  LDG.E R24, desc[UR6][R10.64+0x14] ;  /* 0x000014060a187981 */ /* 0x000ee2000c1e1900 */
[----:B----4-:R-:W-:-:S03]  /*3840*/  IMAD R25, R14, R19, R8 ;  /* 0x000000130e197224 */ /* 0x010fc600078e0208 */
[----:B------:R0:W4:Y:S04]  /*3850*/  LDL.64 R8, [R3+0x18] ;  /* 0x0000180003087983 */ /* 0x0001280000100a00 */
[----:B------:R-:W4:Y:S04]  /*3860*/  LDG.E R19, desc[UR6][R10.64+0x18] ;  /* 0x000018060a137981 */ /* 0x000f28000c1e1900 */
[----:B------:R-:W4:Y:S01]  /*3870*/  LDG.E R14, desc[UR6][R10.64+0x1c] ;  /* 0x00001c060a0e7981 */ /* 0x000f22000c1e1900 */
[----:B-----5:R-:W-:Y:S02]  /*3880*/  IMAD R15, R15, R22, R25 ;  /* 0x000000160f0f7224 */ /* 0x020fe400078e0219 */
[----:B------:R-:W-:-:S02]  /*3890*/  VIADD R0, R0, 0x10 ;  /* 0x0000001000007836 */ /* 0x000fc40000000000 */
[----:B------:R-:W-:-:S03]  /*38a0*/  IMAD R15, R16, R23, R15 ;  /* 0x00000017100f7224 */ /* 0x000fc600078e020f */
[----:B------:R-:W-:Y:S01]  /*38b0*/  ISETP.NE.AND P0, PT, R0, RZ, PT ;  /* 0x000000ff0000720c */ /* 0x000fe20003f05270 */
[----:B------:R-:W-:Y:S01]  /*38c0*/  IMAD R15, R17, R20, R15 ;  /* 0x00000014110f7224 */ /* 0x000fe200078e020f */
[----:B0-----:R-:W-:-:S03]  /*38d0*/  IADD3 R3, PT, PT, R3, 0x40, RZ ;  /* 0x0000004003037810 */ /* 0x001fc60007ffe0ff */
[----:B--2---:R-:W-:-:S04]  /*38e0*/  IMAD R12, R12, R21, R15 ;  /* 0x000000150c0c7224 */ /* 0x004fc800078e020f */
[----:B---3--:R-:W-:Y:S01]  /*38f0*/  IMAD R12, R13, R24, R12 ;  /* 0x000000180d0c7224 */ /* 0x008fe200078e020c */
[----:B------:R-:W-:-:S03]  /*3900*/  IADD3 R13, P1, PT, R10, 0x40, RZ ;  /* 0x000000400a0d7810 */ /* 0x000fc60007f3e0ff */
[----:B----4-:R-:W-:Y:S02]  /*3910*/  IMAD R8, R8, R19, R12 ;  /* 0x0000001308087224 */ /* 0x010fe400078e020c */
[----:B------:R-:W-:Y:S02]  /*3920*/  IMAD.X R12, RZ, RZ, R11, P1 ;  /* 0x000000ffff0c7224 */ /* 0x000fe400008e060b */
[----:B------:R-:W-:Y:S01]  /*3930*/  IMAD R9, R9, R14, R8 ;  /* 0x0000000e09097224 */ /* 0x000fe200078e0208 */
[----:B------:R-:W-:Y:S06]  /*3940*/  @P0 BRA `(.L_x_173) ;  /* 0xfffffffc00400947 */ /* 0x000fec000383ffff */
.L_x_172:
[----:B------:R-:W-:Y:S05]  /*3950*/  @!P2 BRA `(.L_x_174) ;  /* 0x0000000000fca947 */ /* 0x000fea0003800000 */
[----:B------:R-:W-:Y:S02]  /*3960*/  ISETP.GE.U32.AND P0, PT, R5, 0x8, PT ;  /* 0x000000080500780c */ /* 0x000fe40003f06070 */
[----:B------:R-:W-:-:S04]  /*3970*/  LOP3.LUT R23, R2, 0x7, RZ, 0xc0, !PT ;  /* 0x0000000702177812 */ /* 0x000fc800078ec0ff */
[----:B------:R-:W-:-:S07]  /*3980*/  ISETP.NE.AND P1, PT, R23, RZ, PT ;  /* 0x000000ff1700720c */ /* 0x000fce0003f25270 */
[----:B------:R-:W-:Y:S06]  /*3990*/  @!P0 BRA `(.L_x_175) ;  /* 0x0000000000608947 */ /* 0x000fec0003800000 */
[----:B------:R-:W0:Y:S01]  /*39a0*/  LDC.64 R20, c[0x0][0x3b0] ;  /* 0x0000ec00ff147b82 */ /* 0x000e220000000a00 */
[----:B------:R-:W-:-:S05]  /*39b0*/  IMAD R26, R18, 0x4, R1 ;  /* 0x00000004121a7824 */ /* 0x000fca00078e0201 */
        /* <DEDUP_REMOVED lines=22> */
.L_x_175:
[----:B------:R-:W-:Y:S05]  /*3b20*/  @!P1 BRA `(.L_x_174) ;  /* 0x0000000000889947 */ /* 0x000fea0003800000 */
[----:B------:R-:W-:Y:S02]  /*3b30*/  ISETP.GE.U32.AND P0, PT, R23, 0x4, PT ;  /* 0x000000041700780c */ /* 0x000fe40003f06070 */
[----:B------:R-:W-:-:S04]  /*3b40*/  LOP3.LUT R2, R2, 0x3, RZ, 0xc0, !PT ;  /* 0x0000000302027812 */ /* 0x000fc800078ec0ff */
[----:B------:R-:W-:-:S07]  /*3b50*/  ISETP.NE.AND P1, PT, R2, RZ, PT ;  /* 0x000000ff0200720c */ /* 0x000fce0003f25270 */
[----:B------:R-:W-:Y:S06]  /*3b60*/  @!P0 BRA `(.L_x_176) ;  /* 0x0000000000388947 */ /* 0x000fec0003800000 */
[----:B------:R-:W0:Y:S01]  /*3b70*/  LDC.64 R10, c[0x0][0x3b0] ;  /* 0x0000ec00ff0a7b82 */ /* 0x000e220000000a00 */
        /* <DEDUP_REMOVED lines=13> */
.L_x_176:
[----:B------:R-:W-:Y:S05]  /*3c50*/  @!P1 BRA `(.L_x_174) ;  /* 0x00000000003c9947 */ /* 0x000fea0003800000 */
[----:B------:R-:W0:Y:S01]  /*3c60*/  LDC.64 R10, c[0x0][0x3b0] ;  /* 0x0000ec00ff0a7b82 */ /* 0x000e220000000a00 */
[----:B------:R-:W-:Y:S02]  /*3c70*/  IMAD.MOV R0, RZ, RZ, -R2 ;  /* 0x000000ffff007224 */ /* 0x000fe400078e0a02 */
[----:B0-----:R-:W-:-:S04]  /*3c80*/  IMAD.WIDE.U32 R10, R18, 0x4, R10 ;  /* 0x00000004120a7825 */ /* 0x001fc800078e000a */
[----:B------:R-:W-:-:S07]  /*3c90*/  IMAD R18, R18, 0x4, R4 ;  /* 0x0000000412127824 */ /* 0x000fce00078e0204 */
.L_x_177:
[----:B------:R-:W-:Y:S01]  /*3ca0*/  MOV R2, R10 ;  /* 0x0000000a00027202 */ /* 0x000fe20000000f00 */
[----:B------:R-:W-:Y:S01]  /*3cb0*/  IMAD.MOV.U32 R3, RZ, RZ, R11 ;  /* 0x000000ffff037224 */ /* 0x000fe200078e000b */
[----:B------:R0:W2:Y:S04]  /*3cc0*/  LDL R4, [R18] ;  /* 0x0000000012047983 */ /* 0x0000a80000100800 */
[----:B------:R-:W2:Y:S01]  /*3cd0*/  LDG.E R2, desc[UR6][R2.64] ;  /* 0x0000000602027981 */ /* 0x000ea2000c1e1900 */
[----:B------:R-:W-:Y:S01]  /*3ce0*/  VIADD R0, R0, 0x1 ;  /* 0x0000000100007836 */ /* 0x000fe20000000000 */
[----:B------:R-:W-:Y:S02]  /*3cf0*/  IADD3 R10, P1, PT, R10, 0x4, RZ ;  /* 0x000000040a0a7810 */ /* 0x000fe40007f3e0ff */
[----:B0-----:R-:W-:-:S02]  /*3d00*/  IADD3 R18, PT, PT, R18, 0x4, RZ ;  /* 0x0000000412127810 */ /* 0x001fc40007ffe0ff */
[----:B------:R-:W-:Y:S01]  /*3d10*/  ISETP.NE.AND P0, PT, R0, RZ, PT ;  /* 0x000000ff0000720c */ /* 0x000fe20003f05270 */
[----:B------:R-:W-:Y:S02]  /*3d20*/  IMAD.X R11, RZ, RZ, R11, P1 ;  /* 0x000000ffff0b7224 */ /* 0x000fe400008e060b */
[----:B--2---:R-:W-:-:S10]  /*3d30*/  IMAD R9, R4, R2, R9 ;  /* 0x0000000204097224 */ /* 0x004fd400078e0209 */
[----:B------:R-:W-:Y:S05]  /*3d40*/  @P0 BRA `(.L_x_177) ;  /* 0xfffffffc00d40947 */ /* 0x000fea000383ffff */
.L_x_174:
[--C-:B------:R-:W-:Y:S01]  /*3d50*/  SHF.R.S32.HI R11, RZ, 0x1f, R9.reuse ;  /* 0x0000001fff0b7819 */ /* 0x100fe20000011409 */
[----:B------:R-:W-:-:S07]  /*3d60*/  IMAD.MOV.U32 R10, RZ, RZ, R9 ;  /* 0x000000ffff0a7224 */ /* 0x000fce00078e0009 */
.L_x_171:
[----:B------:R-:W0:Y:S01]  /*3d70*/  LDCU.64 UR4, c[0x0][0x3a0] ;  /* 0x00007400ff0477ac */ /* 0x000e220008000a00 */
[----:B------:R-:W1:Y:S01]  /*3d80*/  LDC R0, c[0x0][0x3bc] ;  /* 0x0000ef00ff007b82 */ /* 0x000e620000000800 */
[----:B0-----:R-:W-:-:S04]  /*3d90*/  LEA R2, P0, R10, UR4, 0x2 ;  /* 0x000000040a027c11 */ /* 0x001fc8000f8010ff */
[----:B------:R-:W-:-:S05]  /*3da0*/  LEA.HI.X R3, R10, UR5, R11, 0x2, P0 ;  /* 0x000000050a037c11 */ /* 0x000fca00080f140b */
[----:B------:R0:W5:Y:S01]  /*3db0*/  LDG.E R2, desc[UR6][R2.64] ;  /* 0x0000000602027981 */ /* 0x000162000c1e1900 */
[----:B-1----:R-:W-:Y:S01]  /*3dc0*/  ISETP.GT.AND P0, PT, R0, 0x9, PT ;  /* 0x000000090000780c */ /* 0x002fe20003f04270 */
[----:B------:R-:W-:-:S12]  /*3dd0*/  BSSY.RECONVERGENT B0, `(.L_x_178) ;  /* 0x000014e000007945 */ /* 0x000fd80003800200 */
[----:B0-----:R-:W-:Y:S05]  /*3de0*/  @P0 BRA `(.L_x_179) ;  /* 0x0000000400ec0947 */ /* 0x001fea0003800000 */
        /* <DEDUP_REMOVED lines=8> */
[----:B-----5:R-:W-:Y:S01]  /*3e70*/  FMUL R2, RZ, R2 ;  /* 0x00000002ff027220 */ /* 0x020fe20000400000 */
[----:B------:R-:W-:Y:S06]  /*3e80*/  BRA `(.L_x_184) ;  /* 0x0000001400087947 */ /* 0x000fec0003800000 */
.L_x_182:
[----:B-----5:R-:W-:Y:S01]  /*3e90*/  FADD R2, RZ, R2 ;  /* 0x00000002ff027221 */ /* 0x020fe20000000000 */
[----:B------:R-:W-:Y:S06]  /*3ea0*/  BRA `(.L_x_184) ;  /* 0x0000001400007947 */ /* 0x000fec0003800000 */
.L_x_181:
[----:B------:R-:W-:-:S04]  /*3eb0*/  MOV R3, 0xfffffffd ;  /* 0xfffffffd00037802 */ /* 0x000fc80000000f00 */
[----:B------:R-:W-:-:S05]  /*3ec0*/  VIADDMNMX.U32 R0, R0, R3, 0x2, PT ;  /* 0x0000000200007446 */ /* 0x000fca0003800003 */
[----:B------:R-:W-:-:S04]  /*3ed0*/  IMAD.SHL.U32 R0, R0, 0x4, RZ ;  /* 0x0000000400007824 */ /* 0x000fc800078e00ff */
[----:B------:R-:W0:Y:S02]  /*3ee0*/  LDC R4, c[0x2][R0] ;  /* 0x0080000000047b82 */ /* 0x000e240000000800 */
[----:B0-----:R-:W-:-:S04]  /*3ef0*/  SHF.R.S32.HI R5, RZ, 0x1f, R4 ;  /* 0x0000001fff057819 */ /* 0x001fc80000011404 */
.L_x_263:
[----:B------:R-:W-:Y:S05]  /*3f00*/  BRX R4 -0x3f10                                                      (*"BRANCH_TARGETS .L_x_184,.L_x_265,.L_x_183"*) ;  /* 0xffffffc0043c7949 */ /* 0x000fea000383ffff */
.L_x_265:
[----:B-----5:R-:W-:Y:S01]  /*3f10*/  FADD R2, -R2, -RZ ;  /* 0x800000ff02027221 */ /* 0x020fe20000000100 */
[----:B------:R-:W-:Y:S06]  /*3f20*/  BRA `(.L_x_184) ;  /* 0x0000001000e07947 */ /* 0x000fec0003800000 */
.L_x_180:
[----:B------:R-:W-:-:S13]  /*3f30*/  ISETP.GT.AND P0, PT, R0, 0x6, PT ;  /* 0x000000060000780c */ /* 0x000fda0003f04270 */
[----:B------:R-:W-:Y:S05]  /*3f40*/  @P0 BRA `(.L_x_185) ;  /* 0x0000000000280947 */ /* 0x000fea0003800000 */
[----:B------:R-:W-:-:S05]  /*3f50*/  VIADD R0, R0, 0xfffffffb ;  /* 0xfffffffb00007836 */ /* 0x000fca0000000000 */
[----:B------:R-:W-:-:S04]  /*3f60*/  VIMNMX.U32 R0, PT, PT, R0, 0x2, PT ;  /* 0x0000000200007848 */ /* 0x000fc80003fe0000 */
[----:B------:R-:W-:-:S04]  /*3f70*/  SHF.L.U32 R0, R0, 0x2, RZ ;  /* 0x0000000200007819 */ /* 0x000fc800000006ff */
[----:B------:R-:W0:Y:S02]  /*3f80*/  LDC R4, c[0x2][R0+0xc] ;  /* 0x0080030000047b82 */ /* 0x000e240000000800 */
[----:B0-----:R-:W-:-:S04]  /*3f90*/  SHF.R.S32.HI R5, RZ, 0x1f, R4 ;  /* 0x0000001fff057819 */ /* 0x001fc80000011404 */
.L_x_267:
[----:B------:R-:W-:Y:S05]  /*3fa0*/  BRX R4 -0x3fb0                                                      (*"BRANCH_TARGETS .L_x_268,.L_x_269,.L_x_183"*) ;  /* 0xffffffc004147949 */ /* 0x000fea000383ffff */
.L_x_269:
[----:B-----5:R-:W-:Y:S01]  /*3fb0*/  FSET.BF.EQ.AND R2, R2, RZ, PT ;  /* 0x000000ff0202720a */ /* 0x020fe20003802000 */
[----:B------:R-:W-:Y:S06]  /*3fc0*/  BRA `(.L_x_184) ;  /* 0x0000001000b87947 */ /* 0x000fec0003800000 */
.L_x_268:
[----:B-----5:R-:W-:Y:S01]  /*3fd0*/  FSET.BF.LT.AND R2, R2, RZ, PT ;  /* 0x000000ff0202720a */ /* 0x020fe20003801000 */
[----:B------:R-:W-:Y:S06]  /*3fe0*/  BRA `(.L_x_184) ;  /* 0x0000001000b07947 */ /* 0x000fec0003800000 */
.L_x_185:
[----:B------:R-:W-:-:S05]  /*3ff0*/  IMAD.MOV.U32 R3, RZ, RZ, -0x7 ;  /* 0xfffffff9ff037424 */ /* 0x000fca00078e00ff */
[----:B------:R-:W-:-:S05]  /*4000*/  VIADDMNMX.U32 R0, R0, R3, 0x3, PT ;  /* 0x0000000300007446 */ /* 0x000fca0003800003 */
[----:B------:R-:W-:-:S04]  /*4010*/  IMAD.SHL.U32 R0, R0, 0x4, RZ ;  /* 0x0000000400007824 */ /* 0x000fc800078e00ff */
[----:B------:R-:W0:Y:S02]  /*4020*/  LDC R4, c[0x2][R0+0x18] ;  /* 0x0080060000047b82 */ /* 0x000e240000000800 */
[----:B0-----:R-:W-:-:S04]  /*4030*/  SHF.R.S32.HI R5, RZ, 0x1f, R4 ;  /* 0x0000001fff057819 */ /* 0x001fc80000011404 */
.L_x_271:
[----:B------:R-:W-:Y:S05]  /*4040*/  BRX R4 -0x4050                                                      (*"BRANCH_TARGETS .L_x_272,.L_x_273,.L_x_274,.L_x_183"*) ;  /* 0xffffffbc04ec7949 */ /* 0x000fea000383ffff */
.L_x_274:
[----:B-----5:R-:W-:Y:S01]  /*4050*/  HFMA2 R2, -RZ, RZ, 0, 0 ;  /* 0x00000000ff027431 */ /* 0x020fe200000001ff */
[----:B------:R-:W-:Y:S06]  /*4060*/  BRA `(.L_x_184) ;  /* 0x0000001000907947 */ /* 0x000fec0003800000 */
.L_x_272:
[----:B-----5:R-:W-:Y:S01]  /*4070*/  FSETP.GE.AND P0, PT, R2, RZ, PT ;  /* 0x000000ff0200720b */ /* 0x020fe20003f06000 */
[----:B------:R-:W-:-:S12]  /*4080*/  BSSY.RECONVERGENT B1, `(.L_x_186) ;  /* 0x0000044000017945 */ /* 0x000fd80003800200 */
[----:B------:R-:W-:Y:S05]  /*4090*/  @!P0 BRA `(.L_x_187) ;  /* 0x00000000007c8947 */ /* 0x000fea0003800000 */
[----:B------:R-:W-:Y:S01]  /*40a0*/  IMAD.MOV.U32 R3, RZ, RZ, 0x3bbb989d ;  /* 0x3bbb989dff037424 */ /* 0x000fe200078e00ff */
[----:B------:R-:W-:Y:S01]  /*40b0*/  BSSY.RECONVERGENT B2, `(.L_x_188) ;  /* 0x000001b000027945 */ /* 0x000fe20003800200 */
[----:B------:R-:W-:Y:S02]  /*40c0*/  IMAD.MOV.U32 R5, RZ, RZ, 0x437c0000 ;  /* 0x437c0000ff057424 */ /* 0x000fe400078e00ff */
        /* <DEDUP_REMOVED lines=19> */
[----:B------:R-:W-:-:S05]  /*4200*/  LOP3.LUT R0, R11, 0x7fffffff, RZ, 0xc0, !PT ;  /* 0x7fffffff0b007812 */ /* 0x000fca00078ec0ff */
[----:B------:R-:W-:Y:S01]  /*4210*/  VIADD R8, R0, 0xfff00000 ;  /* 0xfff0000000087836 */ /* 0x000fe20000000000 */
[----:B------:R-:W-:-:S07]  /*4220*/  MOV R0, 0x4240 ;  /* 0x0000424000007802 */ /* 0x000fce0000000f00 */
[----:B------:R-:W-:Y:S05]  /*4230*/  CALL.REL.NOINC `($__internal_6_$__cuda_sm20_dblrcp_rn_slowpath_v3) ;  /* 0x0000001000347944 */ /* 0x000fea0003c00000 */
[----:B------:R-:W-:Y:S01]  /*4240*/  MOV R2, R4 ;  /* 0x0000000400027202 */ /* 0x000fe20000000f00 */
[----:B------:R-:W-:-:S07]  /*4250*/  IMAD.MOV.U32 R3, RZ, RZ, R5 ;  /* 0x000000ffff037224 */ /* 0x000fce00078e0005 */
.L_x_189:
[----:B------:R-:W-:Y:S05]  /*4260*/  BSYNC.RECONVERGENT B2 ;  /* 0x0000000000027941 */ /* 0x000fea0003800200 */
.L_x_188:
[----:B------:R0:W1:Y:S01]  /*4270*/  F2F.F32.F64 R2, R2 ;  /* 0x0000000200027310 */ /* 0x0000620000301000 */
[----:B------:R-:W-:Y:S05]  /*4280*/  BRA `(.L_x_190) ;  /* 0x00000000008c7947 */ /* 0x000fea0003800000 */
.L_x_187:
        /* <DEDUP_REMOVED lines=9> */
[----:B------:R-:W-:-:S03]  /*4320*/  IMAD.MOV.U32 R2, RZ, RZ, 0x1 ;  /* 0x00000001ff027424 */ /* 0x000fc600078e00ff */
        /* <DEDUP_REMOVED lines=17> */
[----:B------:R-:W-:Y:S01]  /*4440*/  MOV R8, R12 ;  /* 0x0000000c00087202 */ /* 0x000fe20000000f00 */
[----:B------:R-:W-:Y:S01]  /*4450*/  IMAD.MOV.U32 R9, RZ, RZ, R13 ;  /* 0x000000ffff097224 */ /* 0x000fe200078e000d */
[----:B------:R-:W-:-:S07]  /*4460*/  MOV R0, 0x4480 ;  /* 0x0000448000007802 */ /* 0x000fce0000000f00 */
[----:B------:R-:W-:Y:S05]  /*4470*/  CALL.REL.NOINC `($__internal_7_$__cuda_sm20_div_rn_f64_full) ;  /* 0x00000010004c7944 */ /* 0x000fea0003c00000 */
[----:B------:R-:W-:Y:S01]  /*4480*/  IMAD.MOV.U32 R2, RZ, RZ, R12 ;  /* 0x000000ffff027224 */ /* 0x000fe200078e000c */
[----:B------:R-:W-:-:S07]  /*4490*/  MOV R3, R13 ;  /* 0x0000000d00037202 */ /* 0x000fce0000000f00 */
.L_x_192:
[----:B------:R-:W-:Y:S05]  /*44a0*/  BSYNC.RECONVERGENT B2 ;  /* 0x0000000000027941 */ /* 0x000fea0003800200 */
.L_x_191:
[----:B------:R2:W3:Y:S02]  /*44b0*/  F2F.F32.F64 R2, R2 ;  /* 0x0000000200027310 */ /* 0x0004e40000301000 */
.L_x_190:
[----:B------:R-:W-:Y:S05]  /*44c0*/  BSYNC.RECONVERGENT B1 ;  /* 0x0000000000017941 */ /* 0x000fea0003800200 */
.L_x_186:
[----:B------:R-:W-:Y:S05]  /*44d0*/  BRA `(.L_x_184) ;  /* 0x0000000c00747947 */ /* 0x000fea0003800000 */
.L_x_273:
[----:B-----5:R-:W0:Y:S01]  /*44e0*/  F2F.F64.F32 R2, R2 ;  /* 0x0000000200027310 */ /* 0x020e220000201800 */
[----:B------:R-:W-:Y:S01]  /*44f0*/  IMAD.MOV.U32 R0, RZ, RZ, RZ ;  /* 0x000000ffff007224 */ /* 0x000fe200078e00ff */
[----:B------:R-:W-:Y:S01]  /*4500*/  MOV R4, RZ ;  /* 0x000000ff00047202 */ /* 0x000fe20000000f00 */
[----:B0-----:R-:W-:Y:S01]  /*4510*/  DSETP.MAX.AND P0, P1, RZ, R2, PT ;  /* 0x00000002ff00722a */ /* 0x001fe2000390f000 */
[----:B------:R-:W-:Y:S02]  /*4520*/  IMAD.MOV.U32 R9, RZ, RZ, R3 ;  /* 0x000000ffff097224 */ /* 0x000fe400078e0003 */
[----:B------:R-:W-:-:S03]  /*4530*/  IMAD.MOV.U32 R5, RZ, RZ, R2 ;  /* 0x000000ffff057224 */ /* 0x000fc600078e0002 */
[----:B------:R-:W-:Y:S02]  /*4540*/  FSEL R11, R0, R9, P0 ;  /* 0x00000009000b7208 */ /* 0x000fe40000000000 */
[----:B------:R-:W-:-:S06]  /*4550*/  SEL R4, R4, R5, P0 ;  /* 0x0000000504047207 */ /* 0x000fcc0000000000 */
[----:B------:R-:W-:-:S05]  /*4560*/  @P1 LOP3.LUT R11, R9, 0x80000, RZ, 0xfc, !PT ;  /* 0x00080000090b1812 */ /* 0x000fca00078efcff */
[----:B------:R-:W-:-:S04]  /*4570*/  IMAD.MOV.U32 R5, RZ, RZ, R11 ;  /* 0x000000ffff057224 */ /* 0x000fc800078e000b */
[----:B------:R4:W0:Y:S01]  /*4580*/  F2F.F32.F64 R2, R4 ;  /* 0x0000000400027310 */ /* 0x0008220000301000 */
[----:B------:R-:W-:Y:S05]  /*4590*/  BRA `(.L_x_184) ;  /* 0x0000000c00447947 */ /* 0x000fea0003800000 */
.L_x_179:
        /* <DEDUP_REMOVED lines=9> */
.L_x_276:
[----:B------:R-:W-:Y:S05]  /*4630*/  BRX R4 -0x4640                                                      (*"BRANCH_TARGETS .L_x_277,.L_x_278,.L_x_183"*) ;  /* 0xffffffb804707949 */ /* 0x000fea000383ffff */
.L_x_278:
[----:B-----5:R-:W0:Y:S01]  /*4640*/  F2F.F64.F32 R4, R2 ;  /* 0x0000000200047310 */ /* 0x020e220000201800 */
[----:B------:R-:W-:Y:S01]  /*4650*/  UMOV UR4, 0xa0b5ed8d ;  /* 0xa0b5ed8d00047882 */ /* 0x000fe20000000000 */
[----:B------:R-:W-:Y:S01]  /*4660*/  UMOV UR5, 0x3eb0c6f7 ;  /* 0x3eb0c6f700057882 */ /* 0x000fe20000000000 */
[----:B------:R-:W-:Y:S02]  /*4670*/  CS2R R8, SRZ ;  /* 0x0000000000087805 */ /* 0x000fe4000001ff00 */
[----:B------:R-:W-:Y:S01]  /*4680*/  MOV R0, 0x46b0 ;  /* 0x000046b000007802 */ /* 0x000fe20000000f00 */
[----:B0-----:R-:W-:-:S11]  /*4690*/  DADD R4, R4, UR4 ;  /* 0x0000000404047e29 */ /* 0x001fd60008000000 */
[----:B------:R-:W-:Y:S05]  /*46a0*/  CALL.REL.NOINC `($__internal_7_$__cuda_sm20_div_rn_f64_full) ;  /* 0x0000000c00c07944 */ /* 0x000fea0003c00000 */
[----:B------:R-:W-:Y:S01]  /*46b0*/  IMAD.MOV.U32 R2, RZ, RZ, R12 ;  /* 0x000000ffff027224 */ /* 0x000fe200078e000c */
[----:B------:R-:W-:-:S05]  /*46c0*/  MOV R3, R13 ;  /* 0x0000000d00037202 */ /* 0x000fca0000000f00 */
[----:B------:R0:W1:Y:S01]  /*46d0*/  F2F.F32.F64 R2, R2 ;  /* 0x0000000200027310 */ /* 0x0000620000301000 */
[----:B------:R-:W-:Y:S05]  /*46e0*/  BRA `(.L_x_184) ;  /* 0x0000000800f07947 */ /* 0x000fea0003800000 */
.L_x_277:
[----:B-----5:R-:W0:Y:S01]  /*46f0*/  F2F.F64.F32 R2, R2 ;  /* 0x0000000200027310 */ /* 0x020e220000201800 */
[----:B------:R-:W-:Y:S01]  /*4700*/  UMOV UR4, 0xa0b5ed8d ;  /* 0xa0b5ed8d00047882 */ /* 0x000fe20000000000 */
[----:B------:R-:W-:Y:S02]  /*4710*/  UMOV UR5, 0x3eb0c6f7 ;  /* 0x3eb0c6f700057882 */ /* 0x000fe40000000000 */
[----:B0-----:R-:W-:-:S10]  /*4720*/  DADD R2, R2, UR4 ;  /* 0x0000000402027e29 */ /* 0x001fd40008000000 */
[----:B------:R-:W-:Y:S01]  /*4730*/  ISETP.GT.AND P0, PT, R3, 0xfffff, PT ;  /* 0x000fffff0300780c */ /* 0x000fe20003f04270 */
[----:B------:R-:W-:Y:S02]  /*4740*/  IMAD.MOV.U32 R4, RZ, RZ, R2 ;  /* 0x000000ffff047224 */ /* 0x000fe400078e0002 */
[----:B------:R-:W-:-:S10]  /*4750*/  IMAD.MOV.U32 R5, RZ, RZ, R3 ;  /* 0x000000ffff057224 */ /* 0x000fd400078e0003 */
[----:B------:R-:W-:-:S10]  /*4760*/  @!P0 DMUL R4, R4, 1.80143985094819840000e+16 ;  /* 0x4350000004048828 */ /* 0x000fd40000000000 */
[----:B------:R-:W-:Y:S01]  /*4770*/  @!P0 MOV R3, R5 ;  /* 0x0000000500038202 */ /* 0x000fe20000000f00 */
[----:B------:R-:W-:-:S04]  /*4780*/  @!P0 IMAD.MOV.U32 R2, RZ, RZ, R4 ;  /* 0x000000ffff028224 */ /* 0x000fc800078e0004 */
[----:B------:R-:W-:-:S05]  /*4790*/  VIADD R0, R3, 0xffffffff ;  /* 0xffffffff03007836 */ /* 0x000fca0000000000 */
[----:B------:R-:W-:Y:S01]  /*47a0*/  ISETP.GT.U32.AND P1, PT, R0, 0x7feffffe, PT ;  /* 0x7feffffe0000780c */ /* 0x000fe20003f24070 */
[----:B------:R-:W-:Y:S01]  /*47b0*/  IMAD.MOV.U32 R0, RZ, RZ, -0x3ff ;  /* 0xfffffc01ff007424 */ /* 0x000fe200078e00ff */
[----:B------:R-:W-:-:S11]  /*47c0*/  @!P0 MOV R0, 0xfffffbcb ;  /* 0xfffffbcb00008802 */ /* 0x000fd60000000f00 */
[----:B------:R-:W-:Y:S05]  /*47d0*/  @P1 BRA `(.L_x_195) ;  /* 0x0000000400081947 */ /* 0x000fea0003800000 */
[----:B------:R-:W-:Y:S01]  /*47e0*/  LOP3.LUT R4, R3, 0xfffff, RZ, 0xc0, !PT ;  /* 0x000fffff03047812 */ /* 0x000fe200078ec0ff */
[----:B------:R-:W-:Y:S01]  /*47f0*/  IMAD.MOV.U32 R8, RZ, RZ, RZ ;  /* 0x000000ffff087224 */ /* 0x000fe200078e00ff */
[----:B------:R-:W-:Y:S01]  /*4800*/  MOV R16, 0x8b7a8b04 ;  /* 0x8b7a8b0400107802 */ /* 0x000fe20000000f00 */
[----:B------:R-:W-:Y:S01]  /*4810*/  IMAD.MOV.U32 R17, RZ, RZ, 0x3ed0ee25 ;  /* 0x3ed0ee25ff117424 */ /* 0x000fe200078e00ff */
[----:B------:R-:W-:Y:S01]  /*4820*/  LOP3.LUT R5, R4, 0x3ff00000, RZ, 0xfc, !PT ;  /* 0x3ff0000004057812 */ /* 0x000fe200078efcff */
[----:B------:R-:W-:Y:S01]  /*4830*/  IMAD.MOV.U32 R4, RZ, RZ, R2 ;  /* 0x000000ffff047224 */ /* 0x000fe200078e0002 */
[----:B------:R-:W-:Y:S01]  /*4840*/  UMOV UR4, 0x3ae80f1e ;  /* 0x3ae80f1e00047882 */ /* 0x000fe20000000000 */
[----:B------:R-:W-:Y:S01]  /*4850*/  UMOV UR5, 0x3eb1380b ;  /* 0x3eb1380b00057882 */ /* 0x000fe20000000000 */
[----:B------:R-:W-:Y:S01]  /*4860*/  ISETP.GE.U32.AND P0, PT, R5, 0x3ff6a09f, PT ;  /* 0x3ff6a09f0500780c */ /* 0x000fe20003f06070 */
[----:B------:R-:W-:Y:S01]  /*4870*/  UMOV UR8, 0x80000000 ;  /* 0x8000000000087882 */ /* 0x000fe20000000000 */
[----:B------:R-:W-:Y:S01]  /*4880*/  LEA.HI R0, R3, R0, RZ, 0xc ;  /* 0x0000000003007211 */ /* 0x000fe200078f60ff */
[----:B------:R-:W-:Y:S01]  /*4890*/  UMOV UR9, 0x43300000 ;  /* 0x4330000000097882 */ /* 0x000fe20000000000 */
[----:B------:R-:W-:-:S09]  /*48a0*/  MOV R19, 0x43300000 ;  /* 0x4330000000137802 */ /* 0x000fd20000000f00 */
[----:B------:R-:W-:Y:S01]  /*48b0*/  @P0 IADD3 R9, PT, PT, R5, -0x100000, RZ ;  /* 0xfff0000005090810 */ /* 0x000fe20007ffe0ff */
[----:B------:R-:W-:-:S04]  /*48c0*/  @P0 VIADD R0, R0, 0x1 ;  /* 0x0000000100000836 */ /* 0x000fc80000000000 */
[----:B------:R-:W-:Y:S01]  /*48d0*/  @P0 IMAD.MOV.U32 R5, RZ, RZ, R9 ;  /* 0x000000ffff050224 */ /* 0x000fe200078e0009 */
[----:B------:R-:W-:-:S05]  /*48e0*/  LOP3.LUT R18, R0, 0x80000000, RZ, 0x3c, !PT ;  /* 0x8000000000127812 */ /* 0x000fca00078e3cff */
        /* <DEDUP_REMOVED lines=49> */
.L_x_195:
[----:B------:R-:W-:Y:S01]  /*4c00*/  IMAD.MOV.U32 R2, RZ, RZ, 0x0 ;  /* 0x00000000ff027424 */ /* 0x000fe200078e00ff */
[----:B------:R-:W-:Y:S01]  /*4c10*/  LOP3.LUT P0, RZ, R5, 0x7fffffff, RZ, 0xc0, !PT ;  /* 0x7fffffff05ff7812 */ /* 0x000fe2000780c0ff */
[----:B------:R-:W-:-:S06]  /*4c20*/  IMAD.MOV.U32 R3, RZ, RZ, 0x7ff00000 ;  /* 0x7ff00000ff037424 */ /* 0x000fcc00078e00ff */
[----:B------:R-:W-:-:S10]  /*4c30*/  DFMA R2, R4, R2, +INF ;  /* 0x7ff000000402742b */ /* 0x000fd40000000002 */
[----:B------:R-:W-:Y:S02]  /*4c40*/  FSEL R2, R2, RZ, P0 ;  /* 0x000000ff02027208 */ /* 0x000fe40000000000 */
[----:B------:R-:W-:-:S04]  /*4c50*/  FSEL R3, R3, -QNAN , P0 ;  /* 0xfff0000003037808 */ /* 0x000fc80000000000 */
[----:B------:R0:W1:Y:S01]  /*4c60*/  F2F.F32.F64 R2, R2 ;  /* 0x0000000200027310 */ /* 0x0000620000301000 */
[----:B------:R-:W-:Y:S05]  /*4c70*/  BRA `(.L_x_184) ;  /* 0x00000004008c7947 */ /* 0x000fea0003800000 */
.L_x_194:
[----:B------:R-:W-:-:S04]  /*4c80*/  MOV R3, 0xfffffff4 ;  /* 0xfffffff400037802 */ /* 0x000fc80000000f00 */
[----:B------:R-:W-:-:S05]  /*4c90*/  VIADDMNMX.U32 R0, R0, R3, 0x2, PT ;  /* 0x0000000200007446 */ /* 0x000fca0003800003 */
[----:B------:R-:W-:-:S04]  /*4ca0*/  IMAD.SHL.U32 R0, R0, 0x4, RZ ;  /* 0x0000000400007824 */ /* 0x000fc800078e00ff */
[----:B------:R-:W0:Y:S02]  /*4cb0*/  LDC R4, c[0x2][R0+0x34] ;  /* 0x00800d0000047b82 */ /* 0x000e240000000800 */
[----:B0-----:R-:W-:-:S04]  /*4cc0*/  SHF.R.S32.HI R5, RZ, 0x1f, R4 ;  /* 0x0000001fff057819 */ /* 0x001fc80000011404 */
.L_x_280:
[----:B------:R-:W-:Y:S05]  /*4cd0*/  BRX R4 -0x4ce0                                                      (*"BRANCH_TARGETS .L_x_281,.L_x_282,.L_x_183"*) ;  /* 0xffffffb004c87949 */ /* 0x000fea000383ffff */
.L_x_282:
[----:B-----5:R-:W-:Y:S01]  /*4ce0*/  VIADD R0, R2, 0x1800000 ;  /* 0x0180000002007836 */ /* 0x020fe20000000000 */
[----:B------:R-:W-:Y:S04]  /*4cf0*/  BSSY.RECONVERGENT B1, `(.L_x_196) ;  /* 0x000000c000017945 */ /* 0x000fe80003800200 */
[----:B------:R-:W-:-:S04]  /*4d00*/  LOP3.LUT R0, R0, 0x7f800000, RZ, 0xc0, !PT ;  /* 0x7f80000000007812 */ /* 0x000fc800078ec0ff */
[----:B------:R-:W-:-:S13]  /*4d10*/  ISETP.GT.U32.AND P0, PT, R0, 0x1ffffff, PT ;  /* 0x01ffffff0000780c */ /* 0x000fda0003f04070 */
[----:B------:R-:W-:Y:S05]  /*4d20*/  @P0 BRA `(.L_x_197) ;  /* 0x0000000000100947 */ /* 0x000fea0003800000 */
[----:B------:R-:W-:-:S07]  /*4d30*/  MOV R4, 0x4d50 ;  /* 0x00004d5000047802 */ /* 0x000fce0000000f00 */
[----:B------:R-:W-:Y:S05]  /*4d40*/  CALL.REL.NOINC `($__internal_8_$__cuda_sm20_rcp_rn_f32_slowpath) ;  /* 0x0000000c00887944 */ /* 0x000fea0003c00000 */
[----:B------:R-:W-:Y:S01]  /*4d50*/  MOV R2, R3 ;  /* 0x0000000300027202 */ /* 0x000fe20000000f00 */
[----:B------:R-:W-:Y:S06]  /*4d60*/  BRA `(.L_x_198) ;  /* 0x0000000000107947 */ /* 0x000fec0003800000 */
.L_x_197:
[----:B------:R-:W0:Y:S02]  /*4d70*/  MUFU.RCP R3, R2 ;  /* 0x0000000200037308 */ /* 0x000e240000001000 */
[----:B0-----:R-:W-:-:S04]  /*4d80*/  FFMA R0, R2, R3, -1 ;  /* 0xbf80000002007423 */ /* 0x001fc80000000003 */
[----:B------:R-:W-:-:S04]  /*4d90*/  FADD.FTZ R0, -R0, -RZ ;  /* 0x800000ff00007221 */ /* 0x000fc80000010100 */
[----:B------:R-:W-:-:S07]  /*4da0*/  FFMA R2, R3, R0, R3 ;  /* 0x0000000003027223 */ /* 0x000fce0000000003 */
.L_x_198:
[----:B------:R-:W-:Y:S05]  /*4db0*/  BSYNC.RECONVERGENT B1 ;  /* 0x0000000000017941 */ /* 0x000fea0003800200 */
.L_x_196:
[----:B------:R-:W-:Y:S05]  /*4dc0*/  BRA `(.L_x_184) ;  /* 0x0000000400387947 */ /* 0x000fea0003800000 */
.L_x_281:
[----:B------:R-:W-:Y:S02]  /*4dd0*/  IMAD.MOV.U32 R3, RZ, RZ, 0x3bbb989d ;  /* 0x3bbb989dff037424 */ /* 0x000fe400078e00ff */
[----:B------:R-:W-:Y:S02]  /*4de0*/  IMAD.MOV.U32 R0, RZ, RZ, 0x437c0000 ;  /* 0x437c0000ff007424 */ /* 0x000fe400078e00ff */
[----:B-----5:R-:W-:-:S04]  /*4df0*/  FFMA.SAT R3, R2, R3, 0.5 ;  /* 0x3f00000002037423 */ /* 0x020fc80000002003 */
        /* <DEDUP_REMOVED lines=8> */
.L_x_193:
[----:B------:R-:W-:-:S13]  /*4e80*/  ISETP.GT.AND P0, PT, R0, 0xf, PT ;  /* 0x0000000f0000780c */ /* 0x000fda0003f04270 */
[----:B------:R-:W-:Y:S05]  /*4e90*/  @P0 BRA `(.L_x_199) ;  /* 0x00000000008c0947 */ /* 0x000fea0003800000 */
[----:B------:R-:W-:-:S05]  /*4ea0*/  VIADD R0, R0, 0xfffffff2 ;  /* 0xfffffff200007836 */ /* 0x000fca0000000000 */
[----:B------:R-:W-:-:S05]  /*4eb0*/  VIMNMX.U32 R0, PT, PT, R0, 0x2, PT ;  /* 0x0000000200007848 */ /* 0x000fca0003fe0000 */
[----:B------:R-:W-:-:S04]  /*4ec0*/  IMAD.SHL.U32 R0, R0, 0x4, RZ ;  /* 0x0000000400007824 */ /* 0x000fc800078e00ff */
[----:B------:R-:W0:Y:S02]  /*4ed0*/  LDC R4, c[0x2][R0+0x40] ;  /* 0x0080100000047b82 */ /* 0x000e240000000800 */
[----:B0-----:R-:W-:-:S04]  /*4ee0*/  SHF.R.S32.HI R5, RZ, 0x1f, R4 ;  /* 0x0000001fff057819 */ /* 0x001fc80000011404 */
.L_x_284:
[----:B------:R-:W-:Y:S05]  /*4ef0*/  BRX R4 -0x4f00                                                      (*"BRANCH_TARGETS .L_x_285,.L_x_286,.L_x_183"*) ;  /* 0xffffffb004407949 */ /* 0x000fea000383ffff */
.L_x_286:
[----:B-----5:R-:W-:Y:S01]  /*4f00*/  FADD R4, RZ, -R2 ;  /* 0x80000002ff047221 */ /* 0x020fe20000000000 */
[----:B------:R-:W-:Y:S01]  /*4f10*/  UMOV UR4, 0x47ae147b ;  /* 0x47ae147b00047882 */ /* 0x000fe20000000000 */
[----:B------:R-:W-:Y:S01]  /*4f20*/  F2F.F64.F32 R2, R2 ;  /* 0x0000000200027310 */ /* 0x000fe20000201800 */
[----:B------:R-:W-:-:S07]  /*4f30*/  UMOV UR5, 0x3f847ae1 ;  /* 0x3f847ae100057882 */ /* 0x000fce0000000000 */
[----:B------:R-:W0:Y:S02]  /*4f40*/  F2F.F64.F32 R4, R4 ;  /* 0x0000000400047310 */ /* 0x000e240000201800 */
[----:B0-----:R-:W-:-:S06]  /*4f50*/  DSETP.GEU.AND P0, PT, R4, UR4, PT ;  /* 0x0000000404007e2a */ /* 0x001fcc000bf0e000 */
[----:B------:R-:W-:-:S06]  /*4f60*/  DSETP.LT.AND P0, PT, R2, UR4, !P0 ;  /* 0x0000000402007e2a */ /* 0x000fcc000c701000 */
[----:B------:R-:W-:Y:S01]  /*4f70*/  FSEL R2, RZ, 1, !P0 ;  /* 0x3f800000ff027808 */ /* 0x000fe20004000000 */
[----:B------:R-:W-:Y:S07]  /*4f80*/  BRA `(.L_x_184) ;  /* 0x0000000000c87947 */ /* 0x000fee0003800000 */
.L_x_285:
[----:B-----5:R-:W-:Y:S01]  /*4f90*/  FMUL R10, R2, R2 ;  /* 0x00000002020a7220 */ /* 0x020fe20000400000 */
[----:B------:R-:W-:Y:S05]  /*4fa0*/  BSSY.RECONVERGENT B1, `(.L_x_200) ;  /* 0x000000f000017945 */ /* 0x000fea0003800200 */
[----:B------:R-:W0:Y:S08]  /*4fb0*/  F2F.F64.F32 R10, R10 ;  /* 0x0000000a000a7310 */ /* 0x000e300000201800 */
[----:B0-----:R-:W0:Y:S01]  /*4fc0*/  MUFU.RCP64H R3, R11 ;  /* 0x0000000b00037308 */ /* 0x001e220000001800 */
[----:B------:R-:W-:-:S04]  /*4fd0*/  IADD3 R2, PT, PT, R11, 0x300402, RZ ;  /* 0x003004020b027810 */ /* 0x000fc80007ffe0ff */
[----:B------:R-:W-:Y:S02]  /*4fe0*/  FSETP.GEU.AND P0, PT, |R2|, 5.8789094863358348022e-39, PT ;  /* 0x004004020200780b */ /* 0x000fe40003f0e200 */
        /* <DEDUP_REMOVED lines=10> */
.L_x_201:
[----:B------:R-:W-:Y:S05]  /*5090*/  BSYNC.RECONVERGENT B1 ;  /* 0x0000000000017941 */ /* 0x000fea0003800200 */
.L_x_200:
[----:B------:R-:W-:-:S06]  /*50a0*/  DMUL R4, RZ, -R4 ;  /* 0x80000004ff047228 */ /* 0x000fcc0000000000 */
[----:B------:R0:W1:Y:S01]  /*50b0*/  F2F.F32.F64 R2, R4 ;  /* 0x0000000400027310 */ /* 0x0000620000301000 */
[----:B------:R-:W-:Y:S05]  /*50c0*/  BRA `(.L_x_184) ;  /* 0x0000000000787947 */ /* 0x000fea0003800000 */
.L_x_199:
[----:B------:R-:W-:-:S05]  /*50d0*/  IMAD.MOV.U32 R3, RZ, RZ, -0x10 ;  /* 0xfffffff0ff037424 */ /* 0x000fca00078e00ff */
[----:B------:R-:W-:-:S04]  /*50e0*/  VIADDMNMX.U32 R0, R0, R3, 0x3, PT ;  /* 0x0000000300007446 */ /* 0x000fc80003800003 */
[----:B------:R-:W-:-:S04]  /*50f0*/  SHF.L.U32 R0, R0, 0x2, RZ ;  /* 0x0000000200007819 */ /* 0x000fc800000006ff */
[----:B------:R-:W0:Y:S02]  /*5100*/  LDC R4, c[0x2][R0+0x4c] ;  /* 0x0080130000047b82 */ /* 0x000e240000000800 */
[----:B0-----:R-:W-:-:S04]  /*5110*/  SHF.R.S32.HI R5, RZ, 0x1f, R4 ;  /* 0x0000001fff057819 */ /* 0x001fc80000011404 */
.L_x_288:
[----:B------:R-:W-:Y:S05]  /*5120*/  BRX R4 -0x5130                                                      (*"BRANCH_TARGETS .L_x_289,.L_x_290,.L_x_291,.L_x_183"*) ;  /* 0xffffffac04b47949 */ /* 0x000fea000383ffff */
.L_x_291:
[C---:B-----5:R-:W-:Y:S01]  /*5130*/  FMUL R0, |R2|.reuse, 2.8853900432586669922 ;  /* 0x4038aa3b02007820 */ /* 0x060fe20000400200 */
[----:B------:R-:W-:Y:S02]  /*5140*/  IMAD.MOV.U32 R5, RZ, RZ, 0x3c80f082 ;  /* 0x3c80f082ff057424 */ /* 0x000fe400078e00ff */
[C---:B------:R-:W-:Y:S01]  /*5150*/  FMUL R9, R2.reuse, R2 ;  /* 0x0000000202097220 */ /* 0x040fe20000400000 */
[----:B------:R-:W-:Y:S01]  /*5160*/  IMAD.MOV.U32 R4, RZ, RZ, 0x3f800000 ;  /* 0x3f800000ff047424 */ /* 0x000fe200078e00ff */
[C---:B------:R-:W-:Y:S01]  /*5170*/  FSETP.GE.AND P1, PT, |R2|.reuse, 0.60000002384185791016, PT ;  /* 0x3f19999a0200780b */ /* 0x040fe20003f26200 */
[----:B------:R-:W0:Y:S01]  /*5180*/  MUFU.EX2 R0, R0 ;  /* 0x0000000000007308 */ /* 0x000e220000000800 */
[----:B------:R-:W-:Y:S01]  /*5190*/  FFMA R5, R9, R5, -0.052303962409496307373 ;  /* 0xbd563cae09057423 */ /* 0x000fe20000000005 */
[----:B------:R-:W-:-:S03]  /*51a0*/  FSETP.GE.AND P0, PT, |R2|, 9.010913848876953125, PT ;  /* 0x41102cb40200780b */ /* 0x000fc60003f06200 */
[----:B------:R-:W-:Y:S01]  /*51b0*/  FFMA R8, R5, R9, 0.1331529766321182251 ;  /* 0x3e08594105087423 */ /* 0x000fe20000000009 */
[----:B0-----:R-:W-:-:S03]  /*51c0*/  FADD R3, R0, 1 ;  /* 0x3f80000000037421 */ /* 0x001fc60000000000 */
[----:B------:R-:W-:-:S03]  /*51d0*/  FFMA R0, R8, R9, -0.33332768082618713379 ;  /* 0xbeaaa9ed08007423 */ /* 0x000fc60000000009 */
[----:B------:R-:W0:Y:S02]  /*51e0*/  MUFU.RCP R3, R3 ;  /* 0x0000000300037308 */ /* 0x000e240000001000 */
[----:B0-----:R-:W-:Y:S01]  /*51f0*/  FFMA R4, R3, -2, R4 ;  /* 0xc000000003047823 */ /* 0x001fe20000000004 */
[----:B------:R-:W-:-:S04]  /*5200*/  FFMA R3, R0, R9, RZ ;  /* 0x0000000900037223 */ /* 0x000fc800000000ff */
[----:B------:R-:W-:-:S04]  /*5210*/  FSEL R5, R4, 1, !P0 ;  /* 0x3f80000004057808 */ /* 0x000fc80004000000 */
[--C-:B------:R-:W-:Y:S01]  /*5220*/  LOP3.LUT R5, R5, 0x80000000, R2.reuse, 0xb8, !PT ;  /* 0x8000000005057812 */ /* 0x100fe200078eb802 */
[----:B------:R-:W-:-:S05]  /*5230*/  @!P1 FFMA R5, R2, R3, R2 ;  /* 0x0000000302059223 */ /* 0x000fca0000000002 */
[----:B------:R-:W-:Y:S01]  /*5240*/  MOV R2, R5 ;  /* 0x0000000500027202 */ /* 0x000fe20000000f00 */
[----:B------:R-:W-:Y:S06]  /*5250*/  BRA `(.L_x_184) ;  /* 0x0000000000147947 */ /* 0x000fec0003800000 */
.L_x_289:
[----:B-----5:R-:W-:Y:S01]  /*5260*/  FMNMX R2, RZ, R2, !PT ;  /* 0x00000002ff027209 */ /* 0x020fe20007800000 */
[----:B------:R-:W-:Y:S06]  /*5270*/  BRA `(.L_x_184) ;  /* 0x00000000000c7947 */ /* 0x000fec0003800000 */
.L_x_290:
[----:B-----5:R-:W-:Y:S01]  /*5280*/  IMAD.MOV.U32 R2, RZ, RZ, 0x3f800000 ;  /* 0x3f800000ff027424 */ /* 0x020fe200078e00ff */
[----:B------:R-:W-:Y:S06]  /*5290*/  BRA `(.L_x_184) ;  /* 0x0000000000047947 */ /* 0x000fec0003800000 */
.L_x_183:
[----:B-----5:R-:W-:-:S07]  /*52a0*/  FADD R2, RZ, R2 ;  /* 0x00000002ff027221 */ /* 0x020fce0000000000 */
.L_x_184:
[----:B------:R-:W-:Y:S05]  /*52b0*/  BSYNC.RECONVERGENT B0 ;  /* 0x0000000000007941 */ /* 0x000fea0003800200 */
.L_x_178:
[----:B------:R-:W0:Y:S02]  /*52c0*/  LDCU.64 UR4, c[0x0][0x380] ;  /* 0x00007000ff0477ac */ /* 0x000e240008000a00 */
[----:B0---4-:R-:W-:-:S04]  /*52d0*/  LEA R4, P0, R6, UR4, 0x2 ;  /* 0x0000000406047c11 */ /* 0x011fc8000f8010ff */
[----:B------:R-:W-:-:S05]  /*52e0*/  LEA.HI.X R5, R6, UR5, R7, 0x2, P0 ;  /* 0x0000000506057c11 */ /* 0x000fca00080f1407 */
[----:B-1-3-5:R-:W-:Y:S01]  /*52f0*/  STG.E desc[UR6][R4.64], R2 ;  /* 0x0000000204007986 */ /* 0x02afe2000c101906 */
[----:B------:R-:W-:Y:S05]  /*5300*/  EXIT ;  /* 0x000000000000794d */ /* 0x000fea0003800000 */
        .weak           $__internal_6_$__cuda_sm20_dblrcp_rn_slowpath_v3
        .type           $__internal_6_$__cuda_sm20_dblrcp_rn_slowpath_v3,@function
        .size           $__internal_6_$__cuda_sm20_dblrcp_rn_slowpath_v3,($__internal_7_$__cuda_sm20_div_rn_f64_full - $__internal_6_$__cuda_sm20_dblrcp_rn_slowpath_v3)
$__internal_6_$__cuda_sm20_dblrcp_rn_slowpath_v3:
[----:B------:R-:W-:Y:S01]  /*5310*/  IMAD.MOV.U32 R2, RZ, RZ, R10 ;  /* 0x000000ffff027224 */ /* 0x000fe200078e000a */
[----:B------:R-:W-:Y:S01]  /*5320*/  MOV R3, R11 ;  /* 0x0000000b00037202 */ /* 0x000fe20000000f00 */
[----:B------:R-:W-:Y:S05]  /*5330*/  BSSY.RECONVERGENT B3, `(.L_x_202) ;  /* 0x0000024000037945 */ /* 0x000fea0003800200 */
[----:B------:R-:W-:-:S14]  /*5340*/  DSETP.GTU.AND P0, PT, |R2|, +INF , PT ;  /* 0x7ff000000200742a */ /* 0x000fdc0003f0c200 */
[----:B------:R-:W-:Y:S05]  /*5350*/  @P0 BRA `(.L_x_203) ;  /* 0x00000000007c0947 */ /* 0x000fea0003800000 */
[----:B------:R-:W-:-:S05]  /*5360*/  LOP3.LUT R9, R11, 0x7fffffff, RZ, 0xc0, !PT ;  /* 0x7fffffff0b097812 */ /* 0x000fca00078ec0ff */
[----:B------:R-:W-:-:S05]  /*5370*/  VIADD R4, R9, 0xffffffff ;  /* 0xffffffff09047836 */ /* 0x000fca0000000000 */
        /* <DEDUP_REMOVED lines=19> */
.L_x_205:
        /* <DEDUP_REMOVED lines=10> */
.L_x_203:
[----:B------:R-:W-:Y:S02]  /*5550*/  LOP3.LUT R5, R3, 0x80000, RZ, 0xfc, !PT ;  /* 0x0008000003057812 */ /* 0x000fe400078efcff */
[----:B------:R-:W-:-:S07]  /*5560*/  MOV R4, R2 ;  /* 0x0000000200047202 */ /* 0x000fce0000000f00 */
.L_x_204:
[----:B------:R-:W-:Y:S05]  /*5570*/  BSYNC.RECONVERGENT B3 ;  /* 0x0000000000037941 */ /* 0x000fea0003800200 */
.L_x_202:
[----:B------:R-:W-:Y:S02]  /*5580*/  IMAD.MOV.U32 R2, RZ, RZ, R0 ;  /* 0x000000ffff027224 */ /* 0x000fe400078e0000 */
[----:B------:R-:W-:-:S04]  /*5590*/  IMAD.MOV.U32 R3, RZ, RZ, 0x0 ;  /* 0x00000000ff037424 */ /* 0x000fc800078e00ff */
[----:B------:R-:W-:Y:S05]  /*55a0*/  RET.REL.NODEC R2 `(_Z9mapKernelPfPiS0_iS_S0_S0_ii) ;  /* 0xffffffa802947950 */ /* 0x000fea0003c3ffff */
        .weak           $__internal_7_$__cuda_sm20_div_rn_f64_full
        .type           $__internal_7_$__cuda_sm20_div_rn_f64_full,@function
        .size           $__internal_7_$__cuda_sm20_div_rn_f64_full,($__internal_8_$__cuda_sm20_rcp_rn_f32_slowpath - $__internal_7_$__cuda_sm20_div_rn_f64_full)
$__internal_7_$__cuda_sm20_div_rn_f64_full:
        /* <DEDUP_REMOVED lines=8> */
[----:B------:R-:W-:Y:S01]  /*5630*/  LOP3.LUT R15, R5, 0x7ff00000, RZ, 0xc0, !PT ;  /* 0x7ff00000050f7812 */ /* 0x000fe200078ec0ff */
[----:B------:R-:W-:-:S03]  /*5640*/  @!P0 DMUL R2, R4, 8.98846567431157953865e+307 ;  /* 0x7fe0000004028828 */ /* 0x000fc60000000000 */
[C---:B------:R-:W-:Y:S01]  /*5650*/  ISETP.GE.U32.AND P1, PT, R12.reuse, R15, PT ;  /* 0x0000000f0c00720c */ /* 0x040fe20003f26070 */
[----:B------:R-:W-:Y:S01]  /*5660*/  @!P2 IMAD.MOV.U32 R18, RZ, RZ, RZ ;  /* 0x000000ffff12a224 */ /* 0x000fe200078e00ff */
[----:B------:R-:W-:Y:S01]  /*5670*/  @!P2 LOP3.LUT R13, R5, 0x7ff00000, RZ, 0xc0, !PT ;  /* 0x7ff00000050da812 */ /* 0x000fe200078ec0ff */
[----:B------:R-:W0:Y:S03]  /*5680*/  MUFU.RCP64H R17, R3 ;  /* 0x0000000300117308 */ /* 0x000e260000001800 */
[----:B------:R-:W-:Y:S01]  /*5690*/  @!P2 ISETP.GE.U32.AND P3, PT, R12, R13, PT ;  /* 0x0000000d0c00a20c */ /* 0x000fe20003f66070 */
[----:B------:R-:W-:-:S05]  /*56a0*/  IMAD.MOV.U32 R13, RZ, RZ, 0x1ca00000 ;  /* 0x1ca00000ff0d7424 */ /* 0x000fca00078e00ff */
[----:B------:R-:W-:-:S04]  /*56b0*/  @!P2 SEL R19, R13, 0x63400000, !P3 ;  /* 0x634000000d13a807 */ /* 0x000fc80005800000 */
[----:B------:R-:W-:Y:S01]  /*56c0*/  @!P2 LOP3.LUT R19, R19, 0x80000000, R9, 0xf8, !PT ;  /* 0x800000001313a812 */ /* 0x000fe200078ef809 */
[----:B0-----:R-:W-:-:S03]  /*56d0*/  DFMA R10, R16, -R2, 1 ;  /* 0x3ff00000100a742b */ /* 0x001fc60000000802 */
[----:B------:R-:W-:-:S05]  /*56e0*/  @!P2 LOP3.LUT R19, R19, 0x100000, RZ, 0xfc, !PT ;  /* 0x001000001313a812 */ /* 0x000fca00078efcff */
[----:B------:R-:W-:-:S08]  /*56f0*/  DFMA R10, R10, R10, R10 ;  /* 0x0000000a0a0a722b */ /* 0x000fd0000000000a */
[----:B------:R-:W-:Y:S01]  /*5700*/  DFMA R16, R16, R10, R16 ;  /* 0x0000000a1010722b */ /* 0x000fe20000000010 */
[----:B------:R-:W-:Y:S02]  /*5710*/  SEL R11, R13, 0x63400000, !P1 ;  /* 0x634000000d0b7807 */ /* 0x000fe40004800000 */
[----:B------:R-:W-:Y:S02]  /*5720*/  MOV R10, R8 ;  /* 0x00000008000a7202 */ /* 0x000fe40000000f00 */
        /* <DEDUP_REMOVED lines=9> */
[----:B------:R-:W-:Y:S02]  /*57c0*/  VIADD R23, R20, 0xffffffff ;  /* 0xffffffff14177836 */ /* 0x000fe40000000000 */
        /* <DEDUP_REMOVED lines=10> */
[----:B------:R-:W-:-:S04]  /*5870*/  SEL R13, R13, 0x63400000, !P0 ;  /* 0x634000000d0d7807 */ /* 0x000fc80004000000 */
[----:B------:R-:W-:Y:S01]  /*5880*/  IADD3 R16, PT, PT, -R13, R8, RZ ;  /* 0x000000080d107210 */ /* 0x000fe20007ffe1ff */
[----:B------:R-:W-:-:S04]  /*5890*/  IMAD.MOV.U32 R8, RZ, RZ, RZ ;  /* 0x000000ffff087224 */ /* 0x000fc800078e00ff */
[----:B------:R-:W-:-:S06]  /*58a0*/  VIADD R9, R16, 0x7fe00000 ;  /* 0x7fe0000010097836 */ /* 0x000fcc0000000000 */
        /* <DEDUP_REMOVED lines=10> */
[----:B------:R-:W-:Y:S01]  /*5950*/  DMUL.RP R8, R14, R8 ;  /* 0x000000080e087228 */ /* 0x000fe20000008000 */
[----:B------:R-:W-:-:S06]  /*5960*/  IMAD.MOV.U32 R2, RZ, RZ, RZ ;  /* 0x000000ffff027224 */ /* 0x000fcc00078e00ff */
[----:B------:R-:W-:-:S03]  /*5970*/  DFMA R2, R12, -R2, R14 ;  /* 0x800000020c02722b */ /* 0x000fc6000000000e */
[----:B------:R-:W-:-:S03]  /*5980*/  LOP3.LUT R5, R9, R5, RZ, 0x3c, !PT ;  /* 0x0000000509057212 */ /* 0x000fc600078e3cff */
[----:B------:R-:W-:-:S04]  /*5990*/  IADD3 R2, PT, PT, -R16, -0x43300000, RZ ;  /* 0xbcd0000010027810 */ /* 0x000fc80007ffe1ff */
[----:B------:R-:W-:-:S04]  /*59a0*/  FSETP.NEU.AND P0, PT, |R3|, R2, PT ;  /* 0x000000020300720b */ /* 0x000fc80003f0d200 */
[----:B------:R-:W-:Y:S02]  /*59b0*/  FSEL R12, R8, R12, !P0 ;  /* 0x0000000c080c7208 */ /* 0x000fe40004000000 */
[----:B------:R-:W-:Y:S01]  /*59c0*/  FSEL R13, R5, R13, !P0 ;  /* 0x0000000d050d7208 */ /* 0x000fe20004000000 */
[----:B------:R-:W-:Y:S06]  /*59d0*/  BRA `(.L_x_208) ;  /* 0x0000000000547947 */ /* 0x000fec0003800000 */
.L_x_207:
        /* <DEDUP_REMOVED lines=16> */
.L_x_210:
[----:B------:R-:W-:Y:S01]  /*5ae0*/  LOP3.LUT R13, R5, 0x80000, RZ, 0xfc, !PT ;  /* 0x00080000050d7812 */ /* 0x000fe200078efcff */
[----:B------:R-:W-:Y:S01]  /*5af0*/  IMAD.MOV.U32 R12, RZ, RZ, R4 ;  /* 0x000000ffff0c7224 */ /* 0x000fe200078e0004 */
[----:B------:R-:W-:Y:S06]  /*5b00*/  BRA `(.L_x_208) ;  /* 0x0000000000087947 */ /* 0x000fec0003800000 */
.L_x_209:
[----:B------:R-:W-:Y:S02]  /*5b10*/  LOP3.LUT R13, R9, 0x80000, RZ, 0xfc, !PT ;  /* 0x00080000090d7812 */ /* 0x000fe400078efcff */
[----:B------:R-:W-:-:S07]  /*5b20*/  MOV R12, R8 ;  /* 0x00000008000c7202 */ /* 0x000fce0000000f00 */
.L_x_208:
[----:B------:R-:W-:Y:S05]  /*5b30*/  BSYNC.RECONVERGENT B3 ;  /* 0x0000000000037941 */ /* 0x000fea0003800200 */
.L_x_206:
[----:B------:R-:W-:Y:S02]  /*5b40*/  IMAD.MOV.U32 R2, RZ, RZ, R0 ;  /* 0x000000ffff027224 */ /* 0x000fe400078e0000 */
[----:B------:R-:W-:-:S04]  /*5b50*/  IMAD.MOV.U32 R3, RZ, RZ, 0x0 ;  /* 0x00000000ff037424 */ /* 0x000fc800078e00ff */
[----:B------:R-:W-:Y:S05]  /*5b60*/  RET.REL.NODEC R2 `(_Z9mapKernelPfPiS0_iS_S0_S0_ii) ;  /* 0xffffffa402247950 */ /* 0x000fea0003c3ffff */
        .weak           $__internal_8_$__cuda_sm20_rcp_rn_f32_slowpath
        .type           $__internal_8_$__cuda_sm20_rcp_rn_f32_slowpath,@function
        .size           $__internal_8_$__cuda_sm20_rcp_rn_f32_slowpath,(.L_x_301 - $__internal_8_$__cuda_sm20_rcp_rn_f32_slowpath)
$__internal_8_$__cuda_sm20_rcp_rn_f32_slowpath:
[----:B------:R-:W-:Y:S01]  /*5b70*/  SHF.L.U32 R0, R2, 0x1, RZ ;  /* 0x0000000102007819 */ /* 0x000fe200000006ff */
[----:B------:R-:W-:Y:S03]  /*5b80*/  BSSY.RECONVERGENT B2, `(.L_x_211) ;  /* 0x0000031000027945 */ /* 0x000fe60003800200 */
[----:B------:R-:W-:Y:S01]  /*5b90*/  SHF.R.U32.HI R9, RZ, 0x18, R0 ;  /* 0x00000018ff097819 */ /* 0x000fe20000011600 */
[----:B------:R-:W-:-:S03]  /*5ba0*/  IMAD.MOV.U32 R0, RZ, RZ, R2 ;  /* 0x000000ffff007224 */ /* 0x000fc600078e0002 */
[----:B------:R-:W-:-:S13]  /*5bb0*/  ISETP.NE.U32.AND P0, PT, R9, RZ, PT ;  /* 0x000000ff0900720c */ /* 0x000fda0003f05070 */
[----:B------:R-:W-:Y:S05]  /*5bc0*/  @P0 BRA `(.L_x_212) ;  /* 0x0000000000280947 */ /* 0x000fea0003800000 */
[----:B------:R-:W-:-:S05]  /*5bd0*/  IMAD.SHL.U32 R2, R0, 0x2, RZ ;  /* 0x0000000200027824 */ /* 0x000fca00078e00ff */
        /* <DEDUP_REMOVED lines=9> */
.L_x_212:
[----:B------:R-:W-:-:S04]  /*5c70*/  IADD3 R11, PT, PT, R9, -0xfd, RZ ;  /* 0xffffff03090b7810 */ /* 0x000fc80007ffe0ff */
[----:B------:R-:W-:-:S13]  /*5c80*/  ISETP.GT.U32.AND P0, PT, R11, 0x1, PT ;  /* 0x000000010b00780c */ /* 0x000fda0003f04070 */
[----:B------:R-:W-:Y:S05]  /*5c90*/  @P0 BRA `(.L_x_214) ;  /* 0x0000000000780947 */ /* 0x000fea0003800000 */
[----:B------:R-:W-:Y:S01]  /*5ca0*/  LOP3.LUT R2, R0, 0x7fffff, RZ, 0xc0, !PT ;  /* 0x007fffff00027812 */ /* 0x000fe200078ec0ff */
[----:B------:R-:W-:-:S03]  /*5cb0*/  IMAD.MOV.U32 R10, RZ, RZ, 0x3 ;  /* 0x00000003ff0a7424 */ /* 0x000fc600078e00ff */
        /* <DEDUP_REMOVED lines=24> */
[----:B------:R-:W-:-:S05]  /*5e40*/  @!P0 VIADD R3, R3, 0x1 ;  /* 0x0000000103038836 */ /* 0x000fca0000000000 */
[----:B------:R-:W-:-:S04]  /*5e50*/  @!P1 SHF.L.U32 R3, R3, 0x1, RZ ;  /* 0x0000000103039819 */ /* 0x000fc800000006ff */
[----:B------:R-:W-:Y:S01]  /*5e60*/  LOP3.LUT R3, R3, 0x80000000, R0, 0xf8, !PT ;  /* 0x8000000003037812 */ /* 0x000fe200078ef800 */
[----:B------:R-:W-:Y:S06]  /*5e70*/  BRA `(.L_x_213) ;  /* 0x0000000000047947 */ /* 0x000fec0003800000 */
.L_x_214:
[----:B------:R0:W1:Y:S02]  /*5e80*/  MUFU.RCP R3, R0 ;  /* 0x0000000000037308 */ /* 0x0000640000001000 */
.L_x_213:
[----:B------:R-:W-:Y:S05]  /*5e90*/  BSYNC.RECONVERGENT B2 ;  /* 0x0000000000027941 */ /* 0x000fea0003800200 */
.L_x_211:
[----:B------:R-:W-:-:S04]  /*5ea0*/  IMAD.MOV.U32 R5, RZ, RZ, 0x0 ;  /* 0x00000000ff057424 */ /* 0x000fc800078e00ff */
[----:B01----:R-:W-:Y:S05]  /*5eb0*/  RET.REL.NODEC R4 `(_Z9mapKernelPfPiS0_iS_S0_S0_ii) ;  /* 0xffffffa004507950 */ /* 0x003fea0003c3ffff */
.L_x_215:
        /* <DEDUP_REMOVED lines=12> */
.L_x_301:


//--------------------- .text._Z20MatrixMultiplyKernelPfPKiS1_S_S1_S1_S_S1_S1_ --------------------------
	.section	.text._Z20MatrixMultiplyKernelPfPKiS1_S_S1_S1_S_S1_S1_,"ax",@progbits
	.align	128
        .global         _Z20MatrixMultiplyKernelPfPKiS1_S_S1_S1_S_S1_S1_
        .type           _Z20MatrixMultiplyKernelPfPKiS1_S_S1_S1_S_S1_S1_,@function
        .size           _Z20MatrixMultiplyKernelPfPKiS1_S_S1_S1_S_S1_S1_,(.L_x_305 - _Z20MatrixMultiplyKernelPfPKiS1_S_S1_S1_S_S1_S1_)
        .other          _Z20MatrixMultiplyKernelPfPKiS1_S_S1_S1_S_S1_S1_,@"STO_CUDA_ENTRY STV_DEFAULT"
_Z20MatrixMultiplyKernelPfPKiS1_S_S1_S1_S_S1_S1_:
.text._Z20MatrixMultiplyKernelPfPKiS1_S_S1_S1_S_S1_S1_:
[----:B------:R-:W-:Y:S08]  /*0000*/  LDC R1, c[0x0][0x37c] ;  /* 0x0000df00ff017b82 */ /* 0x000ff00000000800 */
[----:B------:R-:W0:Y:S01]  /*0010*/  LDC.64 R2, c[0x0][0x3b8] ;  /* 0x0000ee00ff027b82 */ /* 0x000e220000000a00 */
[----:B------:R-:W0:Y:S07]  /*0020*/  LDCU.64 UR4, c[0x0][0x358] ;  /* 0x00006b00ff0477ac */ /* 0x000e2e0008000a00 */
[----:B------:R-:W1:Y:S01]  /*0030*/  LDC.64 R18, c[0x0][0x3a0] ;  /* 0x0000e800ff127b82 */ /* 0x000e620000000a00 */
[----:B0-----:R-:W2:Y:S04]  /*0040*/  LDG.E R3, desc[UR4][R2.64+0x8] ;  /* 0x0000080402037981 */ /* 0x001ea8000c1e1900 */
[----:B-1----:R-:W3:Y:S01]  /*0050*/  LDG.E R5, desc[UR4][R18.64+0x4] ;  /* 0x0000040412057981 */ /* 0x002ee2000c1e1900 */
[----:B------:R-:W0:Y:S01]  /*0060*/  LDCU UR6, c[0x0][0x360] ;  /* 0x00006c00ff0677ac */ /* 0x000e220008000800 */
[----:B------:R-:W1:Y:S01]  /*0070*/  S2R R0, SR_CTAID.Y ;  /* 0x0000000000007919 */ /* 0x000e620000002600 */
[----:B------:R-:W1:Y:S01]  /*0080*/  LDCU UR7, c[0x0][0x364] ;  /* 0x00006c80ff0777ac */ /* 0x000e620008000800 */
[----:B------:R-:W1:Y:S01]  /*0090*/  S2R R9, SR_TID.Y ;  /* 0x0000000000097919 */ /* 0x000e620000002200 */
[----:B------:R-:W0:Y:S01]  /*00a0*/  S2R R16, SR_CTAID.X ;  /* 0x0000000000107919 */ /* 0x000e220000002500 */
[----:B------:R-:W0:Y:S01]  /*00b0*/  S2R R7, SR_TID.X ;  /* 0x0000000000077919 */ /* 0x000e220000002100 */
[----:B-1----:R-:W-:-:S02]  /*00c0*/  IMAD R0, R0, UR7, R9 ;  /* 0x0000000700007c24 */ /* 0x002fc4000f8e0209 */
[----:B0-----:R-:W-:-:S03]  /*00d0*/  IMAD R16, R16, UR6, R7 ;  /* 0x0000000610107c24 */ /* 0x001fc6000f8e0207 */
[----:B--2---:R-:W-:-:S04]  /*00e0*/  ISETP.GE.AND P0, PT, R0, R3, PT ;  /* 0x000000030000720c */ /* 0x004fc80003f06270 */
[----:B---3--:R-:W-:-:S13]  /*00f0*/  ISETP.GE.OR P0, PT, R16, R5, P0 ;  /* 0x000000051000720c */ /* 0x008fda0000706670 */
[----:B------:R-:W-:Y:S05]  /*0100*/  @P0 EXIT ;  /* 0x000000000000094d */ /* 0x000fea0003800000 */
[----:B------:R-:W2:Y:S01]  /*0110*/  LDG.E R18, desc[UR4][R18.64+0x8] ;  /* 0x0000080412127981 */ /* 0x000ea2000c1e1900 */
[----:B------:R-:W0:Y:S01]  /*0120*/  S2UR UR6, SR_CTAID.Z ;  /* 0x00000000000679c3 */ /* 0x000e220000002700 */
[----:B------:R-:W-:Y:S01]  /*0130*/  HFMA2 R17, -RZ, RZ, 0, 0 ;  /* 0x00000000ff117431 */ /* 0x000fe200000001ff */
[----:B--2---:R-:W-:-:S13]  /*0140*/  ISETP.GE.AND P0, PT, R18, 0x1, PT ;  /* 0x000000011200780c */ /* 0x004fda0003f06270 */
[----:B0-----:R-:W-:Y:S05]  /*0150*/  @!P0 BRA `(.L_x_216) ;  /* 0x0000000400948947 */ /* 0x001fea0003800000 */
[----:B------:R-:W-:Y:S02]  /*0160*/  ISETP.GE.U32.AND P0, PT, R18, 0x4, PT ;  /* 0x000000041200780c */ /* 0x000fe40003f06070 */
[----:B------:R-:W-:Y:S02]  /*0170*/  MOV R17, RZ ;  /* 0x000000ff00117202 */ /* 0x000fe40000000f00 */
[----:B------:R-:W-:-:S09]  /*0180*/  MOV R22, RZ ;  /* 0x000000ff00167202 */ /* 0x000fd20000000f00 */
[----:B------:R-:W-:Y:S05]  /*0190*/  @!P0 BRA `(.L_x_217) ;  /* 0x0000000000a88947 */ /* 0x000fea0003800000 */
[----:B------:R-:W0:Y:S08]  /*01a0*/  LDC.64 R2, c[0x0][0x3a8] ;  /* 0x0000ea00ff027b82 */ /* 0x000e300000000a00 */
[----:B------:R-:W1:Y:S01]  /*01b0*/  LDC.64 R4, c[0x0][0x3c0] ;  /* 0x0000f000ff047b82 */ /* 0x000e620000000a00 */
[----:B0-----:R-:W2:Y:S04]  /*01c0*/  LDG.E R6, desc[UR4][R2.64] ;  /* 0x0000000402067981 */ /* 0x001ea8000c1e1900 */
[----:B------:R-:W3:Y:S04]  /*01d0*/  LDG.E R7, desc[UR4][R2.64+0x4] ;  /* 0x0000040402077981 */ /* 0x000ee8000c1e1900 */
[----:B-1----:R-:W4:Y:S04]  /*01e0*/  LDG.E R9, desc[UR4][R4.64+0x8] ;  /* 0x0000080404097981 */ /* 0x002f28000c1e1900 */
[----:B------:R-:W4:Y:S04]  /*01f0*/  LDG.E R20, desc[UR4][R4.64] ;  /* 0x0000000404147981 */ /* 0x000f28000c1e1900 */
[----:B------:R0:W5:Y:S04]  /*0200*/  LDG.E R19, desc[UR4][R2.64+0x8] ;  /* 0x0000080402137981 */ /* 0x000168000c1e1900 */
[----:B------:R0:W5:Y:S01]  /*0210*/  LDG.E R21, desc[UR4][R4.64+0x4] ;  /* 0x0000040404157981 */ /* 0x000162000c1e1900 */
[----:B------:R-:W-:Y:S01]  /*0220*/  LOP3.LUT R22, R18, 0x7ffffffc, RZ, 0xc0, !PT ;  /* 0x7ffffffc12167812 */ /* 0x000fe200078ec0ff */
[----:B------:R-:W-:-:S03]  /*0230*/  HFMA2 R17, -RZ, RZ, 0, 0 ;  /* 0x00000000ff117431 */ /* 0x000fc600000001ff */
[----:B------:R-:W-:Y:S01]  /*0240*/  IADD3 R23, PT, PT, -R22, RZ, RZ ;  /* 0x000000ff16177210 */ /* 0x000fe20007ffe1ff */
[----:B--2---:R-:W-:-:S04]  /*0250*/  IMAD R6, R6, UR6, RZ ;  /* 0x0000000606067c24 */ /* 0x004fc8000f8e02ff */
[----:B---3--:R-:W-:Y:S02]  /*0260*/  IMAD R24, R16, R7, R6 ;  /* 0x0000000710187224 */ /* 0x008fe400078e0206 */
[----:B----4-:R-:W-:-:S04]  /*0270*/  IMAD R9, R0, R9, RZ ;  /* 0x0000000900097224 */ /* 0x010fc800078e02ff */
[----:B0-----:R-:W-:-:S07]  /*0280*/  IMAD R20, R20, UR6, R9 ;  /* 0x0000000614147c24 */ /* 0x001fce000f8e0209 */
.L_x_218:
[----:B------:R-:W0:Y:S08]  /*0290*/  LDC.64 R26, c[0x0][0x398] ;  /* 0x0000e600ff1a7b82 */ /* 0x000e300000000a00 */
[----:B------:R-:W1:Y:S01]  /*02a0*/  LDC.64 R8, c[0x0][0x3b0] ;  /* 0x0000ec00ff087b82 */ /* 0x000e620000000a00 */
[----:B0-----:R-:W-:-:S04]  /*02b0*/  IMAD.WIDE R26, R24, 0x4, R26 ;  /* 0x00000004181a7825 */ /* 0x001fc800078e021a */
[----:B-----5:R-:W-:Y:S02]  /*02c0*/  IMAD.WIDE R4, R19, 0x4, R26 ;  /* 0x0000000413047825 */ /* 0x020fe400078e021a */
[----:B------:R-:W2:Y:S02]  /*02d0*/  LDG.E R26, desc[UR4][R26.64] ;  /* 0x000000041a1a7981 */ /* 0x000ea4000c1e1900 */
[----:B-1----:R-:W-:-:S04]  /*02e0*/  IMAD.WIDE R8, R20, 0x4, R8 ;  /* 0x0000000414087825 */ /* 0x002fc800078e0208 */
[----:B------:R-:W-:Y:S02]  /*02f0*/  IMAD.WIDE R6, R21, 0x4, R8 ;  /* 0x0000000415067825 */ /* 0x000fe400078e0208 */
[----:B------:R-:W2:Y:S02]  /*0300*/  LDG.E R8, desc[UR4][R8.64] ;  /* 0x0000000408087981 */ /* 0x000ea4000c1e1900 */
[----:B------:R-:W-:Y:S02]  /*0310*/  IMAD.WIDE R10, R19, 0x4, R4 ;  /* 0x00000004130a7825 */ /* 0x000fe400078e0204 */
[----:B------:R-:W3:Y:S02]  /*0320*/  LDG.E R5, desc[UR4][R4.64] ;  /* 0x0000000404057981 */ /* 0x000ee4000c1e1900 */
[----:B------:R-:W-:Y:S02]  /*0330*/  IMAD.WIDE R2, R21, 0x4, R6 ;  /* 0x0000000415027825 */ /* 0x000fe400078e0206 */
[----:B------:R-:W3:Y:S02]  /*0340*/  LDG.E R6, desc[UR4][R6.64] ;  /* 0x0000000406067981 */ /* 0x000ee4000c1e1900 */
[----:B------:R-:W-:-:S02]  /*0350*/  IMAD.WIDE R12, R19, 0x4, R10 ;  /* 0x00000004130c7825 */ /* 0x000fc400078e020a */
[----:B------:R-:W4:Y:S02]  /*0360*/  LDG.E R25, desc[UR4][R10.64] ;  /* 0x000000040a197981 */ /* 0x000f24000c1e1900 */
[----:B------:R-:W-:Y:S02]  /*0370*/  IMAD.WIDE R14, R21, 0x4, R2 ;  /* 0x00000004150e7825 */ /* 0x000fe400078e0202 */
[----:B------:R-:W4:Y:S04]  /*0380*/  LDG.E R2, desc[UR4][R2.64] ;  /* 0x0000000402027981 */ /* 0x000f28000c1e1900 */
[----:B------:R-:W4:Y:S04]  /*0390*/  LDG.E R13, desc[UR4][R12.64] ;  /* 0x000000040c0d7981 */ /* 0x000f28000c1e1900 */
[----:B------:R-:W4:Y:S01]  /*03a0*/  LDG.E R14, desc[UR4][R14.64] ;  /* 0x000000040e0e7981 */ /* 0x000f22000c1e1900 */
[----:B------:R-:W-:-:S04]  /*03b0*/  IADD3 R23, PT, PT, R23, 0x4, RZ ;  /* 0x0000000417177810 */ /* 0x000fc80007ffe0ff */
[----:B------:R-:W-:Y:S02]  /*03c0*/  ISETP.NE.AND P0, PT, R23, RZ, PT ;  /* 0x000000ff1700720c */ /* 0x000fe40003f05270 */
[----:B------:R-:W-:Y:S02]  /*03d0*/  LEA R24, R19, R24, 0x2 ;  /* 0x0000001813187211 */ /* 0x000fe400078e10ff */
[----:B------:R-:W-:Y:S01]  /*03e0*/  LEA R20, R21, R20, 0x2 ;  /* 0x0000001415147211 */ /* 0x000fe200078e10ff */
[----:B--2---:R-:W-:-:S04]  /*03f0*/  FFMA R8, R26, R8, R17 ;  /* 0x000000081a087223 */ /* 0x004fc80000000011 */
[----:B---3--:R-:W-:-:S04]  /*0400*/  FFMA R8, R5, R6, R8 ;  /* 0x0000000605087223 */ /* 0x008fc80000000008 */
[----:B----4-:R-:W-:-:S04]  /*0410*/  FFMA R8, R25, R2, R8 ;  /* 0x0000000219087223 */ /* 0x010fc80000000008 */
[----:B------:R-:W-:Y:S01]  /*0420*/  FFMA R17, R13, R14, R8 ;  /* 0x0000000e0d117223 */ /* 0x000fe20000000008 */
[----:B------:R-:W-:Y:S06]  /*0430*/  @P0 BRA `(.L_x_218) ;  /* 0xfffffffc00940947 */ /* 0x000fec000383ffff */
.L_x_217:
[----:B------:R-:W-:-:S13]  /*0440*/  LOP3.LUT P0, R2, R18, 0x3, RZ, 0xc0, !PT ;  /* 0x0000000312027812 */ /* 0x000fda000780c0ff */
[----:B------:R-:W-:Y:S05]  /*0450*/  @!P0 BRA `(.L_x_216) ;  /* 0x0000000000d48947 */ /* 0x000fea0003800000 */
[----:B------:R-:W-:Y:S02]  /*0460*/  ISETP.NE.AND P0, PT, R2, 0x1, PT ;  /* 0x000000010200780c */ /* 0x000fe40003f05270 */
[----:B------:R-:W-:-:S04]  /*0470*/  LOP3.LUT R18, R18, 0x1, RZ, 0xc0, !PT ;  /* 0x0000000112127812 */ /* 0x000fc800078ec0ff */
[----:B------:R-:W-:-:S07]  /*0480*/  ISETP.NE.U32.AND P1, PT, R18, 0x1, PT ;  /* 0x000000011200780c */ /* 0x000fce0003f25070 */
[----:B------:R-:W-:Y:S06]  /*0490*/  @!P0 BRA `(.L_x_219) ;  /* 0x00000000006c8947 */ /* 0x000fec0003800000 */
[----:B------:R-:W0:Y:S08]  /*04a0*/  LDC.64 R8, c[0x0][0x3a8] ;  /* 0x0000ea00ff087b82 */ /* 0x000e300000000a00 */
[----:B------:R-:W1:Y:S08]  /*04b0*/  LDC.64 R10, c[0x0][0x3c0] ;  /* 0x0000f000ff0a7b82 */ /* 0x000e700000000a00 */
[----:B------:R-:W2:Y:S01]  /*04c0*/  LDC.64 R4, c[0x0][0x398] ;  /* 0x0000e600ff047b82 */ /* 0x000ea20000000a00 */
[----:B0-----:R-:W3:Y:S07]  /*04d0*/  LDG.E R6, desc[UR4][R8.64] ;  /* 0x0000000408067981 */ /* 0x001eee000c1e1900 */
[----:B------:R-:W0:Y:S01]  /*04e0*/  LDC.64 R2, c[0x0][0x3b0] ;  /* 0x0000ec00ff027b82 */ /* 0x000e220000000a00 */
[----:B------:R-:W4:Y:S04]  /*04f0*/  LDG.E R12, desc[UR4][R8.64+0x4] ;  /* 0x00000404080c7981 */ /* 0x000f28000c1e1900 */
[----:B-1----:R-:W5:Y:S04]  /*0500*/  LDG.E R14, desc[UR4][R10.64] ;  /* 0x000000040a0e7981 */ /* 0x002f68000c1e1900 */
[----:B------:R-:W2:Y:S04]  /*0510*/  LDG.E R7, desc[UR4][R10.64+0x4] ;  /* 0x000004040a077981 */ /* 0x000ea8000c1e1900 */
[----:B------:R-:W2:Y:S04]  /*0520*/  LDG.E R15, desc[UR4][R8.64+0x8] ;  /* 0x00000804080f7981 */ /* 0x000ea8000c1e1900 */
[----:B------:R-:W2:Y:S01]  /*0530*/  LDG.E R18, desc[UR4][R10.64+0x8] ;  /* 0x000008040a127981 */ /* 0x000ea2000c1e1900 */
[----:B---3--:R-:W-:-:S04]  /*0540*/  IMAD R13, R6, UR6, RZ ;  /* 0x00000006060d7c24 */ /* 0x008fc8000f8e02ff */
[----:B----4-:R-:W-:Y:S02]  /*0550*/  IMAD R13, R16, R12, R13 ;  /* 0x0000000c100d7224 */ /* 0x010fe400078e020d */
[----:B-----5:R-:W-:-:S04]  /*0560*/  IMAD R14, R14, UR6, RZ ;  /* 0x000000060e0e7c24 */ /* 0x020fc8000f8e02ff */
[C---:B--2---:R-:W-:Y:S02]  /*0570*/  IMAD R19, R22.reuse, R7, R14 ;  /* 0x0000000716137224 */ /* 0x044fe400078e020e */
[----:B------:R-:W-:Y:S02]  /*0580*/  IMAD R13, R22, R15, R13 ;  /* 0x0000000f160d7224 */ /* 0x000fe400078e020d */
[----:B------:R-:W-:Y:S02]  /*0590*/  IMAD R19, R0, R18, R19 ;  /* 0x0000001200137224 */ /* 0x000fe400078e0213 */
[----:B------:R-:W-:-:S04]  /*05a0*/  IMAD.WIDE R4, R13, 0x4, R4 ;  /* 0x000000040d047825 */ /* 0x000fc800078e0204 */
[----:B0-----:R-:W-:Y:S01]  /*05b0*/  IMAD.WIDE R2, R19, 0x4, R2 ;  /* 0x0000000413027825 */ /* 0x001fe200078e0202 */
[----:B------:R-:W2:Y:S03]  /*05c0*/  LDG.E R10, desc[UR4][R4.64] ;  /* 0x00000004040a7981 */ /* 0x000ea6000c1e1900 */
[----:B------:R-:W-:-:S04]  /*05d0*/  IMAD.WIDE R8, R15, 0x4, R4 ;  /* 0x000000040f087825 */ /* 0x000fc800078e0204 */
[----:B------:R-:W-:Y:S02]  /*05e0*/  IMAD.WIDE R6, R7, 0x4, R2 ;  /* 0x0000000407067825 */ /* 0x000fe400078e0202 */
[----:B------:R-:W2:Y:S04]  /*05f0*/  LDG.E R2, desc[UR4][R2.64] ;  /* 0x0000000402027981 */ /* 0x000ea8000c1e1900 */
[----:B------:R-:W3:Y:S04]  /*0600*/  LDG.E R9, desc[UR4][R8.64] ;  /* 0x0000000408097981 */ /* 0x000ee8000c1e1900 */
[----:B------:R-:W3:Y:S01]  /*0610*/  LDG.E R6, desc[UR4][R6.64] ;  /* 0x0000000406067981 */ /* 0x000ee2000c1e1900 */
[----:B------:R-:W-:Y:S01]  /*0620*/  IADD3 R22, PT, PT, R22, 0x2, RZ ;  /* 0x0000000216167810 */ /* 0x000fe20007ffe0ff */
[----:B--2---:R-:W-:-:S04]  /*0630*/  FFMA R10, R10, R2, R17 ;  /* 0x000000020a0a7223 */ /* 0x004fc80000000011 */
[----:B---3--:R-:W-:-:S07]  /*0640*/  FFMA R17, R9, R6, R10 ;  /* 0x0000000609117223 */ /* 0x008fce000000000a */
.L_x_219:
[----:B------:R-:W-:Y:S05]  /*0650*/  @P1 BRA `(.L_x_216) ;  /* 0x0000000000541947 */ /* 0x000fea0003800000 */
        /* <DEDUP_REMOVED lines=13> */
[-C--:B--2---:R-:W-:Y:S02]  /*0730*/  IMAD R13, R15, R22.reuse, R13 ;  /* 0x000000160f0d7224 */ /* 0x084fe400078e020d */
[----:B------:R-:W-:Y:S02]  /*0740*/  IMAD R11, R14, R22, R11 ;  /* 0x000000160e0b7224 */ /* 0x000fe400078e020b */
[----:B------:R-:W-:Y:S02]  /*0750*/  IMAD R13, R0, R18, R13 ;  /* 0x00000012000d7224 */ /* 0x000fe400078e020d */
[----:B------:R-:W-:-:S04]  /*0760*/  IMAD.WIDE R4, R11, 0x4, R4 ;  /* 0x000000040b047825 */ /* 0x000fc800078e0204 */
[----:B0-----:R-:W-:Y:S02]  /*0770*/  IMAD.WIDE R2, R13, 0x4, R2 ;  /* 0x000000040d027825 */ /* 0x001fe400078e0202 */
[----:B------:R-:W2:Y:S04]  /*0780*/  LDG.E R4, desc[UR4][R4.64] ;  /* 0x0000000404047981 */ /* 0x000ea8000c1e1900 */
[----:B------:R-:W2:Y:S02]  /*0790*/  LDG.E R2, desc[UR4][R2.64] ;  /* 0x0000000402027981 */ /* 0x000ea4000c1e1900 */
[----:B--2---:R-:W-:-:S07]  /*07a0*/  FFMA R17, R4, R2, R17 ;  /* 0x0000000204117223 */ /* 0x004fce0000000011 */
.L_x_216:
[----:B------:R-:W0:Y:S08]  /*07b0*/  LDC.64 R2, c[0x0][0x390] ;  /* 0x0000e400ff027b82 */ /* 0x000e300000000a00 */
[----:B------:R-:W1:Y:S01]  /*07c0*/  LDC.64 R4, c[0x0][0x380] ;  /* 0x0000e000ff047b82 */ /* 0x000e620000000a00 */
[----:B0-----:R-:W2:Y:S04]  /*07d0*/  LDG.E R6, desc[UR4][R2.64] ;  /* 0x0000000402067981 */ /* 0x001ea8000c1e1900 */
[----:B------:R-:W3:Y:S04]  /*07e0*/  LDG.E R8, desc[UR4][R2.64+0x4] ;  /* 0x0000040402087981 */ /* 0x000ee8000c1e1900 */
[----:B------:R-:W4:Y:S01]  /*07f0*/  LDG.E R9, desc[UR4][R2.64+0x8] ;  /* 0x0000080402097981 */ /* 0x000f22000c1e1900 */
[----:B--2---:R-:W-:-:S04]  /*0800*/  IMAD R7, R6, UR6, RZ ;  /* 0x0000000606077c24 */ /* 0x004fc8000f8e02ff */
[----:B---3--:R-:W-:-:S04]  /*0810*/  IMAD R7, R16, R8, R7 ;  /* 0x0000000810077224 */ /* 0x008fc800078e0207 */
[----:B----4-:R-:W-:-:S04]  /*0820*/  IMAD R7, R0, R9, R7 ;  /* 0x0000000900077224 */ /* 0x010fc800078e0207 */
[----:B-1----:R-:W-:-:S05]  /*0830*/  IMAD.WIDE R4, R7, 0x4, R4 ;  /* 0x0000000407047825 */ /* 0x002fca00078e0204 */
[----:B------:R-:W-:Y:S01]  /*0840*/  STG.E desc[UR4][R4.64], R17 ;  /* 0x0000001104007986 */ /* 0x000fe2000c101904 */
[----:B------:R-:W-:Y:S05]  /*0850*/  EXIT ;  /* 0x000000000000794d */ /* 0x000fea0003800000 */
.L_x_220:
        /* <DEDUP_REMOVED lines=10> */
.L_x_305:


//--------------------- .nv.shared.reserved.0     --------------------------
	.section	.nv.shared.reserved.0,"aw",@nobits
	.weak		__nv_reservedSMEM_offset_0_alias
	.size		__nv_reservedSMEM_offset_0_alias, 0, 64
	.other		__nv_reservedSMEM_offset_0_alias,@"STO_CUDA_RESERVED_SHARED STV_DEFAULT"
__nv_reservedSMEM_offset_0_alias:
	.zero		0
	.zero		64


//--------------------- .nv.constant0._Z9zipKernelPfPiS0_iiS_S0_S0_iS_S0_S0_ii --------------------------
	.section	.nv.constant0._Z9zipKernelPfPiS0_iiS_S0_S0_iS_S0_S0_ii,"a",@progbits
	.sectionflags	@""
	.align	4
.nv.constant0._Z9zipKernelPfPiS0_iiS_S0_S0_iS_S0_S0_ii:
	.zero		992


//--------------------- .nv.constant0._Z12reduceKernelPfPiS0_iS_S0_S0_ifii --------------------------
	.section	.nv.constant0._Z12reduceKernelPfPiS0_iS_S0_S0_ifii,"a",@progbits
	.sectionflags	@""
	.align	4
.nv.constant0._Z12reduceKernelPfPiS0_iS_S0_S0_ifii:
	.zero		968


//--------------------- .nv.constant0._Z9mapKernelPfPiS0_iS_S0_S0_ii --------------------------
	.section	.nv.constant0._Z9mapKernelPfPiS0_iS_S0_S0_ii,"a",@progbits
	.sectionflags	@""
	.align	4
.nv.constant0._Z9mapKernelPfPiS0_iS_S0_S0_ii:
	.zero		960


//--------------------- .nv.constant0._Z20MatrixMultiplyKernelPfPKiS1_S_S1_S1_S_S1_S1_ --------------------------
	.section	.nv.constant0._Z20MatrixMultiplyKernelPfPKiS1_S_S1_S1_S_S1_S1_,"a",@progbits
	.sectionflags	@""
	.align	4
.nv.constant0._Z20MatrixMultiplyKernelPfPKiS1_S_S1_S1_S_S1_S1_:
	.zero		968


//--------------------- SYMBOLS --------------------------

	.type		.nv.reservedSmem.offset0,@object
	.size		.nv.reservedSmem.offset0,0x4
